// auto-generated by cutlass_sweep.gemm — config: {"arch": "sm_100", "cluster_m": 2, "cluster_n": 2, "dtype": "int8", "stages": 5, "tile_k": 64, "tile_m": 256, "tile_n": 256}
#include "cutlass/cutlass.h"
#include "cutlass/gemm/collective/collective_builder.hpp"
#include "cutlass/gemm/device/gemm_universal_adapter.h"
#include "cutlass/gemm/kernel/gemm_universal.hpp"
#include "cutlass/epilogue/collective/collective_builder.hpp"

using ElemA = int8_t;
using ElemB = int8_t;
using ElemCD = int8_t;
using Acc  = int32_t;
using TileShape    = cute::Shape<cute::_256, cute::_256, cute::_64>;
using ClusterShape = cute::Shape<cute::_2, cute::_2, cute::_1>;

using CollectiveEpilogue = typename cutlass::epilogue::collective::CollectiveBuilder<
    cutlass::arch::Sm100, cutlass::arch::OpClassTensorOp,
    TileShape, ClusterShape,
    cutlass::epilogue::collective::EpilogueTileAuto,
    Acc, Acc,
    ElemCD, cutlass::layout::RowMajor, 128 / cutlass::sizeof_bits<ElemCD>::value,
    ElemCD, cutlass::layout::RowMajor, 128 / cutlass::sizeof_bits<ElemCD>::value,
    cutlass::epilogue::collective::EpilogueScheduleAuto
  >::CollectiveOp;

using CollectiveMainloop = typename cutlass::gemm::collective::CollectiveBuilder<
    cutlass::arch::Sm100, cutlass::arch::OpClassTensorOp,
    ElemA, cutlass::layout::RowMajor, 128 / cutlass::sizeof_bits<ElemA>::value,
    ElemB, cutlass::layout::ColumnMajor, 128 / cutlass::sizeof_bits<ElemB>::value,
    Acc,
    TileShape, ClusterShape,
    cutlass::gemm::collective::StageCount<5>,
    cutlass::gemm::collective::KernelScheduleAuto
  >::CollectiveOp;

using GemmKernel = cutlass::gemm::kernel::GemmUniversal<
    cute::Shape<int,int,int,int>,
    CollectiveMainloop,
    CollectiveEpilogue
>;
using Gemm = cutlass::gemm::device::GemmUniversalAdapter<GemmKernel>;

// Force the device kernel symbol into the cubin without needing a host main.
auto* _anchor = &cutlass::device_kernel<GemmKernel>;


// ===== COMPILED SASS (sm_100a) =====

	.target	sm_100a

	.elftype	@"ET_EXEC"


//--------------------- .note.nv.tkinfo           --------------------------
	.section	.note.nv.tkinfo,"",@"SHT_NOTE"
	.sectionflags	@"SHF_NOTE_NV_TKINFO"
	.tkinfo
        /*0018*/ 	.word	0x00000002
        /*0030*/ 	.string	""
        /*0030*/ 	.string	"ptxas"
        /*0030*/ 	.string	"Cuda compilation tools, release 13.0, V13.0.88"
        /*0030*/ 	.string	"Build cuda_13.0.r13.0/compiler.36424714_0"
        /*0030*/ 	.string	"-arch sm_100a -m 64 "



//--------------------- .note.nv.cuinfo           --------------------------
	.section	.note.nv.cuinfo,"",@"SHT_NOTE"
	.sectionflags	@"SHF_NOTE_NV_CUINFO"
        /*0018*/ 	.short	0x0002
        /*001a*/ 	.short	0x0064
        /*001c*/ 	.short	0x0082
	.zero		2


//--------------------- .nv.info                  --------------------------
	.section	.nv.info,"",@"SHT_CUDA_INFO"
	.align	4


	//----- nvinfo : EIATTR_REGCOUNT
	.align		4
        /*0000*/ 	.byte	0x04, 0x2f
        /*0002*/ 	.short	(.L_20 - .L_19)
	.align		4
.L_19:
        /*0004*/ 	.word	index@(_ZN7cutlass13device_kernelINS_4gemm6kernel13GemmUniversalIN4cute5tupleIJiiiiEEENS1_10collective13CollectiveMmaINS1_35MainloopSm100TmaUmmaWarpSpecializedILi5ELi2ELi2ENS5_IJNS4_1CILi2EEESB_NSA_ILi1EEEEEEEENS5_IJNSA_ILi256EEESF_NSA_ILi64EEEEEEaNS5_IJlSC_lEEEaSI_NS4_8TiledMMAINS4_8MMA_AtomIJNS4_21SM100_MMA_S8_2x1SM_SSIaaiLi256ELi256ELNS4_4UMMA5MajorE0ELSN_0ELNSM_8SaturateE0EEEEEENS4_6LayoutINS5_IJSC_SC_SC_EEENS5_IJNSA_ILi0EEEST_ST_EEEEENS5_IJNS4_10UnderscoreESW_SW_EEEEENS4_28SM100_TMA_2SM_LOAD_MULTICASTENS4_14ComposedLayoutINS4_7SwizzleILi2ELi4ELi3EEENS4_18smem_ptr_flag_bitsILi8EEENSR_INS5_IJNSA_ILi8EEESG_EEENS5_IJSG_SC_EEEEEEEvNS4_8identityENS4_18SM100_TMA_2SM_LOADES19_vS1A_EENS_8epilogue10collective18CollectiveEpilogueINS1D_23Sm100TmaWarpSpecializedILi4ELi2ELi64ELb0ELb0EEEJNS5_IJNSA_ILi128EEESF_SG_EEENS5_IJNSR_IS1I_SC_EENSR_ISG_SC_EEEEEaSI_aSI_NS1D_6fusion15FusionCallbacksIS1H_NS1N_17LinearCombinationIaiaiLNS_15FloatRoundStyleE2EEES1J_S1M_JEEENS4_5SM1004TMEM4LOAD26SM100_TMEM_LOAD_32dp32b64xENS4_13SM90_TMA_LOADES19_NS4_39AutoVectorizingCopyWithAssumedAlignmentILi128EEENS4_14SM90_TMA_STOREES19_S1Z_S1Z_EEEvvEEEEvNT_6ParamsE)
        /*0008*/ 	.word	0x000000a4


	//----- nvinfo : EIATTR_FRAME_SIZE
	.align		4
.L_20:
        /*000c*/ 	.byte	0x04, 0x11
        /*000e*/ 	.short	(.L_22 - .L_21)
	.align		4
.L_21:
        /*0010*/ 	.word	index@($__internal_2_$__cuda_sm10x_tcgen05_guardrail_trap_unallocated_columns_being_dealloced)
        /*0014*/ 	.word	0x00000000


	//----- nvinfo : EIATTR_FRAME_SIZE
	.align		4
.L_22:
        /*0018*/ 	.byte	0x04, 0x11
        /*001a*/ 	.short	(.L_24 - .L_23)
	.align		4
.L_23:
        /*001c*/ 	.word	index@($__internal_1_$__cuda_sm10x_tcgen05_guardrail_trap_phase_invalid_during_alloc)
        /*0020*/ 	.word	0x00000000


	//----- nvinfo : EIATTR_FRAME_SIZE
	.align		4
.L_24:
        /*0024*/ 	.byte	0x04, 0x11
        /*0026*/ 	.short	(.L_26 - .L_25)
	.align		4
.L_25:
        /*0028*/ 	.word	index@($__internal_0_$__cuda_sm10x_tcgen05_guardrail_trap_col_being_dealloced_not_returned_by_alloc)
        /*002c*/ 	.word	0x00000000


	//----- nvinfo : EIATTR_FRAME_SIZE
	.align		4
.L_26:
        /*0030*/ 	.byte	0x04, 0x11
        /*0032*/ 	.short	(.L_28 - .L_27)
	.align		4
.L_27:
        /*0034*/ 	.word	index@(_ZN7cutlass13device_kernelINS_4gemm6kernel13GemmUniversalIN4cute5tupleIJiiiiEEENS1_10collective13CollectiveMmaINS1_35MainloopSm100TmaUmmaWarpSpecializedILi5ELi2ELi2ENS5_IJNS4_1CILi2EEESB_NSA_ILi1EEEEEEEENS5_IJNSA_ILi256EEESF_NSA_ILi64EEEEEEaNS5_IJlSC_lEEEaSI_NS4_8TiledMMAINS4_8MMA_AtomIJNS4_21SM100_MMA_S8_2x1SM_SSIaaiLi256ELi256ELNS4_4UMMA5MajorE0ELSN_0ELNSM_8SaturateE0EEEEEENS4_6LayoutINS5_IJSC_SC_SC_EEENS5_IJNSA_ILi0EEEST_ST_EEEEENS5_IJNS4_10UnderscoreESW_SW_EEEEENS4_28SM100_TMA_2SM_LOAD_MULTICASTENS4_14ComposedLayoutINS4_7SwizzleILi2ELi4ELi3EEENS4_18smem_ptr_flag_bitsILi8EEENSR_INS5_IJNSA_ILi8EEESG_EEENS5_IJSG_SC_EEEEEEEvNS4_8identityENS4_18SM100_TMA_2SM_LOADES19_vS1A_EENS_8epilogue10collective18CollectiveEpilogueINS1D_23Sm100TmaWarpSpecializedILi4ELi2ELi64ELb0ELb0EEEJNS5_IJNSA_ILi128EEESF_SG_EEENS5_IJNSR_IS1I_SC_EENSR_ISG_SC_EEEEEaSI_aSI_NS1D_6fusion15FusionCallbacksIS1H_NS1N_17LinearCombinationIaiaiLNS_15FloatRoundStyleE2EEES1J_S1M_JEEENS4_5SM1004TMEM4LOAD26SM100_TMEM_LOAD_32dp32b64xENS4_13SM90_TMA_LOADES19_NS4_39AutoVectorizingCopyWithAssumedAlignmentILi128EEENS4_14SM90_TMA_STOREES19_S1Z_S1Z_EEEvvEEEEvNT_6ParamsE)
        /*0038*/ 	.word	0x00000000


	//----- nvinfo : EIATTR_MIN_STACK_SIZE
	.align		4
.L_28:
        /*003c*/ 	.byte	0x04, 0x12
        /*003e*/ 	.short	(.L_30 - .L_29)
	.align		4
.L_29:
        /*0040*/ 	.word	index@(_ZN7cutlass13device_kernelINS_4gemm6kernel13GemmUniversalIN4cute5tupleIJiiiiEEENS1_10collective13CollectiveMmaINS1_35MainloopSm100TmaUmmaWarpSpecializedILi5ELi2ELi2ENS5_IJNS4_1CILi2EEESB_NSA_ILi1EEEEEEEENS5_IJNSA_ILi256EEESF_NSA_ILi64EEEEEEaNS5_IJlSC_lEEEaSI_NS4_8TiledMMAINS4_8MMA_AtomIJNS4_21SM100_MMA_S8_2x1SM_SSIaaiLi256ELi256ELNS4_4UMMA5MajorE0ELSN_0ELNSM_8SaturateE0EEEEEENS4_6LayoutINS5_IJSC_SC_SC_EEENS5_IJNSA_ILi0EEEST_ST_EEEEENS5_IJNS4_10UnderscoreESW_SW_EEEEENS4_28SM100_TMA_2SM_LOAD_MULTICASTENS4_14ComposedLayoutINS4_7SwizzleILi2ELi4ELi3EEENS4_18smem_ptr_flag_bitsILi8EEENSR_INS5_IJNSA_ILi8EEESG_EEENS5_IJSG_SC_EEEEEEEvNS4_8identityENS4_18SM100_TMA_2SM_LOADES19_vS1A_EENS_8epilogue10collective18CollectiveEpilogueINS1D_23Sm100TmaWarpSpecializedILi4ELi2ELi64ELb0ELb0EEEJNS5_IJNSA_ILi128EEESF_SG_EEENS5_IJNSR_IS1I_SC_EENSR_ISG_SC_EEEEEaSI_aSI_NS1D_6fusion15FusionCallbacksIS1H_NS1N_17LinearCombinationIaiaiLNS_15FloatRoundStyleE2EEES1J_S1M_JEEENS4_5SM1004TMEM4LOAD26SM100_TMEM_LOAD_32dp32b64xENS4_13SM90_TMA_LOADES19_NS4_39AutoVectorizingCopyWithAssumedAlignmentILi128EEENS4_14SM90_TMA_STOREES19_S1Z_S1Z_EEEvvEEEEvNT_6ParamsE)
        /*0044*/ 	.word	0x00000000
.L_30:


//--------------------- .nv.compat                --------------------------
	.section	.nv.compat,"",@"SHT_CUDA_COMPAT_INFO"
	.align	4
        /*0000*/ 	.byte	0x02, 0x09, 0x01, 0x00, 0x02, 0x02, 0x03, 0x00, 0x02, 0x05, 0x06, 0x00, 0x03, 0x07, 0x01, 0x01
        /*0010*/ 	.byte	0x02, 0x03, 0x01, 0x00, 0x02, 0x06, 0x01, 0x00, 0x04, 0x0b, 0x08, 0x00, 0x01, 0x00, 0x00, 0x00
        /*0020*/ 	.byte	0x00, 0x00, 0x00, 0x00


//--------------------- .nv.info._ZN7cutlass13device_kernelINS_4gemm6kernel13GemmUniversalIN4cute5tupleIJiiiiEEENS1_10collective13CollectiveMmaINS1_35MainloopSm100TmaUmmaWarpSpecializedILi5ELi2ELi2ENS5_IJNS4_1CILi2EEESB_NSA_ILi1EEEEEEEENS5_IJNSA_ILi256EEESF_NSA_ILi64EEEEEEaNS5_IJlSC_lEEEaSI_NS4_8TiledMMAINS4_8MMA_AtomIJNS4_21SM100_MMA_S8_2x1SM_SSIaaiLi256ELi256ELNS4_4UMMA5MajorE0ELSN_0ELNSM_8SaturateE0EEEEEENS4_6LayoutINS5_IJSC_SC_SC_EEENS5_IJNSA_ILi0EEEST_ST_EEEEENS5_IJNS4_10UnderscoreESW_SW_EEEEENS4_28SM100_TMA_2SM_LOAD_MULTICASTENS4_14ComposedLayoutINS4_7SwizzleILi2ELi4ELi3EEENS4_18smem_ptr_flag_bitsILi8EEENSR_INS5_IJNSA_ILi8EEESG_EEENS5_IJSG_SC_EEEEEEEvNS4_8identityENS4_18SM100_TMA_2SM_LOADES19_vS1A_EENS_8epilogue10collective18CollectiveEpilogueINS1D_23Sm100TmaWarpSpecializedILi4ELi2ELi64ELb0ELb0EEEJNS5_IJNSA_ILi128EEESF_SG_EEENS5_IJNSR_IS1I_SC_EENSR_ISG_SC_EEEEEaSI_aSI_NS1D_6fusion15FusionCallbacksIS1H_NS1N_17LinearCombinationIaiaiLNS_15FloatRoundStyleE2EEES1J_S1M_JEEENS4_5SM1004TMEM4LOAD26SM100_TMEM_LOAD_32dp32b64xENS4_13SM90_TMA_LOADES19_NS4_39AutoVectorizingCopyWithAssumedAlignmentILi128EEENS4_14SM90_TMA_STOREES19_S1Z_S1Z_EEEvvEEEEvNT_6ParamsE --------------------------
	.section	.nv.info._ZN7cutlass13device_kernelINS_4gemm6kernel13GemmUniversalIN4cute5tupleIJiiiiEEENS1_10collective13CollectiveMmaINS1_35MainloopSm100TmaUmmaWarpSpecializedILi5ELi2ELi2ENS5_IJNS4_1CILi2EEESB_NSA_ILi1EEEEEEEENS5_IJNSA_ILi256EEESF_NSA_ILi64EEEEEEaNS5_IJlSC_lEEEaSI_NS4_8TiledMMAINS4_8MMA_AtomIJNS4_21SM100_MMA_S8_2x1SM_SSIaaiLi256ELi256ELNS4_4UMMA5MajorE0ELSN_0ELNSM_8SaturateE0EEEEEENS4_6LayoutINS5_IJSC_SC_SC_EEENS5_IJNSA_ILi0EEEST_ST_EEEEENS5_IJNS4_10UnderscoreESW_SW_EEEEENS4_28SM100_TMA_2SM_LOAD_MULTICASTENS4_14ComposedLayoutINS4_7SwizzleILi2ELi4ELi3EEENS4_18smem_ptr_flag_bitsILi8EEENSR_INS5_IJNSA_ILi8EEESG_EEENS5_IJSG_SC_EEEEEEEvNS4_8identityENS4_18SM100_TMA_2SM_LOADES19_vS1A_EENS_8epilogue10collective18CollectiveEpilogueINS1D_23Sm100TmaWarpSpecializedILi4ELi2ELi64ELb0ELb0EEEJNS5_IJNSA_ILi128EEESF_SG_EEENS5_IJNSR_IS1I_SC_EENSR_ISG_SC_EEEEEaSI_aSI_NS1D_6fusion15FusionCallbacksIS1H_NS1N_17LinearCombinationIaiaiLNS_15FloatRoundStyleE2EEES1J_S1M_JEEENS4_5SM1004TMEM4LOAD26SM100_TMEM_LOAD_32dp32b64xENS4_13SM90_TMA_LOADES19_NS4_39AutoVectorizingCopyWithAssumedAlignmentILi128EEENS4_14SM90_TMA_STOREES19_S1Z_S1Z_EEEvvEEEEvNT_6ParamsE,"",@"SHT_CUDA_INFO"
	.sectionflags	@""
	.align	4


	//----- nvinfo : EIATTR_CUDA_API_VERSION
	.align		4
        /*0000*/ 	.byte	0x04, 0x37
        /*0002*/ 	.short	(.L_32 - .L_31)
.L_31:
        /*0004*/ 	.word	0x00000082


	//----- nvinfo : EIATTR_KPARAM_INFO
	.align		4
.L_32:
        /*0008*/ 	.byte	0x04, 0x17
        /*000a*/ 	.short	(.L_34 - .L_33)
.L_33:
        /*000c*/ 	.word	0x00000000
        /*0010*/ 	.short	0x0000
        /*0012*/ 	.short	0x0000
        /*0014*/ 	.byte	0x00, 0xf0, 0x01, 0x20


	//----- nvinfo : EIATTR_AT_ENTRY_FRAGMENTS
	.align		4
.L_34:
        /*0018*/ 	.byte	0x04, 0x4f
        /*001a*/ 	.short	(.L_36 - .L_35)


	//   ....[0]....
.L_35:
        /*001c*/ 	.word	0x00000007


	//----- nvinfo : EIATTR_RESERVED_SMEM_USED
	.align		4
.L_36:
        /*0020*/ 	.byte	0x01, 0x41
	.zero		2


	//----- nvinfo : EIATTR_SPARSE_MMA_MASK
	.align		4
        /*0024*/ 	.byte	0x03, 0x50
        /*0026*/ 	.short	0x0000


	//----- nvinfo : EIATTR_TCGEN05_2CTA_USED
	.align		4
        /*0028*/ 	.byte	0x01, 0x52
	.zero		2


	//----- nvinfo : EIATTR_MAXREG_COUNT
	.align		4
        /*002c*/ 	.byte	0x03, 0x1b
        /*002e*/ 	.short	0x00ff


	//----- nvinfo : EIATTR_NUM_BARRIERS
	.align		4
        /*0030*/ 	.byte	0x02, 0x4c
        /*0032*/ 	.byte	0x07
	.zero		1


	//----- nvinfo : EIATTR_EXTERNS
	.align		4
        /*0034*/ 	.byte	0x04, 0x0f
        /*0036*/ 	.short	(.L_38 - .L_37)


	//   ....[0]....
	.align		4
.L_37:
        /*0038*/ 	.word	index@(__assertfail)


	//----- nvinfo : EIATTR_MERCURY_ISA_VERSION
	.align		4
.L_38:
        /*003c*/ 	.byte	0x03, 0x5f
        /*003e*/ 	.short	0x0101


	//----- nvinfo : EIATTR_INT_WARP_WIDE_INSTR_OFFSETS
	.align		4
        /*0040*/ 	.byte	0x04, 0x31
        /*0042*/ 	.short	(.L_40 - .L_39)


	//   ....[0]....
.L_39:
        /*0044*/ 	.word	0x00000d50


	//   ....[1]....
        /*0048*/ 	.word	0x00000df0


	//   ....[2]....
        /*004c*/ 	.word	0x00004150


	//   ....[3]....
        /*0050*/ 	.word	0x00004170


	//   ....[4]....
        /*0054*/ 	.word	0x000041a0


	//   ....[5]....
        /*0058*/ 	.word	0x00004ce0


	//   ....[6]....
        /*005c*/ 	.word	0x00004d50


	//   ....[7]....
        /*0060*/ 	.word	0x00004e30


	//   ....[8]....
        /*0064*/ 	.word	0x00004eb0


	//   ....[9]....
        /*0068*/ 	.word	0x00004fb0


	//   ....[10]....
        /*006c*/ 	.word	0x00005030


	//   ....[11]....
        /*0070*/ 	.word	0x00005120


	//   ....[12]....
        /*0074*/ 	.word	0x000051d0


	//----- nvinfo : EIATTR_COOP_GROUP_MASK_REGIDS
	.align		4
.L_40:
        /*0078*/ 	.byte	0x04, 0x29
        /*007a*/ 	.short	(.L_42 - .L_41)


	//   ....[0]....
.L_41:
        /*007c*/ 	.word	0xffffffff


	//   ....[1]....
        /*0080*/ 	.word	0xffffffff


	//   ....[2]....
        /*0084*/ 	.word	0xffffffff


	//   ....[3]....
        /*0088*/ 	.word	0xffffffff


	//   ....[4]....
        /*008c*/ 	.word	0xffffffff


	//   ....[5]....
        /*0090*/ 	.word	0xffffffff


	//   ....[6]....
        /*0094*/ 	.word	0xffffffff


	//   ....[7]....
        /*0098*/ 	.word	0xffffffff


	//   ....[8]....
        /*009c*/ 	.word	0xffffffff


	//   ....[9]....
        /*00a0*/ 	.word	0xffffffff


	//   ....[10]....
        /*00a4*/ 	.word	0xffffffff


	//   ....[11]....
        /*00a8*/ 	.word	0xffffffff


	//   ....[12]....
        /*00ac*/ 	.word	0xffffffff


	//   ....[13]....
        /*00b0*/ 	.word	0xffffffff


	//----- nvinfo : EIATTR_COOP_GROUP_INSTR_OFFSETS
	.align		4
.L_42:
        /*00b4*/ 	.byte	0x04, 0x28
        /*00b6*/ 	.short	(.L_44 - .L_43)


	//   ....[0]....
.L_43:
        /*00b8*/ 	.word	0x000000b0


	//   ....[1]....
        /*00bc*/ 	.word	0x00000520


	//   ....[2]....
        /*00c0*/ 	.word	0x00000700


	//   ....[3]....
        /*00c4*/ 	.word	0x00000890


	//   ....[4]....
        /*00c8*/ 	.word	0x00000980


	//   ....[5]....
        /*00cc*/ 	.word	0x00000ae0


	//   ....[6]....
        /*00d0*/ 	.word	0x00000c30


	//   ....[7]....
        /*00d4*/ 	.word	0x00000e70


	//   ....[8]....
        /*00d8*/ 	.word	0x000021e0


	//   ....[9]....
        /*00dc*/ 	.word	0x00003130


	//   ....[10]....
        /*00e0*/ 	.word	0x00003600


	//   ....[11]....
        /*00e4*/ 	.word	0x00003630


	//   ....[12]....
        /*00e8*/ 	.word	0x00004050


	//   ....[13]....
        /*00ec*/ 	.word	0x00004260


	//----- nvinfo : EIATTR_VRC_CTA_INIT_COUNT
	.align		4
.L_44:
        /*00f0*/ 	.byte	0x02, 0x4a
        /*00f2*/ 	.byte	0x80
	.zero		1


	//----- nvinfo : EIATTR_SYSCALL_OFFSETS
	.align		4
        /*00f4*/ 	.byte	0x04, 0x46
        /*00f6*/ 	.short	(.L_46 - .L_45)


	//   ....[0]....
.L_45:
        /*00f8*/ 	.word	0x00005e40


	//   ....[1]....
        /*00fc*/ 	.word	0x00005f80


	//   ....[2]....
        /*0100*/ 	.word	0x00006810


	//   ....[3]....
        /*0104*/ 	.word	0x00007e10


	//   ....[4]....
        /*0108*/ 	.word	0x000093b0


	//   ....[5]....
        /*010c*/ 	.word	0x0000a980


	//----- nvinfo : EIATTR_MBARRIER_INSTR_OFFSETS
	.align		4
.L_46:
        /*0110*/ 	.byte	0x04, 0x39
        /*0112*/ 	.short	(.L_48 - .L_47)


	//   ....[0]....
.L_47:
        /*0114*/ 	.word	0x00000650
        /*0118*/ 	.word	0x000000ff
        /*011c*/ 	.word	0x00000000
        /*0120*/ 	.short	0x0100
        /*0122*/ 	.byte	0x04
	.zero		1


	//   ....[1]....
        /*0124*/ 	.word	0x00000660
        /*0128*/ 	.word	0x000000ff
        /*012c*/ 	.word	0x00000028
        /*0130*/ 	.short	0x0100
        /*0132*/ 	.byte	0x04
	.zero		1


	//   ....[2]....
        /*0134*/ 	.word	0x00000670
        /*0138*/ 	.word	0x000000ff
        /*013c*/ 	.word	0x00000008
        /*0140*/ 	.short	0x0100
        /*0142*/ 	.byte	0x04
	.zero		1


	//   ....[3]....
        /*0144*/ 	.word	0x00000680
        /*0148*/ 	.word	0x000000ff
        /*014c*/ 	.word	0x00000030
        /*0150*/ 	.short	0x0100
        /*0152*/ 	.byte	0x04
	.zero		1


	//   ....[4]....
        /*0154*/ 	.word	0x00000690
        /*0158*/ 	.word	0x000000ff
        /*015c*/ 	.word	0x00000010
        /*0160*/ 	.short	0x0100
        /*0162*/ 	.byte	0x04
	.zero		1


	//   ....[5]....
        /*0164*/ 	.word	0x000006a0
        /*0168*/ 	.word	0x000000ff
        /*016c*/ 	.word	0x00000038
        /*0170*/ 	.short	0x0100
        /*0172*/ 	.byte	0x04
	.zero		1


	//   ....[6]....
        /*0174*/ 	.word	0x000006b0
        /*0178*/ 	.word	0x000000ff
        /*017c*/ 	.word	0x00000018
        /*0180*/ 	.short	0x0100
        /*0182*/ 	.byte	0x04
	.zero		1


	//   ....[7]....
        /*0184*/ 	.word	0x000006c0
        /*0188*/ 	.word	0x000000ff
        /*018c*/ 	.word	0x00000040
        /*0190*/ 	.short	0x0100
        /*0192*/ 	.byte	0x04
	.zero		1


	//   ....[8]....
        /*0194*/ 	.word	0x000006d0
        /*0198*/ 	.word	0x000000ff
        /*019c*/ 	.word	0x00000020
        /*01a0*/ 	.short	0x0100
        /*01a2*/ 	.byte	0x04
	.zero		1


	//   ....[9]....
        /*01a4*/ 	.word	0x000006e0
        /*01a8*/ 	.word	0x000000ff
        /*01ac*/ 	.word	0x00000048
        /*01b0*/ 	.short	0x0100
        /*01b2*/ 	.byte	0x04
	.zero		1


	//   ....[10]....
        /*01b4*/ 	.word	0x00000800
        /*01b8*/ 	.word	0x000000ff
        /*01bc*/ 	.word	0x00000050
        /*01c0*/ 	.short	0x0100
        /*01c2*/ 	.byte	0x04
	.zero		1


	//   ....[11]....
        /*01c4*/ 	.word	0x00000810
        /*01c8*/ 	.word	0x000000ff
        /*01cc*/ 	.word	0x00000070
        /*01d0*/ 	.short	0x0100
        /*01d2*/ 	.byte	0x04
	.zero		1


	//   ....[12]....
        /*01d4*/ 	.word	0x00000820
        /*01d8*/ 	.word	0x000000ff
        /*01dc*/ 	.word	0x00000058
        /*01e0*/ 	.short	0x0100
        /*01e2*/ 	.byte	0x04
	.zero		1


	//   ....[13]....
        /*01e4*/ 	.word	0x00000830
        /*01e8*/ 	.word	0x000000ff
        /*01ec*/ 	.word	0x00000078
        /*01f0*/ 	.short	0x0100
        /*01f2*/ 	.byte	0x04
	.zero		1


	//   ....[14]....
        /*01f4*/ 	.word	0x00000840
        /*01f8*/ 	.word	0x000000ff
        /*01fc*/ 	.word	0x00000060
        /*0200*/ 	.short	0x0100
        /*0202*/ 	.byte	0x04
	.zero		1


	//   ....[15]....
        /*0204*/ 	.word	0x00000850
        /*0208*/ 	.word	0x000000ff
        /*020c*/ 	.word	0x00000080
        /*0210*/ 	.short	0x0100
        /*0212*/ 	.byte	0x04
	.zero		1


	//   ....[16]....
        /*0214*/ 	.word	0x00000860
        /*0218*/ 	.word	0x000000ff
        /*021c*/ 	.word	0x00000068
        /*0220*/ 	.short	0x0100
        /*0222*/ 	.byte	0x04
	.zero		1


	//   ....[17]....
        /*0224*/ 	.word	0x00000870
        /*0228*/ 	.word	0x000000ff
        /*022c*/ 	.word	0x00000088
        /*0230*/ 	.short	0x0100
        /*0232*/ 	.byte	0x04
	.zero		1


	//   ....[18]....
        /*0234*/ 	.word	0x00000950
        /*0238*/ 	.word	0x000000ff
        /*023c*/ 	.word	0x00000090
        /*0240*/ 	.short	0x0100
        /*0242*/ 	.byte	0x06
	.zero		1


	//   ....[19]....
        /*0244*/ 	.word	0x00000960
        /*0248*/ 	.word	0x000000ff
        /*024c*/ 	.word	0x00000098
        /*0250*/ 	.short	0x0100
        /*0252*/ 	.byte	0x06
	.zero		1


	//   ....[20]....
        /*0254*/ 	.word	0x00000a90
        /*0258*/ 	.word	0x000000ff
        /*025c*/ 	.word	0x000000a0
        /*0260*/ 	.short	0x0100
        /*0262*/ 	.byte	0x06
	.zero		1


	//   ....[21]....
        /*0264*/ 	.word	0x00000aa0
        /*0268*/ 	.word	0x000000ff
        /*026c*/ 	.word	0x000000b0
        /*0270*/ 	.short	0x0100
        /*0272*/ 	.byte	0x06
	.zero		1


	//   ....[22]....
        /*0274*/ 	.word	0x00000ab0
        /*0278*/ 	.word	0x000000ff
        /*027c*/ 	.word	0x000000a8
        /*0280*/ 	.short	0x0100
        /*0282*/ 	.byte	0x06
	.zero		1


	//   ....[23]....
        /*0284*/ 	.word	0x00000ac0
        /*0288*/ 	.word	0x000000ff
        /*028c*/ 	.word	0x000000b8
        /*0290*/ 	.short	0x0100
        /*0292*/ 	.byte	0x06
	.zero		1


	//   ....[24]....
        /*0294*/ 	.word	0x00000be0
        /*0298*/ 	.word	0x000000ff
        /*029c*/ 	.word	0x000000c0
        /*02a0*/ 	.short	0x0100
        /*02a2*/ 	.byte	0x04
	.zero		1


	//   ....[25]....
        /*02a4*/ 	.word	0x00000bf0
        /*02a8*/ 	.word	0x000000ff
        /*02ac*/ 	.word	0x000000d0
        /*02b0*/ 	.short	0x0100
        /*02b2*/ 	.byte	0x04
	.zero		1


	//   ....[26]....
        /*02b4*/ 	.word	0x00000c00
        /*02b8*/ 	.word	0x000000ff
        /*02bc*/ 	.word	0x000000c8
        /*02c0*/ 	.short	0x0100
        /*02c2*/ 	.byte	0x04
	.zero		1


	//   ....[27]....
        /*02c4*/ 	.word	0x00000c10
        /*02c8*/ 	.word	0x000000ff
        /*02cc*/ 	.word	0x000000d8
        /*02d0*/ 	.short	0x0100
        /*02d2*/ 	.byte	0x04
	.zero		1


	//   ....[28]....
        /*02d4*/ 	.word	0x00000d00
        /*02d8*/ 	.word	0x000000ff
        /*02dc*/ 	.word	0x000000e0
        /*02e0*/ 	.short	0x0100
        /*02e2*/ 	.byte	0x04
	.zero		1


	//   ....[29]....
        /*02e4*/ 	.word	0x00000d10
        /*02e8*/ 	.word	0x000000ff
        /*02ec*/ 	.word	0x000000f0
        /*02f0*/ 	.short	0x0100
        /*02f2*/ 	.byte	0x04
	.zero		1


	//   ....[30]....
        /*02f4*/ 	.word	0x00000d20
        /*02f8*/ 	.word	0x000000ff
        /*02fc*/ 	.word	0x000000e8
        /*0300*/ 	.short	0x0100
        /*0302*/ 	.byte	0x04
	.zero		1


	//   ....[31]....
        /*0304*/ 	.word	0x00000d30
        /*0308*/ 	.word	0x000000ff
        /*030c*/ 	.word	0x000000f8
        /*0310*/ 	.short	0x0100
        /*0312*/ 	.byte	0x04
	.zero		1


	//   ....[32]....
        /*0314*/ 	.word	0x00000e30
        /*0318*/ 	.word	0x000000ff
        /*031c*/ 	.word	0x00000100
        /*0320*/ 	.short	0x0100
        /*0322*/ 	.byte	0x06
	.zero		1


	//   ....[33]....
        /*0324*/ 	.word	0x00001a00
        /*0328*/ 	.word	0x00000003
        /*032c*/ 	.word	0x000000f0
        /*0330*/ 	.short	0x010a
        /*0332*/ 	.byte	0xff
	.zero		1


	//   ....[34]....
        /*0334*/ 	.word	0x00001a30
        /*0338*/ 	.word	0x00000003
        /*033c*/ 	.word	0x000000e0
        /*0340*/ 	.short	0x0101
        /*0342*/ 	.byte	0xff
	.zero		1


	//   ....[35]....
        /*0344*/ 	.word	0x00001af0
        /*0348*/ 	.word	0x000000ff
        /*034c*/ 	.word	0x00000028
        /*0350*/ 	.short	0x010a
        /*0352*/ 	.byte	0x04
	.zero		1


	//   ....[36]....
        /*0354*/ 	.word	0x00001bc0
        /*0358*/ 	.word	0x000000ff
        /*035c*/ 	.word	0x00000028
        /*0360*/ 	.short	0x010a
        /*0362*/ 	.byte	0x21
	.zero		1


	//   ....[37]....
        /*0364*/ 	.word	0x00001d70
        /*0368*/ 	.word	0x000000ff
        /*036c*/ 	.word	0x00000028
        /*0370*/ 	.short	0x010a
        /*0372*/ 	.byte	0x05
	.zero		1


	//   ....[38]....
        /*0374*/ 	.word	0x00001e80
        /*0378*/ 	.word	0x000000ff
        /*037c*/ 	.word	0x00000098
        /*0380*/ 	.short	0x0101
        /*0382*/ 	.byte	0x06
	.zero		1


	//   ....[39]....
        /*0384*/ 	.word	0x00001ea0
        /*0388*/ 	.word	0x000000ff
        /*038c*/ 	.word	0x00000028
        /*0390*/ 	.short	0x010a
        /*0392*/ 	.byte	0x04
	.zero		1


	//   ....[40]....
        /*0394*/ 	.word	0x00001f20
        /*0398*/ 	.word	0x000000ff
        /*039c*/ 	.word	0x00000028
        /*03a0*/ 	.short	0x010a
        /*03a2*/ 	.byte	0x11
	.zero		1


	//   ....[41]....
        /*03a4*/ 	.word	0x000020b0
        /*03a8*/ 	.word	0x000000ff
        /*03ac*/ 	.word	0x00000028
        /*03b0*/ 	.short	0x010a
        /*03b2*/ 	.byte	0x05
	.zero		1


	//   ....[42]....
        /*03b4*/ 	.word	0x00002210
        /*03b8*/ 	.word	0x00000003
        /*03bc*/ 	.word	0x000000a0
        /*03c0*/ 	.short	0x010a
        /*03c2*/ 	.byte	0xff
	.zero		1


	//   ....[43]....
        /*03c4*/ 	.word	0x00002360
        /*03c8*/ 	.word	0x00000000
        /*03cc*/ 	.word	0x00000000
        /*03d0*/ 	.short	0x0101
        /*03d2*/ 	.byte	0xff
	.zero		1


	//   ....[44]....
        /*03d4*/ 	.word	0x00002920
        /*03d8*/ 	.word	0x000000ff
        /*03dc*/ 	.word	0x00000000
        /*03e0*/ 	.short	0x010a
        /*03e2*/ 	.byte	0x04
	.zero		1


	//   ....[45]....
        /*03e4*/ 	.word	0x000029b0
        /*03e8*/ 	.word	0x000000ff
        /*03ec*/ 	.word	0x00000000
        /*03f0*/ 	.short	0x010a
        /*03f2*/ 	.byte	0x05
	.zero		1


	//   ....[46]....
        /*03f4*/ 	.word	0x00002a40
        /*03f8*/ 	.word	0x000000ff
        /*03fc*/ 	.word	0x00000000
        /*0400*/ 	.short	0x010a
        /*0402*/ 	.byte	0x05
	.zero		1


	//   ....[47]....
        /*0404*/ 	.word	0x00002ad0
        /*0408*/ 	.word	0x000000ff
        /*040c*/ 	.word	0x00000000
        /*0410*/ 	.short	0x010a
        /*0412*/ 	.byte	0x05
	.zero		1


	//   ....[48]....
        /*0414*/ 	.word	0x00002b70
        /*0418*/ 	.word	0x00000000
        /*041c*/ 	.word	0x00000000
        /*0420*/ 	.short	0x010a
        /*0422*/ 	.byte	0xff
	.zero		1


	//   ....[49]....
        /*0424*/ 	.word	0x00002c90
        /*0428*/ 	.word	0x00000000
        /*042c*/ 	.word	0x000000e0
        /*0430*/ 	.short	0x010a
        /*0432*/ 	.byte	0xff
	.zero		1


	//   ....[50]....
        /*0434*/ 	.word	0x00002d00
        /*0438*/ 	.word	0x00000004
        /*043c*/ 	.word	0x00000000
        /*0440*/ 	.short	0x0101
        /*0442*/ 	.byte	0xff
	.zero		1


	//   ....[51]....
        /*0444*/ 	.word	0x00002d20
        /*0448*/ 	.word	0x000000ff
        /*044c*/ 	.word	0x000000b0
        /*0450*/ 	.short	0x010a
        /*0452*/ 	.byte	0x04
	.zero		1


	//   ....[52]....
        /*0454*/ 	.word	0x00002e40
        /*0458*/ 	.word	0x00000000
        /*045c*/ 	.word	0x000000a0
        /*0460*/ 	.short	0x010a
        /*0462*/ 	.byte	0xff
	.zero		1


	//   ....[53]....
        /*0464*/ 	.word	0x00002f40
        /*0468*/ 	.word	0x00000000
        /*046c*/ 	.word	0x00000000
        /*0470*/ 	.short	0x0101
        /*0472*/ 	.byte	0xff
	.zero		1


	//   ....[54]....
        /*0474*/ 	.word	0x00002fd0
        /*0478*/ 	.word	0x000000ff
        /*047c*/ 	.word	0x000000b0
        /*0480*/ 	.short	0x0106
        /*0482*/ 	.byte	0x04
	.zero		1


	//   ....[55]....
        /*0484*/ 	.word	0x00002ff0
        /*0488*/ 	.word	0x000000ff
        /*048c*/ 	.word	0x000000b0
        /*0490*/ 	.short	0x010a
        /*0492*/ 	.byte	0x04
	.zero		1


	//   ....[56]....
        /*0494*/ 	.word	0x00003080
        /*0498*/ 	.word	0x000000ff
        /*049c*/ 	.word	0x000000b0
        /*04a0*/ 	.short	0x0106
        /*04a2*/ 	.byte	0x07
	.zero		1


	//   ....[57]....
        /*04a4*/ 	.word	0x000030c0
        /*04a8*/ 	.word	0x00000000
        /*04ac*/ 	.word	0x000000b0
        /*04b0*/ 	.short	0x010a
        /*04b2*/ 	.byte	0xff
	.zero		1


	//   ....[58]....
        /*04b4*/ 	.word	0x00003300
        /*04b8*/ 	.word	0x000000ff
        /*04bc*/ 	.word	0x00000008
        /*04c0*/ 	.short	0x010a
        /*04c2*/ 	.byte	0x05
	.zero		1


	//   ....[59]....
        /*04c4*/ 	.word	0x00003320
        /*04c8*/ 	.word	0x000000ff
        /*04cc*/ 	.word	0x00000008
        /*04d0*/ 	.short	0x010a
        /*04d2*/ 	.byte	0x05
	.zero		1


	//   ....[60]....
        /*04d4*/ 	.word	0x000034b0
        /*04d8*/ 	.word	0x000000ff
        /*04dc*/ 	.word	0x00000008
        /*04e0*/ 	.short	0x010a
        /*04e2*/ 	.byte	0x05
	.zero		1


	//   ....[61]....
        /*04e4*/ 	.word	0x000034d0
        /*04e8*/ 	.word	0x000000ff
        /*04ec*/ 	.word	0x00000008
        /*04f0*/ 	.short	0x010a
        /*04f2*/ 	.byte	0x05
	.zero		1


	//   ....[62]....
        /*04f4*/ 	.word	0x00003590
        /*04f8*/ 	.word	0x000000ff
        /*04fc*/ 	.word	0x00000000
        /*0500*/ 	.short	0x0101
        /*0502*/ 	.byte	0x04
	.zero		1


	//   ....[63]....
        /*0504*/ 	.word	0x00003890
        /*0508*/ 	.word	0x00000000
        /*050c*/ 	.word	0x000000a0
        /*0510*/ 	.short	0x010a
        /*0512*/ 	.byte	0xff
	.zero		1


	//   ....[64]....
        /*0514*/ 	.word	0x00003950
        /*0518*/ 	.word	0x00000000
        /*051c*/ 	.word	0x00000000
        /*0520*/ 	.short	0x0101
        /*0522*/ 	.byte	0xff
	.zero		1


	//   ....[65]....
        /*0524*/ 	.word	0x00003a10
        /*0528*/ 	.word	0x000000ff
        /*052c*/ 	.word	0x00000000
        /*0530*/ 	.short	0x010a
        /*0532*/ 	.byte	0x04
	.zero		1


	//   ....[66]....
        /*0534*/ 	.word	0x00003a20
        /*0538*/ 	.word	0x000000ff
        /*053c*/ 	.word	0x000000d0
        /*0540*/ 	.short	0x010a
        /*0542*/ 	.byte	0x17
	.zero		1


	//   ....[67]....
        /*0544*/ 	.word	0x00003ad0
        /*0548*/ 	.word	0x000000ff
        /*054c*/ 	.word	0x00000000
        /*0550*/ 	.short	0x010a
        /*0552*/ 	.byte	0x05
	.zero		1


	//   ....[68]....
        /*0554*/ 	.word	0x00003c10
        /*0558*/ 	.word	0x000000ff
        /*055c*/ 	.word	0x00000000
        /*0560*/ 	.short	0x010a
        /*0562*/ 	.byte	0x04
	.zero		1


	//   ....[69]....
        /*0564*/ 	.word	0x00003e60
        /*0568*/ 	.word	0x000000ff
        /*056c*/ 	.word	0x00000000
        /*0570*/ 	.short	0x010a
        /*0572*/ 	.byte	0x04
	.zero		1


	//   ....[70]....
        /*0574*/ 	.word	0x00003f00
        /*0578*/ 	.word	0x00000000
        /*057c*/ 	.word	0x00000000
        /*0580*/ 	.short	0x010a
        /*0582*/ 	.byte	0xff
	.zero		1


	//   ....[71]....
        /*0584*/ 	.word	0x00003f40
        /*0588*/ 	.word	0x00000000
        /*058c*/ 	.word	0x00000000
        /*0590*/ 	.short	0x010a
        /*0592*/ 	.byte	0xff
	.zero		1


	//   ....[72]....
        /*0594*/ 	.word	0x00003fb0
        /*0598*/ 	.word	0x000000ff
        /*059c*/ 	.word	0x00000000
        /*05a0*/ 	.short	0x0101
        /*05a2*/ 	.byte	0x04
	.zero		1


	//   ....[73]....
        /*05a4*/ 	.word	0x00003ff0
        /*05a8*/ 	.word	0x000000ff
        /*05ac*/ 	.word	0x00000100
        /*05b0*/ 	.short	0x010a
        /*05b2*/ 	.byte	0x11
	.zero		1


	//   ....[74]....
        /*05b4*/ 	.word	0x00004040
        /*05b8*/ 	.word	0x000000ff
        /*05bc*/ 	.word	0x00000000
        /*05c0*/ 	.short	0x0101
        /*05c2*/ 	.byte	0x04
	.zero		1


	//   ....[75]....
        /*05c4*/ 	.word	0x000044e0
        /*05c8*/ 	.word	0x0000000c
        /*05cc*/ 	.word	0x000000a0
        /*05d0*/ 	.short	0x010a
        /*05d2*/ 	.byte	0xff
	.zero		1


	//   ....[76]....
        /*05d4*/ 	.word	0x00004650
        /*05d8*/ 	.word	0x00000000
        /*05dc*/ 	.word	0x00000000
        /*05e0*/ 	.short	0x0101
        /*05e2*/ 	.byte	0xff
	.zero		1


	//   ....[77]....
        /*05e4*/ 	.word	0x00004ae0
        /*05e8*/ 	.word	0x000000ff
        /*05ec*/ 	.word	0x00000098
        /*05f0*/ 	.short	0x010a
        /*05f2*/ 	.byte	0x15
	.zero		1


	//   ....[78]....
        /*05f4*/ 	.word	0x00004c60
        /*05f8*/ 	.word	0x000000ff
        /*05fc*/ 	.word	0x00000070
        /*0600*/ 	.short	0x010a
        /*0602*/ 	.byte	0x15
	.zero		1


	//   ....[79]....
        /*0604*/ 	.word	0x00004de0
        /*0608*/ 	.word	0x000000ff
        /*060c*/ 	.word	0x00000050
        /*0610*/ 	.short	0x010b
        /*0612*/ 	.byte	0x15
	.zero		1


	//   ....[80]....
        /*0614*/ 	.word	0x00004df0
        /*0618*/ 	.word	0x000000ff
        /*061c*/ 	.word	0x00000000
        /*0620*/ 	.short	0x0101
        /*0622*/ 	.byte	0x06
	.zero		1


	//   ....[81]....
        /*0624*/ 	.word	0x00004e00
        /*0628*/ 	.word	0x000000ff
        /*062c*/ 	.word	0x00000078
        /*0630*/ 	.short	0x010a
        /*0632*/ 	.byte	0x15
	.zero		1


	//   ....[82]....
        /*0634*/ 	.word	0x00004f60
        /*0638*/ 	.word	0x000000ff
        /*063c*/ 	.word	0x00000058
        /*0640*/ 	.short	0x010b
        /*0642*/ 	.byte	0x15
	.zero		1


	//   ....[83]....
        /*0644*/ 	.word	0x00004f70
        /*0648*/ 	.word	0x000000ff
        /*064c*/ 	.word	0x00000000
        /*0650*/ 	.short	0x0101
        /*0652*/ 	.byte	0x06
	.zero		1


	//   ....[84]....
        /*0654*/ 	.word	0x00004f80
        /*0658*/ 	.word	0x000000ff
        /*065c*/ 	.word	0x00000080
        /*0660*/ 	.short	0x010a
        /*0662*/ 	.byte	0x15
	.zero		1


	//   ....[85]....
        /*0664*/ 	.word	0x000050d0
        /*0668*/ 	.word	0x000000ff
        /*066c*/ 	.word	0x00000060
        /*0670*/ 	.short	0x010b
        /*0672*/ 	.byte	0x15
	.zero		1


	//   ....[86]....
        /*0674*/ 	.word	0x000050e0
        /*0678*/ 	.word	0x000000ff
        /*067c*/ 	.word	0x00000000
        /*0680*/ 	.short	0x0101
        /*0682*/ 	.byte	0x06
	.zero		1


	//   ....[87]....
        /*0684*/ 	.word	0x000050f0
        /*0688*/ 	.word	0x000000ff
        /*068c*/ 	.word	0x00000088
        /*0690*/ 	.short	0x010a
        /*0692*/ 	.byte	0x15
	.zero		1


	//   ....[88]....
        /*0694*/ 	.word	0x000052f0
        /*0698*/ 	.word	0x000000ff
        /*069c*/ 	.word	0x00000068
        /*06a0*/ 	.short	0x010b
        /*06a2*/ 	.byte	0x15
	.zero		1


	//   ....[89]....
        /*06a4*/ 	.word	0x00005300
        /*06a8*/ 	.word	0x000000ff
        /*06ac*/ 	.word	0x00000000
        /*06b0*/ 	.short	0x0101
        /*06b2*/ 	.byte	0x25
	.zero		1


	//   ....[90]....
        /*06b4*/ 	.word	0x00005330
        /*06b8*/ 	.word	0x000000ff
        /*06bc*/ 	.word	0x00000070
        /*06c0*/ 	.short	0x010a
        /*06c2*/ 	.byte	0x15
	.zero		1


	//   ....[91]....
        /*06c4*/ 	.word	0x00005350
        /*06c8*/ 	.word	0x000000ff
        /*06cc*/ 	.word	0x00000078
        /*06d0*/ 	.short	0x010a
        /*06d2*/ 	.byte	0x15
	.zero		1


	//   ....[92]....
        /*06d4*/ 	.word	0x00005370
        /*06d8*/ 	.word	0x000000ff
        /*06dc*/ 	.word	0x00000080
        /*06e0*/ 	.short	0x010a
        /*06e2*/ 	.byte	0x15
	.zero		1


	//   ....[93]....
        /*06e4*/ 	.word	0x000053b0
        /*06e8*/ 	.word	0x00000000
        /*06ec*/ 	.word	0x00000088
        /*06f0*/ 	.short	0x010a
        /*06f2*/ 	.byte	0xff
	.zero		1


	//   ....[94]....
        /*06f4*/ 	.word	0x000056d0
        /*06f8*/ 	.word	0x00000003
        /*06fc*/ 	.word	0x000000a0
        /*0700*/ 	.short	0x010a
        /*0702*/ 	.byte	0xff
	.zero		1


	//   ....[95]....
        /*0704*/ 	.word	0x00005850
        /*0708*/ 	.word	0x00000000
        /*070c*/ 	.word	0x00000000
        /*0710*/ 	.short	0x0101
        /*0712*/ 	.byte	0xff
	.zero		1


	//   ....[96]....
        /*0714*/ 	.word	0x000063b0
        /*0718*/ 	.word	0x00000003
        /*071c*/ 	.word	0x00000050
        /*0720*/ 	.short	0x010a
        /*0722*/ 	.byte	0xff
	.zero		1


	//   ....[97]....
        /*0724*/ 	.word	0x000063f0
        /*0728*/ 	.word	0x00000091
        /*072c*/ 	.word	0x000000c0
        /*0730*/ 	.short	0x010a
        /*0732*/ 	.byte	0xff
	.zero		1


	//   ....[98]....
        /*0734*/ 	.word	0x00006530
        /*0738*/ 	.word	0x00000003
        /*073c*/ 	.word	0x00000050
        /*0740*/ 	.short	0x010a
        /*0742*/ 	.byte	0xff
	.zero		1


	//   ....[99]....
        /*0744*/ 	.word	0x00006670
        /*0748*/ 	.word	0x00000000
        /*074c*/ 	.word	0x00000000
        /*0750*/ 	.short	0x0101
        /*0752*/ 	.byte	0xff
	.zero		1


	//   ....[100]....
        /*0754*/ 	.word	0x000066f0
        /*0758*/ 	.word	0x00000091
        /*075c*/ 	.word	0x000000c0
        /*0760*/ 	.short	0x010a
        /*0762*/ 	.byte	0xff
	.zero		1


	//   ....[101]....
        /*0764*/ 	.word	0x00007a80
        /*0768*/ 	.word	0x0000006b
        /*076c*/ 	.word	0x00000050
        /*0770*/ 	.short	0x010a
        /*0772*/ 	.byte	0xff
	.zero		1


	//   ....[102]....
        /*0774*/ 	.word	0x00007b50
        /*0778*/ 	.word	0x0000006b
        /*077c*/ 	.word	0x00000050
        /*0780*/ 	.short	0x010a
        /*0782*/ 	.byte	0xff
	.zero		1


	//   ....[103]....
        /*0784*/ 	.word	0x00007c90
        /*0788*/ 	.word	0x00000000
        /*078c*/ 	.word	0x00000000
        /*0790*/ 	.short	0x0101
        /*0792*/ 	.byte	0xff
	.zero		1


	//   ....[104]....
        /*0794*/ 	.word	0x00009020
        /*0798*/ 	.word	0x00000000
        /*079c*/ 	.word	0x00000050
        /*07a0*/ 	.short	0x010a
        /*07a2*/ 	.byte	0xff
	.zero		1


	//   ....[105]....
        /*07a4*/ 	.word	0x000090f0
        /*07a8*/ 	.word	0x00000000
        /*07ac*/ 	.word	0x00000050
        /*07b0*/ 	.short	0x010a
        /*07b2*/ 	.byte	0xff
	.zero		1


	//   ....[106]....
        /*07b4*/ 	.word	0x00009230
        /*07b8*/ 	.word	0x00000000
        /*07bc*/ 	.word	0x00000000
        /*07c0*/ 	.short	0x0101
        /*07c2*/ 	.byte	0xff
	.zero		1


	//   ....[107]....
        /*07c4*/ 	.word	0x0000a5f0
        /*07c8*/ 	.word	0x00000000
        /*07cc*/ 	.word	0x00000050
        /*07d0*/ 	.short	0x010a
        /*07d2*/ 	.byte	0xff
	.zero		1


	//   ....[108]....
        /*07d4*/ 	.word	0x0000a6c0
        /*07d8*/ 	.word	0x00000000
        /*07dc*/ 	.word	0x00000050
        /*07e0*/ 	.short	0x010a
        /*07e2*/ 	.byte	0xff
	.zero		1


	//   ....[109]....
        /*07e4*/ 	.word	0x0000a800
        /*07e8*/ 	.word	0x00000000
        /*07ec*/ 	.word	0x00000000
        /*07f0*/ 	.short	0x0101
        /*07f2*/ 	.byte	0xff
	.zero		1


	//   ....[110]....
        /*07f4*/ 	.word	0x0000aae0
        /*07f8*/ 	.word	0x00000091
        /*07fc*/ 	.word	0x00000000
        /*0800*/ 	.short	0x0101
        /*0802*/ 	.byte	0xff
	.zero		1


	//   ....[111]....
        /*0804*/ 	.word	0x0000bd90
        /*0808*/ 	.word	0x00000003
        /*080c*/ 	.word	0x000000f0
        /*0810*/ 	.short	0x010a
        /*0812*/ 	.byte	0xff
	.zero		1


	//   ....[112]....
        /*0814*/ 	.word	0x0000bdf0
        /*0818*/ 	.word	0x00000000
        /*081c*/ 	.word	0x00000028
        /*0820*/ 	.short	0x010a
        /*0822*/ 	.byte	0xff
	.zero		1


	//   ....[113]....
        /*0824*/ 	.word	0x0000be50
        /*0828*/ 	.word	0x00000000
        /*082c*/ 	.word	0x00000028
        /*0830*/ 	.short	0x010a
        /*0832*/ 	.byte	0xff
	.zero		1


	//   ....[114]....
        /*0834*/ 	.word	0x0000bea0
        /*0838*/ 	.word	0x00000003
        /*083c*/ 	.word	0x000000a0
        /*0840*/ 	.short	0x010a
        /*0842*/ 	.byte	0xff
	.zero		1


	//   ....[115]....
        /*0844*/ 	.word	0x0000bf00
        /*0848*/ 	.word	0x00000000
        /*084c*/ 	.word	0x00000000
        /*0850*/ 	.short	0x010a
        /*0852*/ 	.byte	0xff
	.zero		1


	//   ....[116]....
        /*0854*/ 	.word	0x0000bf60
        /*0858*/ 	.word	0x00000000
        /*085c*/ 	.word	0x00000000
        /*0860*/ 	.short	0x010a
        /*0862*/ 	.byte	0xff
	.zero		1


	//   ....[117]....
        /*0864*/ 	.word	0x0000bfc0
        /*0868*/ 	.word	0x00000000
        /*086c*/ 	.word	0x00000000
        /*0870*/ 	.short	0x010a
        /*0872*/ 	.byte	0xff
	.zero		1


	//   ....[118]....
        /*0874*/ 	.word	0x0000c020
        /*0878*/ 	.word	0x00000000
        /*087c*/ 	.word	0x00000000
        /*0880*/ 	.short	0x010a
        /*0882*/ 	.byte	0xff
	.zero		1


	//   ....[119]....
        /*0884*/ 	.word	0x0000c070
        /*0888*/ 	.word	0x00000000
        /*088c*/ 	.word	0x000000e0
        /*0890*/ 	.short	0x010a
        /*0892*/ 	.byte	0xff
	.zero		1


	//   ....[120]....
        /*0894*/ 	.word	0x0000c0d0
        /*0898*/ 	.word	0x00000000
        /*089c*/ 	.word	0x000000b0
        /*08a0*/ 	.short	0x010a
        /*08a2*/ 	.byte	0xff
	.zero		1


	//   ....[121]....
        /*08a4*/ 	.word	0x0000c120
        /*08a8*/ 	.word	0x00000000
        /*08ac*/ 	.word	0x000000a0
        /*08b0*/ 	.short	0x010a
        /*08b2*/ 	.byte	0xff
	.zero		1


	//   ....[122]....
        /*08b4*/ 	.word	0x0000c180
        /*08b8*/ 	.word	0x00000000
        /*08bc*/ 	.word	0x000000b0
        /*08c0*/ 	.short	0x010a
        /*08c2*/ 	.byte	0xff
	.zero		1


	//   ....[123]....
        /*08c4*/ 	.word	0x0000c1e0
        /*08c8*/ 	.word	0x00000005
        /*08cc*/ 	.word	0x00000008
        /*08d0*/ 	.short	0x010a
        /*08d2*/ 	.byte	0xff
	.zero		1


	//   ....[124]....
        /*08d4*/ 	.word	0x0000c2d0
        /*08d8*/ 	.word	0x00000003
        /*08dc*/ 	.word	0x00000008
        /*08e0*/ 	.short	0x010a
        /*08e2*/ 	.byte	0xff
	.zero		1


	//   ....[125]....
        /*08e4*/ 	.word	0x0000c320
        /*08e8*/ 	.word	0x00000000
        /*08ec*/ 	.word	0x000000a0
        /*08f0*/ 	.short	0x010a
        /*08f2*/ 	.byte	0xff
	.zero		1


	//   ....[126]....
        /*08f4*/ 	.word	0x0000c380
        /*08f8*/ 	.word	0x00000000
        /*08fc*/ 	.word	0x000000d0
        /*0900*/ 	.short	0x010a
        /*0902*/ 	.byte	0xff
	.zero		1


	//   ....[127]....
        /*0904*/ 	.word	0x0000c3e0
        /*0908*/ 	.word	0x00000000
        /*090c*/ 	.word	0x00000000
        /*0910*/ 	.short	0x010a
        /*0912*/ 	.byte	0xff
	.zero		1


	//   ....[128]....
        /*0914*/ 	.word	0x0000c440
        /*0918*/ 	.word	0x00000000
        /*091c*/ 	.word	0x00000000
        /*0920*/ 	.short	0x010a
        /*0922*/ 	.byte	0xff
	.zero		1


	//   ....[129]....
        /*0924*/ 	.word	0x0000c4a0
        /*0928*/ 	.word	0x00000000
        /*092c*/ 	.word	0x00000100
        /*0930*/ 	.short	0x010a
        /*0932*/ 	.byte	0xff
	.zero		1


	//   ....[130]....
        /*0934*/ 	.word	0x0000c4f0
        /*0938*/ 	.word	0x0000000c
        /*093c*/ 	.word	0x000000a0
        /*0940*/ 	.short	0x010a
        /*0942*/ 	.byte	0xff
	.zero		1


	//   ....[131]....
        /*0944*/ 	.word	0x0000c550
        /*0948*/ 	.word	0x00000000
        /*094c*/ 	.word	0x00000098
        /*0950*/ 	.short	0x010a
        /*0952*/ 	.byte	0xff
	.zero		1


	//   ....[132]....
        /*0954*/ 	.word	0x0000c5b0
        /*0958*/ 	.word	0x00000000
        /*095c*/ 	.word	0x00000070
        /*0960*/ 	.short	0x010a
        /*0962*/ 	.byte	0xff
	.zero		1


	//   ....[133]....
        /*0964*/ 	.word	0x0000c610
        /*0968*/ 	.word	0x00000000
        /*096c*/ 	.word	0x00000078
        /*0970*/ 	.short	0x010a
        /*0972*/ 	.byte	0xff
	.zero		1


	//   ....[134]....
        /*0974*/ 	.word	0x0000c670
        /*0978*/ 	.word	0x00000000
        /*097c*/ 	.word	0x00000080
        /*0980*/ 	.short	0x010a
        /*0982*/ 	.byte	0xff
	.zero		1


	//   ....[135]....
        /*0984*/ 	.word	0x0000c6d0
        /*0988*/ 	.word	0x00000000
        /*098c*/ 	.word	0x00000088
        /*0990*/ 	.short	0x010a
        /*0992*/ 	.byte	0xff
	.zero		1


	//   ....[136]....
        /*0994*/ 	.word	0x0000c730
        /*0998*/ 	.word	0x00000000
        /*099c*/ 	.word	0x00000070
        /*09a0*/ 	.short	0x010a
        /*09a2*/ 	.byte	0xff
	.zero		1


	//   ....[137]....
        /*09a4*/ 	.word	0x0000c790
        /*09a8*/ 	.word	0x00000000
        /*09ac*/ 	.word	0x00000078
        /*09b0*/ 	.short	0x010a
        /*09b2*/ 	.byte	0xff
	.zero		1


	//   ....[138]....
        /*09b4*/ 	.word	0x0000c7f0
        /*09b8*/ 	.word	0x00000000
        /*09bc*/ 	.word	0x00000080
        /*09c0*/ 	.short	0x010a
        /*09c2*/ 	.byte	0xff
	.zero		1


	//   ....[139]....
        /*09c4*/ 	.word	0x0000c840
        /*09c8*/ 	.word	0x00000003
        /*09cc*/ 	.word	0x000000a0
        /*09d0*/ 	.short	0x010a
        /*09d2*/ 	.byte	0xff
	.zero		1


	//   ....[140]....
        /*09d4*/ 	.word	0x0000c890
        /*09d8*/ 	.word	0x00000003
        /*09dc*/ 	.word	0x00000050
        /*09e0*/ 	.short	0x010a
        /*09e2*/ 	.byte	0xff
	.zero		1


	//   ....[141]....
        /*09e4*/ 	.word	0x0000c8e0
        /*09e8*/ 	.word	0x00000091
        /*09ec*/ 	.word	0x000000c0
        /*09f0*/ 	.short	0x010a
        /*09f2*/ 	.byte	0xff
	.zero		1


	//   ....[142]....
        /*09f4*/ 	.word	0x0000c930
        /*09f8*/ 	.word	0x0000006b
        /*09fc*/ 	.word	0x00000050
        /*0a00*/ 	.short	0x010a
        /*0a02*/ 	.byte	0xff
	.zero		1


	//   ....[143]....
        /*0a04*/ 	.word	0x0000c980
        /*0a08*/ 	.word	0x00000000
        /*0a0c*/ 	.word	0x00000050
        /*0a10*/ 	.short	0x010a
        /*0a12*/ 	.byte	0xff
	.zero		1


	//   ....[144]....
        /*0a14*/ 	.word	0x0000c9d0
        /*0a18*/ 	.word	0x00000000
        /*0a1c*/ 	.word	0x00000050
        /*0a20*/ 	.short	0x010a
        /*0a22*/ 	.byte	0xff
	.zero		1


	//----- nvinfo : EIATTR_NUM_MBARRIERS
	.align		4
.L_48:
        /*0a24*/ 	.byte	0x03, 0x38
        /*0a26*/ 	.short	0x0021


	//----- nvinfo : EIATTR_EXIT_INSTR_OFFSETS
	.align		4
        /*0a28*/ 	.byte	0x04, 0x1c
        /*0a2a*/ 	.short	(.L_50 - .L_49)


	//   ....[0]....
.L_49:
        /*0a2c*/ 	.word	0x00002ba0


	//   ....[1]....
        /*0a30*/ 	.word	0x00003090


	//   ....[2]....
        /*0a34*/ 	.word	0x000030f0


	//   ....[3]....
        /*0a38*/ 	.word	0x00004270


	//   ....[4]....
        /*0a3c*/ 	.word	0x000053e0


	//   ....[5]....
        /*0a40*/ 	.word	0x00005420


	//   ....[6]....
        /*0a44*/ 	.word	0x0000bd80


	//----- nvinfo : EIATTR_MAX_THREADS
	.align		4
.L_50:
        /*0a48*/ 	.byte	0x04, 0x05
        /*0a4a*/ 	.short	(.L_52 - .L_51)
.L_51:
        /*0a4c*/ 	.word	0x00000100
        /*0a50*/ 	.word	0x00000001
        /*0a54*/ 	.word	0x00000001


	//----- nvinfo : EIATTR_CRS_STACK_SIZE
	.align		4
.L_52:
        /*0a58*/ 	.byte	0x04, 0x1e
        /*0a5a*/ 	.short	(.L_54 - .L_53)
.L_53:
        /*0a5c*/ 	.word	0x00000000


	//----- nvinfo : EIATTR_CBANK_PARAM_SIZE
	.align		4
.L_54:
        /*0a60*/ 	.byte	0x03, 0x19
        /*0a62*/ 	.short	0x0800


	//----- nvinfo : EIATTR_PARAM_CBANK
	.align		4
        /*0a64*/ 	.byte	0x04, 0x0a
        /*0a66*/ 	.short	(.L_56 - .L_55)
	.align		4
.L_55:
        /*0a68*/ 	.word	index@(.nv.constant0._ZN7cutlass13device_kernelINS_4gemm6kernel13GemmUniversalIN4cute5tupleIJiiiiEEENS1_10collective13CollectiveMmaINS1_35MainloopSm100TmaUmmaWarpSpecializedILi5ELi2ELi2ENS5_IJNS4_1CILi2EEESB_NSA_ILi1EEEEEEEENS5_IJNSA_ILi256EEESF_NSA_ILi64EEEEEEaNS5_IJlSC_lEEEaSI_NS4_8TiledMMAINS4_8MMA_AtomIJNS4_21SM100_MMA_S8_2x1SM_SSIaaiLi256ELi256ELNS4_4UMMA5MajorE0ELSN_0ELNSM_8SaturateE0EEEEEENS4_6LayoutINS5_IJSC_SC_SC_EEENS5_IJNSA_ILi0EEEST_ST_EEEEENS5_IJNS4_10UnderscoreESW_SW_EEEEENS4_28SM100_TMA_2SM_LOAD_MULTICASTENS4_14ComposedLayoutINS4_7SwizzleILi2ELi4ELi3EEENS4_18smem_ptr_flag_bitsILi8EEENSR_INS5_IJNSA_ILi8EEESG_EEENS5_IJSG_SC_EEEEEEEvNS4_8identityENS4_18SM100_TMA_2SM_LOADES19_vS1A_EENS_8epilogue10collective18CollectiveEpilogueINS1D_23Sm100TmaWarpSpecializedILi4ELi2ELi64ELb0ELb0EEEJNS5_IJNSA_ILi128EEESF_SG_EEENS5_IJNSR_IS1I_SC_EENSR_ISG_SC_EEEEEaSI_aSI_NS1D_6fusion15FusionCallbacksIS1H_NS1N_17LinearCombinationIaiaiLNS_15FloatRoundStyleE2EEES1J_S1M_JEEENS4_5SM1004TMEM4LOAD26SM100_TMEM_LOAD_32dp32b64xENS4_13SM90_TMA_LOADES19_NS4_39AutoVectorizingCopyWithAssumedAlignmentILi128EEENS4_14SM90_TMA_STOREES19_S1Z_S1Z_EEEvvEEEEvNT_6ParamsE)
        /*0a6c*/ 	.short	0x0380
        /*0a6e*/ 	.short	0x0800


	//----- nvinfo : EIATTR_SW_WAR
	.align		4
.L_56:
        /*0a70*/ 	.byte	0x04, 0x36
        /*0a72*/ 	.short	(.L_58 - .L_57)
.L_57:
        /*0a74*/ 	.word	0x00000008
.L_58:


//--------------------- .nv.callgraph             --------------------------
	.section	.nv.callgraph,"",@"SHT_CUDA_CALLGRAPH"
	.align	4
	.sectionentsize	8
	.align		4
        /*0000*/ 	.word	0x00000000
	.align		4
        /*0004*/ 	.word	0xffffffff
	.align		4
        /*0008*/ 	.word	index@(_ZN7cutlass13device_kernelINS_4gemm6kernel13GemmUniversalIN4cute5tupleIJiiiiEEENS1_10collective13CollectiveMmaINS1_35MainloopSm100TmaUmmaWarpSpecializedILi5ELi2ELi2ENS5_IJNS4_1CILi2EEESB_NSA_ILi1EEEEEEEENS5_IJNSA_ILi256EEESF_NSA_ILi64EEEEEEaNS5_IJlSC_lEEEaSI_NS4_8TiledMMAINS4_8MMA_AtomIJNS4_21SM100_MMA_S8_2x1SM_SSIaaiLi256ELi256ELNS4_4UMMA5MajorE0ELSN_0ELNSM_8SaturateE0EEEEEENS4_6LayoutINS5_IJSC_SC_SC_EEENS5_IJNSA_ILi0EEEST_ST_EEEEENS5_IJNS4_10UnderscoreESW_SW_EEEEENS4_28SM100_TMA_2SM_LOAD_MULTICASTENS4_14ComposedLayoutINS4_7SwizzleILi2ELi4ELi3EEENS4_18smem_ptr_flag_bitsILi8EEENSR_INS5_IJNSA_ILi8EEESG_EEENS5_IJSG_SC_EEEEEEEvNS4_8identityENS4_18SM100_TMA_2SM_LOADES19_vS1A_EENS_8epilogue10collective18CollectiveEpilogueINS1D_23Sm100TmaWarpSpecializedILi4ELi2ELi64ELb0ELb0EEEJNS5_IJNSA_ILi128EEESF_SG_EEENS5_IJNSR_IS1I_SC_EENSR_ISG_SC_EEEEEaSI_aSI_NS1D_6fusion15FusionCallbacksIS1H_NS1N_17LinearCombinationIaiaiLNS_15FloatRoundStyleE2EEES1J_S1M_JEEENS4_5SM1004TMEM4LOAD26SM100_TMEM_LOAD_32dp32b64xENS4_13SM90_TMA_LOADES19_NS4_39AutoVectorizingCopyWithAssumedAlignmentILi128EEENS4_14SM90_TMA_STOREES19_S1Z_S1Z_EEEvvEEEEvNT_6ParamsE)
	.align		4
        /*000c*/ 	.word	index@(__assertfail)
	.align		4
        /*0010*/ 	.word	0x00000000
	.align		4
        /*0014*/ 	.word	0xfffffffe
	.align		4
        /*0018*/ 	.word	0x00000000
	.align		4
        /*001c*/ 	.word	0xfffffffd
	.align		4
        /*0020*/ 	.word	0x00000000
	.align		4
        /*0024*/ 	.word	0xfffffffc


//--------------------- .nv.constant4             --------------------------
	.section	.nv.constant4,"a",@progbits
	.align	8
	.align		8
.nv.constant4:
        /*0000*/ 	.dword	__assertfail
	.align		8
        /*0008*/ 	.dword	__unnamed_1
	.align		8
        /*0010*/ 	.dword	__unnamed_2
	.align		8
        /*0018*/ 	.dword	__unnamed_3
	.align		8
        /*0020*/ 	.dword	_ZN39_INTERNAL_d96c6c9d_4_k_cu_f94346da_99224cuda3std3__45__cpo5beginE
	.align		8
        /*0028*/ 	.dword	_ZN39_INTERNAL_d96c6c9d_4_k_cu_f94346da_99224cuda3std3__45__cpo3endE
	.align		8
        /*0030*/ 	.dword	_ZN39_INTERNAL_d96c6c9d_4_k_cu_f94346da_99224cuda3std3__45__cpo6cbeginE
	.align		8
        /*0038*/ 	.dword	_ZN39_INTERNAL_d96c6c9d_4_k_cu_f94346da_99224cuda3std3__45__cpo4cendE
	.align		8
        /*0040*/ 	.dword	_ZN39_INTERNAL_d96c6c9d_4_k_cu_f94346da_99224cuda3std3__441_GLOBAL__N__d96c6c9d_4_k_cu_f94346da_99226ignoreE
	.align		8
        /*0048*/ 	.dword	_ZN39_INTERNAL_d96c6c9d_4_k_cu_f94346da_99224cuda3std3__419piecewise_constructE
	.align		8
        /*0050*/ 	.dword	_ZN39_INTERNAL_d96c6c9d_4_k_cu_f94346da_99224cuda3std3__48in_placeE
	.align		8
        /*0058*/ 	.dword	_ZN39_INTERNAL_d96c6c9d_4_k_cu_f94346da_99224cuda3std6ranges3__45__cpo4swapE
	.align		8
        /*0060*/ 	.dword	_ZN39_INTERNAL_d96c6c9d_4_k_cu_f94346da_99224cuda3std6ranges3__45__cpo9iter_moveE
	.align		8
        /*0068*/ 	.dword	_ZN39_INTERNAL_d96c6c9d_4_k_cu_f94346da_99224cute7productE
	.align		8
        /*0070*/ 	.dword	_ZN39_INTERNAL_d96c6c9d_4_k_cu_f94346da_99224cute1_E
	.align		8
        /*0078*/ 	.dword	$str$25
	.align		8
        /*0080*/ 	.dword	$str$26
	.align		8
        /*0088*/ 	.dword	$str$27
	.align		8
        /*0090*/ 	.dword	$str$28


//--------------------- .text._ZN7cutlass13device_kernelINS_4gemm6kernel13GemmUniversalIN4cute5tupleIJiiiiEEENS1_10collective13CollectiveMmaINS1_35MainloopSm100TmaUmmaWarpSpecializedILi5ELi2ELi2ENS5_IJNS4_1CILi2EEESB_NSA_ILi1EEEEEEEENS5_IJNSA_ILi256EEESF_NSA_ILi64EEEEEEaNS5_IJlSC_lEEEaSI_NS4_8TiledMMAINS4_8MMA_AtomIJNS4_21SM100_MMA_S8_2x1SM_SSIaaiLi256ELi256ELNS4_4UMMA5MajorE0ELSN_0ELNSM_8SaturateE0EEEEEENS4_6LayoutINS5_IJSC_SC_SC_EEENS5_IJNSA_ILi0EEEST_ST_EEEEENS5_IJNS4_10UnderscoreESW_SW_EEEEENS4_28SM100_TMA_2SM_LOAD_MULTICASTENS4_14ComposedLayoutINS4_7SwizzleILi2ELi4ELi3EEENS4_18smem_ptr_flag_bitsILi8EEENSR_INS5_IJNSA_ILi8EEESG_EEENS5_IJSG_SC_EEEEEEEvNS4_8identityENS4_18SM100_TMA_2SM_LOADES19_vS1A_EENS_8epilogue10collective18CollectiveEpilogueINS1D_23Sm100TmaWarpSpecializedILi4ELi2ELi64ELb0ELb0EEEJNS5_IJNSA_ILi128EEESF_SG_EEENS5_IJNSR_IS1I_SC_EENSR_ISG_SC_EEEEEaSI_aSI_NS1D_6fusion15FusionCallbacksIS1H_NS1N_17LinearCombinationIaiaiLNS_15FloatRoundStyleE2EEES1J_S1M_JEEENS4_5SM1004TMEM4LOAD26SM100_TMEM_LOAD_32dp32b64xENS4_13SM90_TMA_LOADES19_NS4_39AutoVectorizingCopyWithAssumedAlignmentILi128EEENS4_14SM90_TMA_STOREES19_S1Z_S1Z_EEEvvEEEEvNT_6ParamsE --------------------------
	.section	.text._ZN7cutlass13device_kernelINS_4gemm6kernel13GemmUniversalIN4cute5tupleIJiiiiEEENS1_10collective13CollectiveMmaINS1_35MainloopSm100TmaUmmaWarpSpecializedILi5ELi2ELi2ENS5_IJNS4_1CILi2EEESB_NSA_ILi1EEEEEEEENS5_IJNSA_ILi256EEESF_NSA_ILi64EEEEEEaNS5_IJlSC_lEEEaSI_NS4_8TiledMMAINS4_8MMA_AtomIJNS4_21SM100_MMA_S8_2x1SM_SSIaaiLi256ELi256ELNS4_4UMMA5MajorE0ELSN_0ELNSM_8SaturateE0EEEEEENS4_6LayoutINS5_IJSC_SC_SC_EEENS5_IJNSA_ILi0EEEST_ST_EEEEENS5_IJNS4_10UnderscoreESW_SW_EEEEENS4_28SM100_TMA_2SM_LOAD_MULTICASTENS4_14ComposedLayoutINS4_7SwizzleILi2ELi4ELi3EEENS4_18smem_ptr_flag_bitsILi8EEENSR_INS5_IJNSA_ILi8EEESG_EEENS5_IJSG_SC_EEEEEEEvNS4_8identityENS4_18SM100_TMA_2SM_LOADES19_vS1A_EENS_8epilogue10collective18CollectiveEpilogueINS1D_23Sm100TmaWarpSpecializedILi4ELi2ELi64ELb0ELb0EEEJNS5_IJNSA_ILi128EEESF_SG_EEENS5_IJNSR_IS1I_SC_EENSR_ISG_SC_EEEEEaSI_aSI_NS1D_6fusion15FusionCallbacksIS1H_NS1N_17LinearCombinationIaiaiLNS_15FloatRoundStyleE2EEES1J_S1M_JEEENS4_5SM1004TMEM4LOAD26SM100_TMEM_LOAD_32dp32b64xENS4_13SM90_TMA_LOADES19_NS4_39AutoVectorizingCopyWithAssumedAlignmentILi128EEENS4_14SM90_TMA_STOREES19_S1Z_S1Z_EEEvvEEEEvNT_6ParamsE,"ax",@progbits
	.align	128
.text._ZN7cutlass13device_kernelINS_4gemm6kernel13GemmUniversalIN4cute5tupleIJiiiiEEENS1_10collective13CollectiveMmaINS1_35MainloopSm100TmaUmmaWarpSpecializedILi5ELi2ELi2ENS5_IJNS4_1CILi2EEESB_NSA_ILi1EEEEEEEENS5_IJNSA_ILi256EEESF_NSA_ILi64EEEEEEaNS5_IJlSC_lEEEaSI_NS4_8TiledMMAINS4_8MMA_AtomIJNS4_21SM100_MMA_S8_2x1SM_SSIaaiLi256ELi256ELNS4_4UMMA5MajorE0ELSN_0ELNSM_8SaturateE0EEEEEENS4_6LayoutINS5_IJSC_SC_SC_EEENS5_IJNSA_ILi0EEEST_ST_EEEEENS5_IJNS4_10UnderscoreESW_SW_EEEEENS4_28SM100_TMA_2SM_LOAD_MULTICASTENS4_14ComposedLayoutINS4_7SwizzleILi2ELi4ELi3EEENS4_18smem_ptr_flag_bitsILi8EEENSR_INS5_IJNSA_ILi8EEESG_EEENS5_IJSG_SC_EEEEEEEvNS4_8identityENS4_18SM100_TMA_2SM_LOADES19_vS1A_EENS_8epilogue10collective18CollectiveEpilogueINS1D_23Sm100TmaWarpSpecializedILi4ELi2ELi64ELb0ELb0EEEJNS5_IJNSA_ILi128EEESF_SG_EEENS5_IJNSR_IS1I_SC_EENSR_ISG_SC_EEEEEaSI_aSI_NS1D_6fusion15FusionCallbacksIS1H_NS1N_17LinearCombinationIaiaiLNS_15FloatRoundStyleE2EEES1J_S1M_JEEENS4_5SM1004TMEM4LOAD26SM100_TMEM_LOAD_32dp32b64xENS4_13SM90_TMA_LOADES19_NS4_39AutoVectorizingCopyWithAssumedAlignmentILi128EEENS4_14SM90_TMA_STOREES19_S1Z_S1Z_EEEvvEEEEvNT_6ParamsE:
        .type           _ZN7cutlass13device_kernelINS_4gemm6kernel13GemmUniversalIN4cute5tupleIJiiiiEEENS1_10collective13CollectiveMmaINS1_35MainloopSm100TmaUmmaWarpSpecializedILi5ELi2ELi2ENS5_IJNS4_1CILi2EEESB_NSA_ILi1EEEEEEEENS5_IJNSA_ILi256EEESF_NSA_ILi64EEEEEEaNS5_IJlSC_lEEEaSI_NS4_8TiledMMAINS4_8MMA_AtomIJNS4_21SM100_MMA_S8_2x1SM_SSIaaiLi256ELi256ELNS4_4UMMA5MajorE0ELSN_0ELNSM_8SaturateE0EEEEEENS4_6LayoutINS5_IJSC_SC_SC_EEENS5_IJNSA_ILi0EEEST_ST_EEEEENS5_IJNS4_10UnderscoreESW_SW_EEEEENS4_28SM100_TMA_2SM_LOAD_MULTICASTENS4_14ComposedLayoutINS4_7SwizzleILi2ELi4ELi3EEENS4_18smem_ptr_flag_bitsILi8EEENSR_INS5_IJNSA_ILi8EEESG_EEENS5_IJSG_SC_EEEEEEEvNS4_8identityENS4_18SM100_TMA_2SM_LOADES19_vS1A_EENS_8epilogue10collective18CollectiveEpilogueINS1D_23Sm100TmaWarpSpecializedILi4ELi2ELi64ELb0ELb0EEEJNS5_IJNSA_ILi128EEESF_SG_EEENS5_IJNSR_IS1I_SC_EENSR_ISG_SC_EEEEEaSI_aSI_NS1D_6fusion15FusionCallbacksIS1H_NS1N_17LinearCombinationIaiaiLNS_15FloatRoundStyleE2EEES1J_S1M_JEEENS4_5SM1004TMEM4LOAD26SM100_TMEM_LOAD_32dp32b64xENS4_13SM90_TMA_LOADES19_NS4_39AutoVectorizingCopyWithAssumedAlignmentILi128EEENS4_14SM90_TMA_STOREES19_S1Z_S1Z_EEEvvEEEEvNT_6ParamsE,@function
        .size           _ZN7cutlass13device_kernelINS_4gemm6kernel13GemmUniversalIN4cute5tupleIJiiiiEEENS1_10collective13CollectiveMmaINS1_35MainloopSm100TmaUmmaWarpSpecializedILi5ELi2ELi2ENS5_IJNS4_1CILi2EEESB_NSA_ILi1EEEEEEEENS5_IJNSA_ILi256EEESF_NSA_ILi64EEEEEEaNS5_IJlSC_lEEEaSI_NS4_8TiledMMAINS4_8MMA_AtomIJNS4_21SM100_MMA_S8_2x1SM_SSIaaiLi256ELi256ELNS4_4UMMA5MajorE0ELSN_0ELNSM_8SaturateE0EEEEEENS4_6LayoutINS5_IJSC_SC_SC_EEENS5_IJNSA_ILi0EEEST_ST_EEEEENS5_IJNS4_10UnderscoreESW_SW_EEEEENS4_28SM100_TMA_2SM_LOAD_MULTICASTENS4_14ComposedLayoutINS4_7SwizzleILi2ELi4ELi3EEENS4_18smem_ptr_flag_bitsILi8EEENSR_INS5_IJNSA_ILi8EEESG_EEENS5_IJSG_SC_EEEEEEEvNS4_8identityENS4_18SM100_TMA_2SM_LOADES19_vS1A_EENS_8epilogue10collective18CollectiveEpilogueINS1D_23Sm100TmaWarpSpecializedILi4ELi2ELi64ELb0ELb0EEEJNS5_IJNSA_ILi128EEESF_SG_EEENS5_IJNSR_IS1I_SC_EENSR_ISG_SC_EEEEEaSI_aSI_NS1D_6fusion15FusionCallbacksIS1H_NS1N_17LinearCombinationIaiaiLNS_15FloatRoundStyleE2EEES1J_S1M_JEEENS4_5SM1004TMEM4LOAD26SM100_TMEM_LOAD_32dp32b64xENS4_13SM90_TMA_LOADES19_NS4_39AutoVectorizingCopyWithAssumedAlignmentILi128EEENS4_14SM90_TMA_STOREES19_S1Z_S1Z_EEEvvEEEEvNT_6ParamsE,(.L_x_188 - _ZN7cutlass13device_kernelINS_4gemm6kernel13GemmUniversalIN4cute5tupleIJiiiiEEENS1_10collective13CollectiveMmaINS1_35MainloopSm100TmaUmmaWarpSpecializedILi5ELi2ELi2ENS5_IJNS4_1CILi2EEESB_NSA_ILi1EEEEEEEENS5_IJNSA_ILi256EEESF_NSA_ILi64EEEEEEaNS5_IJlSC_lEEEaSI_NS4_8TiledMMAINS4_8MMA_AtomIJNS4_21SM100_MMA_S8_2x1SM_SSIaaiLi256ELi256ELNS4_4UMMA5MajorE0ELSN_0ELNSM_8SaturateE0EEEEEENS4_6LayoutINS5_IJSC_SC_SC_EEENS5_IJNSA_ILi0EEEST_ST_EEEEENS5_IJNS4_10UnderscoreESW_SW_EEEEENS4_28SM100_TMA_2SM_LOAD_MULTICASTENS4_14ComposedLayoutINS4_7SwizzleILi2ELi4ELi3EEENS4_18smem_ptr_flag_bitsILi8EEENSR_INS5_IJNSA_ILi8EEESG_EEENS5_IJSG_SC_EEEEEEEvNS4_8identityENS4_18SM100_TMA_2SM_LOADES19_vS1A_EENS_8epilogue10collective18CollectiveEpilogueINS1D_23Sm100TmaWarpSpecializedILi4ELi2ELi64ELb0ELb0EEEJNS5_IJNSA_ILi128EEESF_SG_EEENS5_IJNSR_IS1I_SC_EENSR_ISG_SC_EEEEEaSI_aSI_NS1D_6fusion15FusionCallbacksIS1H_NS1N_17LinearCombinationIaiaiLNS_15FloatRoundStyleE2EEES1J_S1M_JEEENS4_5SM1004TMEM4LOAD26SM100_TMEM_LOAD_32dp32b64xENS4_13SM90_TMA_LOADES19_NS4_39AutoVectorizingCopyWithAssumedAlignmentILi128EEENS4_14SM90_TMA_STOREES19_S1Z_S1Z_EEEvvEEEEvNT_6ParamsE)
        .other          _ZN7cutlass13device_kernelINS_4gemm6kernel13GemmUniversalIN4cute5tupleIJiiiiEEENS1_10collective13CollectiveMmaINS1_35MainloopSm100TmaUmmaWarpSpecializedILi5ELi2ELi2ENS5_IJNS4_1CILi2EEESB_NSA_ILi1EEEEEEEENS5_IJNSA_ILi256EEESF_NSA_ILi64EEEEEEaNS5_IJlSC_lEEEaSI_NS4_8TiledMMAINS4_8MMA_AtomIJNS4_21SM100_MMA_S8_2x1SM_SSIaaiLi256ELi256ELNS4_4UMMA5MajorE0ELSN_0ELNSM_8SaturateE0EEEEEENS4_6LayoutINS5_IJSC_SC_SC_EEENS5_IJNSA_ILi0EEEST_ST_EEEEENS5_IJNS4_10UnderscoreESW_SW_EEEEENS4_28SM100_TMA_2SM_LOAD_MULTICASTENS4_14ComposedLayoutINS4_7SwizzleILi2ELi4ELi3EEENS4_18smem_ptr_flag_bitsILi8EEENSR_INS5_IJNSA_ILi8EEESG_EEENS5_IJSG_SC_EEEEEEEvNS4_8identityENS4_18SM100_TMA_2SM_LOADES19_vS1A_EENS_8epilogue10collective18CollectiveEpilogueINS1D_23Sm100TmaWarpSpecializedILi4ELi2ELi64ELb0ELb0EEEJNS5_IJNSA_ILi128EEESF_SG_EEENS5_IJNSR_IS1I_SC_EENSR_ISG_SC_EEEEEaSI_aSI_NS1D_6fusion15FusionCallbacksIS1H_NS1N_17LinearCombinationIaiaiLNS_15FloatRoundStyleE2EEES1J_S1M_JEEENS4_5SM1004TMEM4LOAD26SM100_TMEM_LOAD_32dp32b64xENS4_13SM90_TMA_LOADES19_NS4_39AutoVectorizingCopyWithAssumedAlignmentILi128EEENS4_14SM90_TMA_STOREES19_S1Z_S1Z_EEEvvEEEEvNT_6ParamsE,@"STO_CUDA_ENTRY STV_DEFAULT"
_ZN7cutlass13device_kernelINS_4gemm6kernel13GemmUniversalIN4cute5tupleIJiiiiEEENS1_10collective13CollectiveMmaINS1_35MainloopSm100TmaUmmaWarpSpecializedILi5ELi2ELi2ENS5_IJNS4_1CILi2EEESB_NSA_ILi1EEEEEEEENS5_IJNSA_ILi256EEESF_NSA_ILi64EEEEEEaNS5_IJlSC_lEEEaSI_NS4_8TiledMMAINS4_8MMA_AtomIJNS4_21SM100_MMA_S8_2x1SM_SSIaaiLi256ELi256ELNS4_4UMMA5MajorE0ELSN_0ELNSM_8SaturateE0EEEEEENS4_6LayoutINS5_IJSC_SC_SC_EEENS5_IJNSA_ILi0EEEST_ST_EEEEENS5_IJNS4_10UnderscoreESW_SW_EEEEENS4_28SM100_TMA_2SM_LOAD_MULTICASTENS4_14ComposedLayoutINS4_7SwizzleILi2ELi4ELi3EEENS4_18smem_ptr_flag_bitsILi8EEENSR_INS5_IJNSA_ILi8EEESG_EEENS5_IJSG_SC_EEEEEEEvNS4_8identityENS4_18SM100_TMA_2SM_LOADES19_vS1A_EENS_8epilogue10collective18CollectiveEpilogueINS1D_23Sm100TmaWarpSpecializedILi4ELi2ELi64ELb0ELb0EEEJNS5_IJNSA_ILi128EEESF_SG_EEENS5_IJNSR_IS1I_SC_EENSR_ISG_SC_EEEEEaSI_aSI_NS1D_6fusion15FusionCallbacksIS1H_NS1N_17LinearCombinationIaiaiLNS_15FloatRoundStyleE2EEES1J_S1M_JEEENS4_5SM1004TMEM4LOAD26SM100_TMEM_LOAD_32dp32b64xENS4_13SM90_TMA_LOADES19_NS4_39AutoVectorizingCopyWithAssumedAlignmentILi128EEENS4_14SM90_TMA_STOREES19_S1Z_S1Z_EEEvvEEEEvNT_6ParamsE:
[----:B------:R-:W1:Y:S01]  /*0000*/  LDC R1, c[0x0][0x37c] ;  /* 0x0000df00ff017b82 */ /* 0x000e620000000800 */
[----:B------:R-:W2:Y:S01]  /*0010*/  S2R R155, SR_TID.X ;  /* 0x00000000009b7919 */ /* 0x000ea20000002100 */
[----:B------:R-:W3:Y:S06]  /*0020*/  LDCU.64 UR8, c[0x0][0x890] ;  /* 0x00011200ff0877ac */ /* 0x000eec0008000a00 */
[----:B------:R-:W4:Y:S01]  /*0030*/  S2UR UR45, SR_CgaCtaId ;  /* 0x00000000002d79c3 */ /* 0x000f220000008800 */
[----:B------:R-:W-:Y:S02]  /*0040*/  PRMT R140, RZ, 0x7610, R140 ;  /* 0x00007610ff8c7816 */ /* 0x000fe4000000008c */
[----:B------:R-:W-:Y:S01]  /*0050*/  ELECT P1, URZ, PT ;  /* 0x0000000000ff782f */ /* 0x000fe20003820000 */
[----:B---3--:R-:W-:-:S04]  /*0060*/  UISETP.NE.U32.AND UP0, UPT, UR8, URZ, UPT ;  /* 0x000000ff0800728c */ /* 0x008fc8000bf05070 */
[----:B------:R-:W-:Y:S02]  /*0070*/  UISETP.NE.AND.EX UP0, UPT, UR9, URZ, UPT, UP0 ;  /* 0x000000ff0900728c */ /* 0x000fe4000bf05300 */
[----:B----4-:R-:W-:Y:S02]  /*0080*/  ULOP3.LUT UR33, UR45, 0x1, URZ, 0xc0, !UPT ;  /* 0x000000012d217892 */ /* 0x010fe4000f8ec0ff */
[----:B------:R-:W-:Y:S01]  /*0090*/  ULOP3.LUT UR34, UR45, 0x1, URZ, 0x3c, !UPT ;  /* 0x000000012d227892 */ /* 0x000fe2000f8e3cff */
[----:B--2---:R-:W-:-:S05]  /*00a0*/  SHF.R.U32.HI R141, RZ, 0x5, R155 ;  /* 0x00000005ff8d7819 */ /* 0x004fca000001169b */
[----:B------:R-:W2:Y:S02]  /*00b0*/  SHFL.IDX PT, R0, R141, RZ, 0x1f ;  /* 0x00001fff8d007589 */ /* 0x000ea400000e0000 */
[----:B--2---:R-:W-:Y:S01]  /*00c0*/  R2UR UR17, R0 ;  /* 0x00000000001172ca */ /* 0x004fe200000e0000 */
[----:B-1----:R-:W-:-:S14]  /*00d0*/  BRA.U UP0, `(.L_x_0) ;  /* 0x0000000100307547 */ /* 0x002fdc000b800000 */
[----:B------:R-:W1:Y:S02]  /*00e0*/  LDCU.64 UR4, c[0x0][0x888] ;  /* 0x00011100ff0477ac */ /* 0x000e640008000a00 */
[----:B-1----:R-:W-:-:S04]  /*00f0*/  UISETP.NE.U32.AND UP0, UPT, UR4, URZ, UPT ;  /* 0x000000ff0400728c */ /* 0x002fc8000bf05070 */
[----:B------:R-:W-:-:S09]  /*0100*/  UISETP.NE.AND.EX UP0, UPT, UR5, URZ, UPT, UP0 ;  /* 0x000000ff0500728c */ /* 0x000fd2000bf05300 */
[----:B------:R-:W-:Y:S05]  /*0110*/  BRA.U !UP0, `(.L_x_1) ;  /* 0x0000000108147547 */ /* 0x000fea000b800000 */
[----:B------:R-:W1:Y:S01]  /*0120*/  LDC.64 R72, c[0x0][0x888] ;  /* 0x00022200ff487b82 */ /* 0x000e620000000a00 */
[----:B------:R-:W1:Y:S02]  /*0130*/  LDCU.64 UR4, c[0x0][0x358] ;  /* 0x00006b00ff0477ac */ /* 0x000e640008000a00 */
[----:B-1----:R1:W5:Y:S01]  /*0140*/  LDG.E R72, desc[UR4][R72.64] ;  /* 0x0000000448487981 */ /* 0x002362000c1e1900 */
[----:B------:R-:W-:Y:S01]  /*0150*/  HFMA2 R140, -RZ, RZ, 0, 5.9604644775390625e-08 ;  /* 0x00000001ff8c7431 */ /* 0x000fe200000001ff */
[----:B------:R-:W-:Y:S05]  /*0160*/  BRA `(.L_x_0) ;  /* 0x00000000000c7947 */ /* 0x000fea0003800000 */
.L_x_1:
[----:B------:R-:W1:Y:S01]  /*0170*/  LDCU UR4, c[0x0][0x880] ;  /* 0x00011000ff0477ac */ /* 0x000e620008000800 */
[----:B------:R-:W-:Y:S01]  /*0180*/  HFMA2 R140, -RZ, RZ, 0, 5.9604644775390625e-08 ;  /* 0x00000001ff8c7431 */ /* 0x000fe200000001ff */
[----:B-1----:R-:W-:-:S07]  /*0190*/  MOV R72, UR4 ;  /* 0x0000000400487c02 */ /* 0x002fce0008000f00 */
.L_x_0:
[----:B------:R-:W2:Y:S02]  /*01a0*/  LDCU.64 UR4, c[0x0][0x8b0] ;  /* 0x00011600ff0477ac */ /* 0x000ea40008000a00 */
[----:B--2---:R-:W-:-:S04]  /*01b0*/  UISETP.NE.U32.AND UP0, UPT, UR4, URZ, UPT ;  /* 0x000000ff0400728c */ /* 0x004fc8000bf05070 */
[----:B------:R-:W-:-:S09]  /*01c0*/  UISETP.NE.AND.EX UP0, UPT, UR5, URZ, UPT, UP0 ;  /* 0x000000ff0500728c */ /* 0x000fd2000bf05300 */
[----:B------:R-:W-:Y:S05]  /*01d0*/  BRA.U UP0, `(.L_x_2) ;  /* 0x0000000100287547 */ /* 0x000fea000b800000 */
[----:B------:R-:W2:Y:S02]  /*01e0*/  LDCU.64 UR4, c[0x0][0x8a8] ;  /* 0x00011500ff0477ac */ /* 0x000ea40008000a00 */
[----:B--2---:R-:W-:-:S04]  /*01f0*/  UISETP.NE.U32.AND UP0, UPT, UR4, URZ, UPT ;  /* 0x000000ff0400728c */ /* 0x004fc8000bf05070 */
[----:B------:R-:W-:-:S09]  /*0200*/  UISETP.NE.AND.EX UP0, UPT, UR5, URZ, UPT, UP0 ;  /* 0x000000ff0500728c */ /* 0x000fd2000bf05300 */
[----:B------:R-:W-:Y:S05]  /*0210*/  BRA.U !UP0, `(.L_x_3) ;  /* 0x0000000108107547 */ /* 0x000fea000b800000 */
[----:B------:R-:W2:Y:S01]  /*0220*/  LDC.64 R70, c[0x0][0x8a8] ;  /* 0x00022a00ff467b82 */ /* 0x000ea20000000a00 */
[----:B------:R-:W2:Y:S02]  /*0230*/  LDCU.64 UR4, c[0x0][0x358] ;  /* 0x00006b00ff0477ac */ /* 0x000ea40008000a00 */
[----:B--2---:R2:W5:Y:S01]  /*0240*/  LDG.E R70, desc[UR4][R70.64] ;  /* 0x0000000446467981 */ /* 0x004562000c1e1900 */
[----:B------:R-:W-:Y:S05]  /*0250*/  BRA `(.L_x_2) ;  /* 0x0000000000087947 */ /* 0x000fea0003800000 */
.L_x_3:
[----:B------:R-:W2:Y:S02]  /*0260*/  LDCU UR4, c[0x0][0x8a0] ;  /* 0x00011400ff0477ac */ /* 0x000ea40008000800 */
[----:B--2---:R-:W-:Y:S02]  /*0270*/  MOV R70, UR4 ;  /* 0x0000000400467c02 */ /* 0x004fe40008000f00 */
.L_x_2:
[----:B------:R-:W-:Y:S01]  /*0280*/  IMAD.U32 R0, RZ, RZ, UR17 ;  /* 0x00000011ff007e24 */ /* 0x000fe2000f8e00ff */
[----:B------:R-:W-:Y:S04]  /*0290*/  BSSY.RECONVERGENT B0, `(.L_x_4) ;  /* 0x000000c000007945 */ /* 0x000fe80003800200 */
[C---:B------:R-:W-:Y:S02]  /*02a0*/  ISETP.NE.OR P2, PT, R0.reuse, 0x1, !P1 ;  /* 0x000000010000780c */ /* 0x040fe40004f45670 */
[----:B------:R-:W-:-:S11]  /*02b0*/  ISETP.NE.OR P0, PT, R0, 0x3, !P1 ;  /* 0x000000030000780c */ /* 0x000fd60004f05670 */
[----:B------:R-:W-:Y:S05]  /*02c0*/  @P2 BRA `(.L_x_5) ;  /* 0x0000000000202947 */ /* 0x000fea0003800000 */
[----:B------:R-:W3:Y:S02]  /*02d0*/  LDCU.64 UR4, c[0x0][0x348] ;  /* 0x00006900ff0477ac */ /* 0x000ee40008000a00 */
[----:B---3--:R-:W-:Y:S02]  /*02e0*/  UIADD3 UR6, UP1, UPT, UR4, 0x80, URZ ;  /* 0x0000008004067890 */ /* 0x008fe4000ff3e0ff */
[----:B------:R-:W-:Y:S02]  /*02f0*/  UIADD3 UR4, UP0, UPT, UR4, 0x180, URZ ;  /* 0x0000018004047890 */ /* 0x000fe4000ff1e0ff */
[----:B------:R-:W-:Y:S02]  /*0300*/  UIADD3.X UR7, UPT, UPT, URZ, UR5, URZ, UP1, !UPT ;  /* 0x00000005ff077290 */ /* 0x000fe40008ffe4ff */
[----:B------:R-:W-:-:S07]  /*0310*/  UIADD3.X UR5, UPT, UPT, URZ, UR5, URZ, UP0, !UPT ;  /* 0x00000005ff057290 */ /* 0x000fce00087fe4ff */
[----:B------:R3:W-:Y:S02]  /*0320*/  UTMACCTL.PF [UR6] ;  /* 0x00000000060079b9 */ /* 0x0007e40008040000 */
[----:B------:R3:W-:Y:S02]  /*0330*/  UTMACCTL.PF [UR4] ;  /* 0x00000000040079b9 */ /* 0x0007e40008040000 */
[----:B---3--:R-:W-:Y:S01]  /*0340*/  NOP ;  /* 0x0000000000007918 */ /* 0x008fe20000000000 */
.L_x_5:
[----:B------:R-:W-:Y:S05]  /*0350*/  BSYNC.RECONVERGENT B0 ;  /* 0x0000000000007941 */ /* 0x000fea0003800200 */
.L_x_4:
[----:B------:R-:W-:Y:S04]  /*0360*/  BSSY.RECONVERGENT B0, `(.L_x_6) ;  /* 0x000000a000007945 */ /* 0x000fe80003800200 */
        /* <DEDUP_REMOVED lines=9> */
.L_x_7:
[----:B------:R-:W-:Y:S05]  /*0400*/  BSYNC.RECONVERGENT B0 ;  /* 0x0000000000007941 */ /* 0x000fea0003800200 */
.L_x_6:
[----:B------:R-:W3:Y:S01]  /*0410*/  LDCU.64 UR4, c[0x0][0x888] ;  /* 0x00011100ff0477ac */ /* 0x000ee20008000a00 */
[----:B------:R-:W-:Y:S02]  /*0420*/  UISETP.EQ.U32.AND UP1, UPT, UR8, URZ, UPT ;  /* 0x000000ff0800728c */ /* 0x000fe4000bf22070 */
[----:B------:R-:W-:Y:S02]  /*0430*/  UPLOP3.LUT UP3, UPT, UPT, UPT, UPT, 0x80, 0x8 ;  /* 0x000000000008789c */ /* 0x000fe40003f6f070 */
[----:B---3--:R-:W-:-:S04]  /*0440*/  UISETP.NE.U32.AND UP0, UPT, UR4, URZ, UPT ;  /* 0x000000ff0400728c */ /* 0x008fc8000bf05070 */
[----:B------:R-:W-:-:S04]  /*0450*/  UISETP.NE.AND.EX UP0, UPT, UR5, URZ, UPT, UP0 ;  /* 0x000000ff0500728c */ /* 0x000fc8000bf05300 */
[----:B------:R-:W-:-:S04]  /*0460*/  UISETP.EQ.OR.EX UP2, UPT, UR9, URZ, !UP0, UP1 ;  /* 0x000000ff0900728c */ /* 0x000fc8000c742710 */
[----:B------:R-:W-:-:S06]  /*0470*/  UP2UR UR4, UPR, URZ, 0x4 ;  /* 0x00000004ff047883 */ /* 0x000fcc0008000000 */
[----:B------:R-:W-:Y:S01]  /*0480*/  MOV R144, UR4 ;  /* 0x0000000400907c02 */ /* 0x000fe20008000f00 */
[----:B------:R-:W-:Y:S06]  /*0490*/  BRA.U !UP2, `(.L_x_8) ;  /* 0x000000010a207547 */ /* 0x000fec000b800000 */
[----:B-----5:R-:W-:Y:S01]  /*04a0*/  R2UR UR5, R72 ;  /* 0x00000000480572ca */ /* 0x020fe200000e0000 */
[----:B------:R-:W-:Y:S02]  /*04b0*/  UISETP.NE.U32.AND UP1, UPT, UR8, URZ, UPT ;  /* 0x000000ff0800728c */ /* 0x000fe4000bf25070 */
[----:B------:R-:W-:Y:S02]  /*04c0*/  USEL UR4, URZ, 0xffffffff, UP0 ;  /* 0xffffffffff047887 */ /* 0x000fe40008000000 */
[----:B------:R-:W-:-:S08]  /*04d0*/  UISETP.NE.AND.EX UP1, UPT, UR9, URZ, UPT, UP1 ;  /* 0x000000ff0900728c */ /* 0x000fd0000bf25310 */
[----:B------:R-:W-:-:S04]  /*04e0*/  UISETP.NE.AND UP0, UPT, UR5, URZ, UPT ;  /* 0x000000ff0500728c */ /* 0x000fc8000bf05270 */
[----:B------:R-:W-:-:S04]  /*04f0*/  @!UP1 USEL UR4, URZ, 0xffffffff, UP0 ;  /* 0xffffffffff049887 */ /* 0x000fc80008000000 */
[----:B------:R-:W-:-:S04]  /*0500*/  ULOP3.LUT UR4, UR4, 0x1, URZ, 0xc0, !UPT ;  /* 0x0000000104047892 */ /* 0x000fc8000f8ec0ff */
[----:B------:R-:W-:-:S11]  /*0510*/  UISETP.NE.U32.AND UP3, UPT, UR4, 0x1, UPT ;  /* 0x000000010400788c */ /* 0x000fd6000bf65070 */
.L_x_8:
[----:B------:R-:W3:Y:S01]  /*0520*/  SHFL.IDX PT, R0, R141, RZ, 0x1f ;  /* 0x00001fff8d007589 */ /* 0x000ee200000e0000 */
[----:B------:R-:W-:-:S04]  /*0530*/  UISETP.NE.AND UP0, UPT, UR17, 0x2, UPT ;  /* 0x000000021100788c */ /* 0x000fc8000bf05270 */
[----:B------:R-:W-:Y:S02]  /*0540*/  UISETP.EQ.AND UP1, UPT, UR33, URZ, !UP0 ;  /* 0x000000ff2100728c */ /* 0x000fe4000c722270 */
[----:B------:R-:W-:-:S04]  /*0550*/  USEL UR41, URZ, 0x1, UP0 ;  /* 0x00000001ff297887 */ /* 0x000fc80008000000 */
[----:B------:R-:W-:Y:S02]  /*0560*/  PLOP3.LUT P3, PT, P1, PT, UP1, 0x80, 0x8 ;  /* 0x000000000008781c */ /* 0x000fe40000f6f018 */
[----:B---3--:R-:W-:-:S13]  /*0570*/  ISETP.NE.AND P0, PT, R0, RZ, PT ;  /* 0x000000ff0000720c */ /* 0x008fda0003f05270 */
[----:B------:R-:W-:Y:S05]  /*0580*/  @P0 BRA `(.L_x_9) ;  /* 0x00000000005c0947 */ /* 0x000fea0003800000 */
[----:B------:R-:W-:Y:S01]  /*0590*/  UMOV UR4, 0x400 ;  /* 0x0000040000047882 */ /* 0x000fe20000000000 */
[----:B------:R-:W-:Y:S01]  /*05a0*/  UMOV UR8, 0x1 ;  /* 0x0000000100087882 */ /* 0x000fe20000000000 */
[----:B------:R-:W-:Y:S01]  /*05b0*/  UMOV UR6, 0x2 ;  /* 0x0000000200067882 */ /* 0x000fe20000000000 */
[----:B------:R-:W-:Y:S02]  /*05c0*/  ULEA UR4, UR45, UR4, 0x18 ;  /* 0x000000042d047291 */ /* 0x000fe4000f8ec0ff */
[----:B------:R-:W-:-:S04]  /*05d0*/  UIADD3 UR8, UPT, UPT, -UR8, 0x100000, URZ ;  /* 0x0010000008087890 */ /* 0x000fc8000fffe1ff */
[----:B------:R-:W-:Y:S02]  /*05e0*/  USHF.L.U32 UR9, UR8, 0xb, URZ ;  /* 0x0000000b08097899 */ /* 0x000fe400080006ff */
[----:B------:R-:W-:Y:S02]  /*05f0*/  USHF.L.U32 UR8, UR8, 0x1, URZ ;  /* 0x0000000108087899 */ /* 0x000fe400080006ff */
[----:B------:R-:W-:-:S04]  /*0600*/  UIADD3 UR6, UPT, UPT, -UR6, 0x100000, URZ ;  /* 0x0010000006067890 */ /* 0x000fc8000fffe1ff */
[----:B------:R-:W-:Y:S02]  /*0610*/  USHF.L.U32 UR7, UR6, 0xb, URZ ;  /* 0x0000000b06077899 */ /* 0x000fe400080006ff */
[----:B------:R-:W-:Y:S01]  /*0620*/  USHF.L.U32 UR6, UR6, 0x1, URZ ;  /* 0x0000000106067899 */ /* 0x000fe200080006ff */
[----:B------:R-:W-:Y:S01]  /*0630*/  ELECT P0, URZ, PT ;  /* 0x0000000000ff782f */ /* 0x000fe20003800000 */
[----:B------:R-:W3:Y:S02]  /*0640*/  FENCE.VIEW.ASYNC.S ;  /* 0x00000000000073c6 */ /* 0x000ee40000000000 */
[----:B---3--:R3:W4:Y:S08]  /*0650*/  SYNCS.EXCH.64 URZ, [UR4], UR8 ;  /* 0x0000000804ff75b2 */ /* 0x0087300008000100 */
[----:B------:R3:W1:Y:S01]  /*0660*/  SYNCS.EXCH.64 URZ, [UR4+0x28], UR6 ;  /* 0x0000280604ff75b2 */ /* 0x0006620008000100 */
        /* <DEDUP_REMOVED lines=8> */
[----:B------:R-:W-:Y:S01]  /*06f0*/  NOP ;  /* 0x0000000000007918 */ /* 0x000fe20000000000 */
.L_x_9:
[----:B------:R-:W2:Y:S01]  /*0700*/  SHFL.IDX PT, R0, R141, RZ, 0x1f ;  /* 0x00001fff8d007589 */ /* 0x000ea200000e0000 */
[----:B------:R-:W-:Y:S01]  /*0710*/  NOP ;  /* 0x0000000000007918 */ /* 0x000fe20000000000 */
[----:B--2---:R-:W-:-:S13]  /*0720*/  ISETP.NE.AND P0, PT, R0, 0x1, PT ;  /* 0x000000010000780c */ /* 0x004fda0003f05270 */
[----:B------:R-:W-:Y:S05]  /*0730*/  @P0 BRA `(.L_x_10) ;  /* 0x0000000000540947 */ /* 0x000fea0003800000 */
[----:B---3--:R-:W-:Y:S01]  /*0740*/  UMOV UR4, 0x400 ;  /* 0x0000040000047882 */ /* 0x008fe20000000000 */
        /* <DEDUP_REMOVED lines=10> */
[----:B------:R-:W2:Y:S02]  /*07f0*/  FENCE.VIEW.ASYNC.S ;  /* 0x00000000000073c6 */ /* 0x000ea40000000000 */
[----:B--2---:R2:W3:Y:S08]  /*0800*/  SYNCS.EXCH.64 URZ, [UR4+0x50], UR8 ;  /* 0x0000500804ff75b2 */ /* 0x0044f00008000100 */
        /* <DEDUP_REMOVED lines=8> */
.L_x_10:
[----:B------:R-:W4:Y:S01]  /*0890*/  SHFL.IDX PT, R0, R141, RZ, 0x1f ;  /* 0x00001fff8d007589 */ /* 0x000f2200000e0000 */
[----:B------:R-:W-:Y:S01]  /*08a0*/  NOP ;  /* 0x0000000000007918 */ /* 0x000fe20000000000 */
[----:B----4-:R-:W-:-:S13]  /*08b0*/  ISETP.NE.AND P0, PT, R0, 0x3, PT ;  /* 0x000000030000780c */ /* 0x010fda0003f05270 */
[----:B------:R-:W-:Y:S05]  /*08c0*/  @P0 BRA `(.L_x_11) ;  /* 0x00000000002c0947 */ /* 0x000fea0003800000 */
[----:B--23--:R-:W-:Y:S01]  /*08d0*/  UMOV UR6, 0x400 ;  /* 0x0000040000067882 */ /* 0x00cfe20000000000 */
[----:B------:R-:W-:Y:S01]  /*08e0*/  UMOV UR4, 0x20 ;  /* 0x0000002000047882 */ /* 0x000fe20000000000 */
[----:B------:R-:W-:Y:S02]  /*08f0*/  ULEA UR6, UR45, UR6, 0x18 ;  /* 0x000000062d067291 */ /* 0x000fe4000f8ec0ff */
[----:B------:R-:W-:-:S04]  /*0900*/  UIADD3 UR4, UPT, UPT, -UR4, 0x100000, URZ ;  /* 0x0010000004047890 */ /* 0x000fc8000fffe1ff */
[----:B------:R-:W-:Y:S02]  /*0910*/  USHF.L.U32 UR5, UR4, 0xb, URZ ;  /* 0x0000000b04057899 */ /* 0x000fe400080006ff */
[----:B------:R-:W-:Y:S01]  /*0920*/  USHF.L.U32 UR4, UR4, 0x1, URZ ;  /* 0x0000000104047899 */ /* 0x000fe200080006ff */
[----:B------:R-:W-:Y:S01]  /*0930*/  ELECT P0, URZ, PT ;  /* 0x0000000000ff782f */ /* 0x000fe20003800000 */
[----:B------:R-:W2:Y:S10]  /*0940*/  FENCE.VIEW.ASYNC.S ;  /* 0x00000000000073c6 */ /* 0x000eb40000000000 */
[----:B--2---:R4:W2:Y:S01]  /*0950*/  SYNCS.EXCH.64 URZ, [UR6+0x90], UR4 ;  /* 0x0000900406ff75b2 */ /* 0x0048a20008000100 */
[----:B------:R4:W3:Y:S02]  /*0960*/  SYNCS.EXCH.64 URZ, [UR6+0x98], UR4 ;  /* 0x0000980406ff75b2 */ /* 0x0008e40008000100 */
[----:B----4-:R-:W-:Y:S01]  /*0970*/  NOP ;  /* 0x0000000000007918 */ /* 0x010fe20000000000 */
.L_x_11:
[----:B------:R-:W4:Y:S01]  /*0980*/  SHFL.IDX PT, R0, R141, RZ, 0x1f ;  /* 0x00001fff8d007589 */ /* 0x000f2200000e0000 */
[----:B------:R-:W-:Y:S01]  /*0990*/  NOP ;  /* 0x0000000000007918 */ /* 0x000fe20000000000 */
[----:B----4-:R-:W-:-:S13]  /*09a0*/  ISETP.NE.AND P0, PT, R0, 0x4, PT ;  /* 0x000000040000780c */ /* 0x010fda0003f05270 */
[----:B------:R-:W-:Y:S05]  /*09b0*/  @P0 BRA `(.L_x_12) ;  /* 0x0000000000480947 */ /* 0x000fea0003800000 */
[----:B--23--:R-:W-:Y:S01]  /*09c0*/  UMOV UR4, 0x3a0 ;  /* 0x000003a000047882 */ /* 0x00cfe20000000000 */
[----:B------:R-:W-:Y:S01]  /*09d0*/  UMOV UR6, 0x400 ;  /* 0x0000040000067882 */ /* 0x000fe20000000000 */
[----:B------:R-:W-:Y:S01]  /*09e0*/  USEL UR4, UR4, 0x320, UP3 ;  /* 0x0000032004047887 */ /* 0x000fe20009800000 */
        /* <DEDUP_REMOVED lines=10> */
[----:B--2---:R4:W2:Y:S08]  /*0a90*/  SYNCS.EXCH.64 URZ, [UR6+0xa0], UR8 ;  /* 0x0000a00806ff75b2 */ /* 0x0048b00008000100 */
[----:B------:R4:W3:Y:S01]  /*0aa0*/  SYNCS.EXCH.64 URZ, [UR6+0xb0], UR4 ;  /* 0x0000b00406ff75b2 */ /* 0x0008e20008000100 */
[----:B------:R4:W1:Y:S01]  /*0ab0*/  SYNCS.EXCH.64 URZ, [UR6+0xa8], UR8 ;  /* 0x0000a80806ff75b2 */ /* 0x0008620008000100 */
[----:B------:R4:W1:Y:S02]  /*0ac0*/  SYNCS.EXCH.64 URZ, [UR6+0xb8], UR4 ;  /* 0x0000b80406ff75b2 */ /* 0x0008640008000100 */
[----:B----4-:R-:W-:Y:S01]  /*0ad0*/  NOP ;  /* 0x0000000000007918 */ /* 0x010fe20000000000 */
.L_x_12:
[----:B------:R-:W4:Y:S01]  /*0ae0*/  SHFL.IDX PT, R0, R141, RZ, 0x1f ;  /* 0x00001fff8d007589 */ /* 0x000f2200000e0000 */
[----:B------:R-:W-:Y:S01]  /*0af0*/  NOP ;  /* 0x0000000000007918 */ /* 0x000fe20000000000 */
[----:B----4-:R-:W-:-:S13]  /*0b00*/  ISETP.NE.AND P0, PT, R0, 0x5, PT ;  /* 0x000000050000780c */ /* 0x010fda0003f05270 */
[----:B------:R-:W-:Y:S05]  /*0b10*/  @P0 BRA `(.L_x_13) ;  /* 0x0000000000440947 */ /* 0x000fea0003800000 */
[----:B--23--:R-:W-:Y:S01]  /*0b20*/  UMOV UR4, 0x400 ;  /* 0x0000040000047882 */ /* 0x00cfe20000000000 */
        /* <DEDUP_REMOVED lines=16> */
.L_x_13:
[----:B------:R-:W4:Y:S01]  /*0c30*/  SHFL.IDX PT, R0, R141, RZ, 0x1f ;  /* 0x00001fff8d007589 */ /* 0x000f2200000e0000 */
[----:B------:R-:W-:Y:S01]  /*0c40*/  ISETP.NE.OR P1, PT, RZ, UR17, !P1 ;  /* 0x00000011ff007c0c */ /* 0x000fe2000cf25670 */
        /* <DEDUP_REMOVED lines=12> */
[----:B------:R4:W3:Y:S01]  /*0d10*/  SYNCS.EXCH.64 URZ, [UR4+0xf0], UR6 ;  /* 0x0000f00604ff75b2 */ /* 0x0008e20008000100 */
[----:B------:R4:W1:Y:S01]  /*0d20*/  SYNCS.EXCH.64 URZ, [UR4+0xe8], UR6 ;  /* 0x0000e80604ff75b2 */ /* 0x0008620008000100 */
[----:B------:R4:W1:Y:S02]  /*0d30*/  SYNCS.EXCH.64 URZ, [UR4+0xf8], UR6 ;  /* 0x0000f80604ff75b2 */ /* 0x0008640008000100 */
[----:B----4-:R-:W-:Y:S01]  /*0d40*/  NOP ;  /* 0x0000000000007918 */ /* 0x010fe20000000000 */
.L_x_14:
[----:B------:R-:W-:Y:S01]  /*0d50*/  VOTEU.ALL UP0, P1 ;  /* 0x0000000000ff7886 */ /* 0x000fe20000800000 */
[----:B--23--:R-:W-:Y:S01]  /*0d60*/  UMOV UR4, 0x20 ;  /* 0x0000002000047882 */ /* 0x00cfe20000000000 */
[----:B------:R-:W2:Y:S01]  /*0d70*/  LDCU UR7, c[0x0][0x36c] ;  /* 0x00006d80ff0777ac */ /* 0x000ea20008000800 */
[----:B------:R-:W-:Y:S01]  /*0d80*/  NOP ;  /* 0x0000000000007918 */ /* 0x000fe20000000000 */
[----:B------:R-:W-:Y:S01]  /*0d90*/  LOP3.LUT R3, R155, 0x1f, RZ, 0xc0, !PT ;  /* 0x0000001f9b037812 */ /* 0x000fe200078ec0ff */
[----:B------:R-:W-:Y:S01]  /*0da0*/  @!UP0 UMOV UR6, 0x400 ;  /* 0x0000040000068882 */ /* 0x000fe20000000000 */
[----:B------:R-:W-:-:S04]  /*0db0*/  @!UP0 UIADD3 UR4, UPT, UPT, -UR4, 0x100000, URZ ;  /* 0x0010000004048890 */ /* 0x000fc8000fffe1ff */
[----:B------:R-:W-:Y:S02]  /*0dc0*/  @!UP0 USHF.L.U32 UR5, UR4, 0xb, URZ ;  /* 0x0000000b04058899 */ /* 0x000fe400080006ff */
[----:B------:R-:W-:Y:S02]  /*0dd0*/  @!UP0 USHF.L.U32 UR4, UR4, 0x1, URZ ;  /* 0x0000000104048899 */ /* 0x000fe400080006ff */
[----:B------:R-:W-:Y:S01]  /*0de0*/  @!UP0 ULEA UR6, UR45, UR6, 0x18 ;  /* 0x000000062d068291 */ /* 0x000fe2000f8ec0ff */
[----:B------:R-:W-:Y:S01]  /*0df0*/  VOTEU.ALL UP0, P1 ;  /* 0x0000000000ff7886 */ /* 0x000fe20000800000 */
[----:B------:R-:W-:Y:S02]  /*0e00*/  UISETP.NE.AND UP4, UPT, UR17, URZ, UPT ;  /* 0x000000ff1100728c */ /* 0x000fe4000bf85270 */
[----:B--2---:R-:W-:Y:S01]  /*0e10*/  UISETP.EQ.U32.AND UP5, UPT, UR7, 0x1, UPT ;  /* 0x000000010700788c */ /* 0x004fe2000bfa2070 */
[----:B------:R-:W2:Y:S07]  /*0e20*/  FENCE.VIEW.ASYNC.S ;  /* 0x00000000000073c6 */ /* 0x000eae0000000000 */
[----:B--2---:R2:W3:Y:S01]  /*0e30*/  @!UP0 SYNCS.EXCH.64 URZ, [UR6+0x100], UR4 ;  /* 0x0001000406ff85b2 */ /* 0x0044e20008000100 */
[----:B------:R-:W-:Y:S05]  /*0e40*/  BRA.U !UP5, `(.L_x_15) ;  /* 0x000000010d087547 */ /* 0x000fea000b800000 */
[----:B-1-3--:R-:W-:Y:S01]  /*0e50*/  UCGABAR_ARV ;  /* 0x00000000000079c7 */ /* 0x00afe20008000000 */
[----:B------:R-:W-:Y:S05]  /*0e60*/  BRA `(.L_x_16) ;  /* 0x0000000000047947 */ /* 0x000fea0003800000 */
.L_x_15:
[----:B-1-3--:R-:W-:Y:S01]  /*0e70*/  NOP ;  /* 0x0000000000007918 */ /* 0x00afe20000000000 */
.L_x_16:
[----:B------:R-:W1:Y:S01]  /*0e80*/  S2UR UR16, SR_CTAID.X ;  /* 0x00000000001079c3 */ /* 0x000e620000002500 */
[----:B------:R-:W-:-:S05]  /*0e90*/  CS2R.32 R143, SR_CgaSize ;  /* 0x00000000008f7805 */ /* 0x000fca0000008a00 */
[----:B------:R-:W-:-:S05]  /*0ea0*/  IMAD R143, R143, -0xa0, RZ ;  /* 0xffffff608f8f7824 */ /* 0x000fca00078e02ff */
[----:B--2---:R-:W-:-:S14]  /*0eb0*/  R2UR UR5, R143 ;  /* 0x000000008f0572ca */ /* 0x004fdc00000e0000 */
[----:B------:R-:W2:Y:S01]  /*0ec0*/  LDCU UR5, c[0x0][UR5+0x2b0] ;  /* 0x00005600050577ac */ /* 0x000ea20008000800 */
[----:B------:R-:W-:-:S05]  /*0ed0*/  CS2R.32 R143, SR_CgaSize ;  /* 0x00000000008f7805 */ /* 0x000fca0000008a00 */
[----:B------:R-:W-:-:S05]  /*0ee0*/  IMAD R143, R143, -0xa0, RZ ;  /* 0xffffff608f8f7824 */ /* 0x000fca00078e02ff */
[----:B------:R-:W-:-:S14]  /*0ef0*/  R2UR UR4, R143 ;  /* 0x000000008f0472ca */ /* 0x000fdc00000e0000 */
[----:B------:R-:W3:Y:S01]  /*0f00*/  LDCU UR4, c[0x0][UR4+0x2b4] ;  /* 0x00005680040477ac */ /* 0x000ee20008000800 */
[----:B------:R-:W4:Y:S01]  /*0f10*/  S2UR UR7, SR_CTAID.Y ;  /* 0x00000000000779c3 */ /* 0x000f220000002600 */
[----:B------:R-:W-:-:S05]  /*0f20*/  CS2R.32 R143, SR_CgaSize ;  /* 0x00000000008f7805 */ /* 0x000fca0000008a00 */
[----:B------:R-:W-:-:S05]  /*0f30*/  IMAD R143, R143, -0xa0, RZ ;  /* 0xffffff608f8f7824 */ /* 0x000fca00078e02ff */
[----:B------:R-:W-:-:S14]  /*0f40*/  R2UR UR8, R143 ;  /* 0x000000008f0872ca */ /* 0x000fdc00000e0000 */
[----:B------:R-:W3:Y:S01]  /*0f50*/  LDCU UR8, c[0x0][UR8+0x2a0] ;  /* 0x00005400080877ac */ /* 0x000ee20008000800 */
[----:B------:R-:W-:-:S05]  /*0f60*/  CS2R.32 R143, SR_CgaSize ;  /* 0x00000000008f7805 */ /* 0x000fca0000008a00 */
[----:B------:R-:W-:-:S05]  /*0f70*/  IMAD R143, R143, -0xa0, RZ ;  /* 0xffffff608f8f7824 */ /* 0x000fca00078e02ff */
[----:B------:R-:W-:-:S14]  /*0f80*/  R2UR UR9, R143 ;  /* 0x000000008f0972ca */ /* 0x000fdc00000e0000 */
[----:B------:R-:W3:Y:S01]  /*0f90*/  LDCU UR9, c[0x0][UR9+0x2a4] ;  /* 0x00005480090977ac */ /* 0x000ee20008000800 */
[----:B------:R-:W3:Y:S01]  /*0fa0*/  S2UR UR36, SR_CTAID.Z ;  /* 0x00000000002479c3 */ /* 0x000ee20000002700 */
[----:B------:R-:W3:Y:S01]  /*0fb0*/  LDCU UR21, c[0x0][0xb24] ;  /* 0x00016480ff1577ac */ /* 0x000ee20008000800 */
[----:B------:R-:W-:Y:S02]  /*0fc0*/  UISETP.GT.U32.AND UP0, UPT, UR33, 0xffff, UPT ;  /* 0x0000ffff2100788c */ /* 0x000fe4000bf04070 */
[----:B------:R-:W-:Y:S01]  /*0fd0*/  USHF.L.U32 UR27, UR45, 0xb, URZ ;  /* 0x0000000b2d1b7899 */ /* 0x000fe200080006ff */
[----:B-1----:R-:W-:Y:S01]  /*0fe0*/  I2FP.F32.U32 R2, UR16 ;  /* 0x0000001000027c45 */ /* 0x002fe20008201000 */
[----:B------:R-:W-:Y:S01]  /*0ff0*/  UMOV UR30, 0x5 ;  /* 0x00000005001e7882 */ /* 0x000fe20000000000 */
[----:B------:R-:W1:Y:S03]  /*1000*/  LDCU UR42, c[0x0][0xb24] ;  /* 0x00016480ff2a77ac */ /* 0x000e660008000800 */
[----:B--2---:R-:W-:Y:S01]  /*1010*/  FMUL R2, R2, UR5 ;  /* 0x0000000502027c20 */ /* 0x004fe20008400000 */
[----:B------:R-:W2:Y:S01]  /*1020*/  LDCU UR29, c[0x0][0xb30] ;  /* 0x00016600ff1d77ac */ /* 0x000ea20008000800 */
[----:B----4-:R-:W-:Y:S01]  /*1030*/  I2FP.F32.U32 R0, UR7 ;  /* 0x0000000700007c45 */ /* 0x010fe20008201000 */
[----:B------:R-:W-:-:S03]  /*1040*/  USHF.L.U32 UR46, UR16, 0x7, URZ ;  /* 0x00000007102e7899 */ /* 0x000fc600080006ff */
[----:B------:R-:W4:Y:S01]  /*1050*/  F2I.U32.TRUNC.NTZ R2, R2 ;  /* 0x0000000200027305 */ /* 0x000f22000020f000 */
[----:B------:R-:W-:Y:S01]  /*1060*/  USEL UR26, UR33, 0xffff, !UP0 ;  /* 0x0000ffff211a7887 */ /* 0x000fe2000c000000 */
[----:B---3--:R-:W-:Y:S01]  /*1070*/  FMUL R0, R0, UR4 ;  /* 0x0000000400007c20 */ /* 0x008fe20008400000 */
[----:B------:R-:W-:Y:S01]  /*1080*/  UISETP.GE.AND UP2, UPT, UR21, 0x1, UPT ;  /* 0x000000011500788c */ /* 0x000fe2000bf46270 */
[----:B------:R-:W-:-:S04]  /*1090*/  UMOV UR20, UR7 ;  /* 0x0000000700147c82 */ /* 0x000fc80008000000 */
[----:B------:R-:W3:Y:S01]  /*10a0*/  F2I.U32.TRUNC.NTZ R0, R0 ;  /* 0x0000000000007305 */ /* 0x000ee2000020f000 */
[----:B----4-:R-:W-:Y:S02]  /*10b0*/  R2UR UR4, R2 ;  /* 0x00000000020472ca */ /* 0x010fe400000e0000 */
[----:B------:R-:W-:Y:S02]  /*10c0*/  PRMT R2, RZ, 0x7610, R2 ;  /* 0x00007610ff027816 */ /* 0x000fe40000000002 */
[----:B---3--:R-:W-:Y:S02]  /*10d0*/  R2UR UR6, R0 ;  /* 0x00000000000672ca */ /* 0x008fe400000e0000 */
[----:B------:R-:W-:-:S07]  /*10e0*/  PRMT R0, RZ, 0x7610, R0 ;  /* 0x00007610ff007816 */ /* 0x000fce0000000000 */
[----:B------:R-:W-:-:S04]  /*10f0*/  UIADD3 UR5, UPT, UPT, -UR4, URZ, URZ ;  /* 0x000000ff04057290 */ /* 0x000fc8000fffe1ff */
[----:B------:R-:W-:Y:S02]  /*1100*/  UIMAD UR5, UR8, UR5, UR16 ;  /* 0x00000005080572a4 */ /* 0x000fe4000f8e0210 */
[----:B------:R-:W-:-:S04]  /*1110*/  UIADD3 UR4, UPT, UPT, -UR6, URZ, URZ ;  /* 0x000000ff06047290 */ /* 0x000fc8000fffe1ff */
[----:B------:R-:W-:Y:S01]  /*1120*/  IMAD.U32 R143, RZ, RZ, UR5 ;  /* 0x00000005ff8f7e24 */ /* 0x000fe2000f8e00ff */
[----:B------:R-:W-:-:S06]  /*1130*/  UIMAD UR4, UR9, UR4, UR7 ;  /* 0x00000004090472a4 */ /* 0x000fcc000f8e0207 */
[----:B------:R-:W-:Y:S01]  /*1140*/  IMAD.U32 R142, RZ, RZ, UR4 ;  /* 0x00000004ff8e7e24 */ /* 0x000fe2000f8e00ff */
[----:B-12---:R-:W-:Y:S06]  /*1150*/  BRA.U UP4, `(.L_x_17) ;  /* 0x0000000104447547 */ /* 0x006fec000b800000 */
[----:B------:R-:W-:Y:S02]  /*1160*/  R2UR UR4, R143 ;  /* 0x000000008f0472ca */ /* 0x000fe400000e0000 */
[----:B------:R-:W-:-:S11]  /*1170*/  R2UR UR8, R142 ;  /* 0x000000008e0872ca */ /* 0x000fd600000e0000 */
[----:B------:R-:W-:Y:S02]  /*1180*/  UISETP.GT.U32.AND UP0, UPT, UR4, 0x1, UPT ;  /* 0x000000010400788c */ /* 0x000fe4000bf04070 */
[----:B------:R-:W-:Y:S02]  /*1190*/  ULOP3.LUT UR4, UR4, 0xfffffffe, URZ, 0xc0, !UPT ;  /* 0xfffffffe04047892 */ /* 0x000fe4000f8ec0ff */
[----:B------:R-:W-:Y:S02]  /*11a0*/  UISETP.NE.AND UP1, UPT, UR8, URZ, UP0 ;  /* 0x000000ff0800728c */ /* 0x000fe40008725270 */
[----:B------:R-:W-:Y:S02]  /*11b0*/  UISETP.NE.AND UP0, UPT, UR8, 0x1, UP0 ;  /* 0x000000010800788c */ /* 0x000fe40008705270 */
[----:B------:R-:W-:Y:S02]  /*11c0*/  USEL UR7, URZ, 0x1, UP1 ;  /* 0x00000001ff077887 */ /* 0x000fe40008800000 */
[----:B------:R-:W-:-:S02]  /*11d0*/  USEL UR6, URZ, 0x4, UP0 ;  /* 0x00000004ff067887 */ /* 0x000fc40008000000 */
[----:B------:R-:W-:Y:S02]  /*11e0*/  USEL UR5, URZ, 0x2, UP1 ;  /* 0x00000002ff057887 */ /* 0x000fe40008800000 */
[----:B------:R-:W-:Y:S02]  /*11f0*/  ULEA UR4, UR8, UR4, 0x1 ;  /* 0x0000000408047291 */ /* 0x000fe4000f8e08ff */
[----:B------:R-:W-:Y:S02]  /*1200*/  USEL UR8, URZ, 0x8, UP0 ;  /* 0x00000008ff087887 */ /* 0x000fe40008000000 */
[----:B------:R-:W-:-:S03]  /*1210*/  UIADD3 UR5, UPT, UPT, UR5, UR6, UR7 ;  /* 0x0000000605057290 */ /* 0x000fc6000fffe007 */
[----:B------:R-:W-:Y:S01]  /*1220*/  UMOV UR6, 0x3 ;  /* 0x0000000300067882 */ /* 0x000fe20000000000 */
[----:B------:R-:W-:Y:S02]  /*1230*/  UIADD3 UR5, UPT, UPT, UR5, UR8, URZ ;  /* 0x0000000805057290 */ /* 0x000fe4000fffe0ff */
[----:B------:R-:W-:-:S04]  /*1240*/  USHF.L.U32 UR4, UR6, UR4, URZ ;  /* 0x0000000406047299 */ /* 0x000fc800080006ff */
[----:B------:R-:W-:Y:S02]  /*1250*/  IMAD.U32 R2, RZ, RZ, UR5 ;  /* 0x00000005ff027e24 */ /* 0x000fe4000f8e00ff */
[----:B------:R-:W-:Y:S02]  /*1260*/  IMAD.U32 R0, RZ, RZ, UR4 ;  /* 0x00000004ff007e24 */ /* 0x000fe4000f8e00ff */
.L_x_17:
[----:B------:R-:W-:Y:S05]  /*1270*/  BRA.U !UP2, `(.L_x_18) ;  /* 0x000000010ad47547 */ /* 0x000fea000b800000 */
[----:B------:R-:W1:Y:S01]  /*1280*/  LDCU.128 UR12, c[0x0][0xb10] ;  /* 0x00016200ff0c77ac */ /* 0x000e620008000c00 */
[----:B------:R-:W2:Y:S01]  /*1290*/  LDCU UR6, c[0x0][0x370] ;  /* 0x00006e00ff0677ac */ /* 0x000ea20008000800 */
[----:B------:R-:W3:Y:S01]  /*12a0*/  LDCU UR5, c[0x0][0x374] ;  /* 0x00006e80ff0577ac */ /* 0x000ee20008000800 */
[----:B------:R-:W4:Y:S01]  /*12b0*/  LDCU UR28, c[0x0][0xb0c] ;  /* 0x00016180ff1c77ac */ /* 0x000f220008000800 */
[----:B------:R-:W4:Y:S01]  /*12c0*/  LDCU UR4, c[0x0][0xb20] ;  /* 0x00016400ff0477ac */ /* 0x000f220008000800 */
[----:B------:R-:W4:Y:S01]  /*12d0*/  LDCU.64 UR8, c[0x0][0xb28] ;  /* 0x00016500ff0877ac */ /* 0x000f220008000a00 */
[----:B-1----:R-:W-:Y:S02]  /*12e0*/  UISETP.NE.AND UP0, UPT, UR14, 0x1, UPT ;  /* 0x000000010e00788c */ /* 0x002fe4000bf05270 */
[----:B---3--:R-:W-:Y:S02]  /*12f0*/  UIMAD.WIDE.U32 UR10, UR5, UR15, URZ ;  /* 0x0000000f050a72a5 */ /* 0x008fe4000f8e00ff */
[----:B--2---:R-:W-:-:S02]  /*1300*/  UIMAD.WIDE.U32 UR22, UR6, UR12, URZ ;  /* 0x0000000c061672a5 */ /* 0x004fc4000f8e00ff */
[----:B----4-:R-:W-:Y:S02]  /*1310*/  UISETP.NE.AND UP1, UPT, UR28, 0x1, UPT ;  /* 0x000000011c00788c */ /* 0x010fe4000bf25270 */
[----:B------:R-:W-:Y:S01]  /*1320*/  UISETP.NE.AND UP2, UPT, UR21, 0x1, UPT ;  /* 0x000000011500788c */ /* 0x000fe2000bf45270 */
[----:B------:R-:W-:Y:S02]  /*1330*/  UMOV UR10, UR11 ;  /* 0x0000000b000a7c82 */ /* 0x000fe40008000000 */
[----:B------:R-:W-:Y:S01]  /*1340*/  UMOV UR22, UR23 ;  /* 0x0000001700167c82 */ /* 0x000fe20008000000 */
[----:B------:R-:W-:Y:S02]  /*1350*/  @UP0 USHF.R.U32.HI UR5, URZ, UR4, UR10 ;  /* 0x00000004ff050299 */ /* 0x000fe4000801160a */
[----:B------:R-:W-:Y:S02]  /*1360*/  UIMAD.WIDE.U32 UR24, UR20, UR15, URZ ;  /* 0x0000000f141872a5 */ /* 0x000fe4000f8e00ff */
[----:B------:R-:W-:-:S02]  /*1370*/  UIMAD.WIDE.U32 UR10, UR5, UR8, URZ ;  /* 0x00000008050a72a5 */ /* 0x000fc4000f8e00ff */
[----:B------:R-:W-:Y:S02]  /*1380*/  @UP1 USHF.R.U32.HI UR6, URZ, UR13, UR22 ;  /* 0x0000000dff061299 */ /* 0x000fe40008011616 */
[----:B------:R-:W-:Y:S02]  /*1390*/  UIMAD.WIDE.U32 UR18, UR16, UR12, URZ ;  /* 0x0000000c101272a5 */ /* 0x000fe4000f8e00ff */
[----:B------:R-:W-:Y:S01]  /*13a0*/  UIMAD.WIDE.U32 UR22, UR6, UR8, URZ ;  /* 0x00000008061672a5 */ /* 0x000fe2000f8e00ff */
[----:B------:R-:W-:Y:S01]  /*13b0*/  UMOV UR24, UR25 ;  /* 0x0000001900187c82 */ /* 0x000fe20008000000 */
[----:B------:R-:W-:Y:S01]  /*13c0*/  UMOV UR10, UR11 ;  /* 0x0000000b000a7c82 */ /* 0x000fe20008000000 */
[----:B------:R-:W-:Y:S02]  /*13d0*/  USHF.R.U32.HI UR24, URZ, UR4, UR24 ;  /* 0x00000004ff187299 */ /* 0x000fe40008011618 */
[----:B------:R-:W-:Y:S02]  /*13e0*/  @UP2 USHF.R.U32.HI UR5, URZ, UR9, UR10 ;  /* 0x00000009ff052299 */ /* 0x000fe4000801160a */
[----:B------:R-:W-:Y:S01]  /*13f0*/  UMOV UR7, UR23 ;  /* 0x0000001700077c82 */ /* 0x000fe20008000000 */
[----:B------:R-:W-:Y:S01]  /*1400*/  UMOV UR18, UR19 ;  /* 0x0000001300127c82 */ /* 0x000fe20008000000 */
[----:B------:R-:W-:-:S02]  /*1410*/  @UP2 USHF.R.U32.HI UR6, URZ, UR9, UR7 ;  /* 0x00000009ff062299 */ /* 0x000fc40008011607 */
[----:B------:R-:W-:Y:S02]  /*1420*/  USHF.R.U32.HI UR13, URZ, UR13, UR18 ;  /* 0x0000000dff0d7299 */ /* 0x000fe40008011612 */
[----:B------:R-:W-:Y:S02]  /*1430*/  USEL UR4, UR20, UR24, !UP0 ;  /* 0x0000001814047287 */ /* 0x000fe4000c000000 */
[----:B------:R-:W-:Y:S02]  /*1440*/  UIMAD UR7, UR5, UR21, URZ ;  /* 0x00000015050772a4 */ /* 0x000fe4000f8e02ff */
[----:B------:R-:W-:Y:S02]  /*1450*/  USEL UR5, UR16, UR13, !UP1 ;  /* 0x0000000d10057287 */ /* 0x000fe4000c800000 */
[----:B------:R-:W-:Y:S02]  /*1460*/  UIMAD UR12, UR6, UR21, URZ ;  /* 0x00000015060c72a4 */ /* 0x000fe4000f8e02ff */
[----:B------:R-:W-:-:S02]  /*1470*/  UISETP.GE.AND UP0, UPT, UR4, UR7, UPT ;  /* 0x000000070400728c */ /* 0x000fc4000bf06270 */
[----:B------:R-:W-:Y:S02]  /*1480*/  UIMAD.WIDE.U32 UR10, UR4, UR8, URZ ;  /* 0x00000008040a72a5 */ /* 0x000fe4000f8e00ff */
[----:B------:R-:W-:Y:S02]  /*1490*/  UISETP.GE.OR UP0, UPT, UR5, UR12, UP0 ;  /* 0x0000000c0500728c */ /* 0x000fe40008706670 */
[----:B------:R-:W-:Y:S02]  /*14a0*/  UIMAD.WIDE.U32 UR12, UR5, UR8, URZ ;  /* 0x00000008050c72a5 */ /* 0x000fe4000f8e00ff */
[----:B------:R-:W-:Y:S01]  /*14b0*/  UIADD3 UR10, UPT, UPT, -UR4, URZ, URZ ;  /* 0x000000ff040a7290 */ /* 0x000fe2000fffe1ff */
[----:B------:R-:W-:Y:S01]  /*14c0*/  UMOV UR8, UR11 ;  /* 0x0000000b00087c82 */ /* 0x000fe20008000000 */
[----:B------:R-:W-:Y:S02]  /*14d0*/  UIADD3 UR11, UPT, UPT, -UR5, URZ, URZ ;  /* 0x000000ff050b7290 */ /* 0x000fe4000fffe1ff */
[----:B------:R-:W-:-:S03]  /*14e0*/  USHF.R.U32.HI UR8, URZ, UR9, UR8 ;  /* 0x00000009ff087299 */ /* 0x000fc60008011608 */
[----:B------:R-:W-:Y:S01]  /*14f0*/  @!UP0 UMOV UR7, UR13 ;  /* 0x0000000d00078c82 */ /* 0x000fe20008000000 */
[----:B------:R-:W-:Y:S02]  /*1500*/  UIMAD UR20, UR14, UR10, UR20 ;  /* 0x0000000a0e1472a4 */ /* 0x000fe4000f8e0214 */
[----:B------:R-:W-:Y:S02]  /*1510*/  USEL UR8, UR4, UR8, !UP2 ;  /* 0x0000000804087287 */ /* 0x000fe4000d000000 */
[----:B------:R-:W-:Y:S02]  /*1520*/  @!UP0 USHF.R.U32.HI UR7, URZ, UR9, UR7 ;  /* 0x00000009ff078299 */ /* 0x000fe40008011607 */
[----:B------:R-:W-:Y:S02]  /*1530*/  UIADD3 UR9, UPT, UPT, -UR8, URZ, URZ ;  /* 0x000000ff08097290 */ /* 0x000fe4000fffe1ff */
[----:B------:R-:W-:Y:S02]  /*1540*/  @!UP0 USEL UR7, UR5, UR7, !UP2 ;  /* 0x0000000705078287 */ /* 0x000fe4000d000000 */
[----:B------:R-:W-:-:S02]  /*1550*/  UIMAD UR9, UR21, UR9, UR4 ;  /* 0x00000009150972a4 */ /* 0x000fc4000f8e0204 */
[----:B------:R-:W-:Y:S02]  /*1560*/  @!UP0 UIADD3 UR8, UPT, UPT, UR8, -UR7, URZ ;  /* 0x8000000708088290 */ /* 0x000fe4000fffe0ff */
[----:B------:R-:W-:Y:S02]  /*1570*/  @!UP0 UIMAD UR6, UR9, UR6, UR7 ;  /* 0x00000006090682a4 */ /* 0x000fe4000f8e0207 */
[----:B------:R-:W-:Y:S02]  /*1580*/  @!UP0 UIMAD UR4, UR8, UR21, UR5 ;  /* 0x00000015080482a4 */ /* 0x000fe4000f8e0205 */
[----:B------:R-:W-:Y:S02]  /*1590*/  UIMAD UR16, UR28, UR11, UR16 ;  /* 0x0000000b1c1072a4 */ /* 0x000fe4000f8e0210 */
[----:B------:R-:W-:Y:S01]  /*15a0*/  UIMAD UR20, UR4, UR14, UR20 ;  /* 0x0000000e041472a4 */ /* 0x000fe2000f8e0214 */
[----:B------:R-:W-:Y:S02]  /*15b0*/  @!UP0 UMOV UR5, UR6 ;  /* 0x0000000600058c82 */ /* 0x000fe40008000000 */
[----:B------:R-:W-:-:S12]  /*15c0*/  UIMAD UR16, UR5, UR28, UR16 ;  /* 0x0000001c051072a4 */ /* 0x000fd8000f8e0210 */
.L_x_18:
[----:B------:R-:W-:Y:S02]  /*15d0*/  UISETP.NE.AND UP1, UPT, UR29, 0x1, UPT ;  /* 0x000000011d00788c */ /* 0x000fe4000bf25270 */
[----:B------:R-:W-:Y:S02]  /*15e0*/  ULOP3.LUT UR21, UR26, 0xffff, URZ, 0xc0, !UPT ;  /* 0x0000ffff1a157892 */ /* 0x000fe4000f8ec0ff */
[----:B------:R-:W-:Y:S02]  /*15f0*/  UISETP.NE.AND UP0, UPT, UR17, 0x2, UPT ;  /* 0x000000021100788c */ /* 0x000fe4000bf05270 */
[----:B------:R-:W-:Y:S02]  /*1600*/  ULOP3.LUT UR22, UR27, 0x1000, URZ, 0xc0, !UPT ;  /* 0x000010001b167892 */ /* 0x000fe4000f8ec0ff */
[----:B------:R-:W-:Y:S02]  /*1610*/  ULOP3.LUT UR46, UR46, 0x80, URZ, 0xc0, !UPT ;  /* 0x000000802e2e7892 */ /* 0x000fe4000f8ec0ff */
[----:B------:R-:W-:Y:S01]  /*1620*/  USHF.L.U32 UR21, UR30, UR21, URZ ;  /* 0x000000151e157299 */ /* 0x000fe200080006ff */
[----:B------:R-:W-:Y:S11]  /*1630*/  BRA.U UP1, `(.L_x_19) ;  /* 0x0000000101447547 */ /* 0x000ff6000b800000 */
[----:B------:R-:W1:Y:S01]  /*1640*/  LDCU.128 UR8, c[0x0][0xb10] ;  /* 0x00016200ff0877ac */ /* 0x000e620008000c00 */
[----:B------:R-:W2:Y:S01]  /*1650*/  LDCU UR12, c[0x0][0xb0c] ;  /* 0x00016180ff0c77ac */ /* 0x000ea20008000800 */
[----:B------:R-:W3:Y:S01]  /*1660*/  LDCU UR13, c[0x0][0xb20] ;  /* 0x00016400ff0d77ac */ /* 0x000ee20008000800 */
[----:B-1----:R-:W-:Y:S02]  /*1670*/  UIMAD.WIDE.U32 UR6, UR16, UR8, URZ ;  /* 0x00000008100672a5 */ /* 0x002fe4000f8e00ff */
[----:B------:R-:W-:Y:S02]  /*1680*/  UIMAD.WIDE.U32 UR4, UR20, UR11, URZ ;  /* 0x0000000b140472a5 */ /* 0x000fe4000f8e00ff */
[----:B--2---:R-:W-:Y:S02]  /*1690*/  UISETP.NE.AND UP2, UPT, UR12, 0x1, UPT ;  /* 0x000000010c00788c */ /* 0x004fe4000bf45270 */
[----:B------:R-:W-:Y:S01]  /*16a0*/  UISETP.NE.AND UP1, UPT, UR10, 0x1, UPT ;  /* 0x000000010a00788c */ /* 0x000fe2000bf25270 */
[----:B------:R-:W-:-:S02]  /*16b0*/  UMOV UR6, UR7 ;  /* 0x0000000700067c82 */ /* 0x000fc40008000000 */
[----:B------:R-:W-:Y:S01]  /*16c0*/  UMOV UR4, UR5 ;  /* 0x0000000500047c82 */ /* 0x000fe20008000000 */
[----:B------:R-:W-:Y:S02]  /*16d0*/  USHF.R.U32.HI UR6, URZ, UR9, UR6 ;  /* 0x00000009ff067299 */ /* 0x000fe40008011606 */
[----:B---3--:R-:W-:Y:S02]  /*16e0*/  USHF.R.U32.HI UR4, URZ, UR13, UR4 ;  /* 0x0000000dff047299 */ /* 0x008fe40008011604 */
[----:B------:R-:W-:Y:S02]  /*16f0*/  USEL UR5, UR16, UR6, !UP2 ;  /* 0x0000000610057287 */ /* 0x000fe4000d000000 */
[----:B------:R-:W-:-:S04]  /*1700*/  USEL UR4, UR20, UR4, !UP1 ;  /* 0x0000000414047287 */ /* 0x000fc8000c800000 */
[----:B------:R-:W-:Y:S02]  /*1710*/  UIADD3 UR6, UPT, UPT, UR5, -UR4, URZ ;  /* 0x8000000405067290 */ /* 0x000fe4000fffe0ff */
[----:B------:R-:W-:Y:S02]  /*1720*/  UIADD3 UR4, UPT, UPT, -UR5, UR4, URZ ;  /* 0x0000000405047290 */ /* 0x000fe4000fffe1ff */
[----:B------:R-:W-:Y:S02]  /*1730*/  UIMAD UR20, UR6, UR10, UR20 ;  /* 0x0000000a061472a4 */ /* 0x000fe4000f8e0214 */
[----:B------:R-:W-:-:S12]  /*1740*/  UIMAD UR16, UR4, UR12, UR16 ;  /* 0x0000000c041072a4 */ /* 0x000fd8000f8e0210 */
.L_x_19:
[----:B------:R-:W-:Y:S05]  /*1750*/  BRA.U !UP5, `(.L_x_20) ;  /* 0x000000010d0c7547 */ /* 0x000fea000b800000 */
[----:B------:R-:W-:Y:S01]  /*1760*/  UCGABAR_WAIT ;  /* 0x0000000000007dc7 */ /* 0x000fe20008000000 */
[----:B------:R-:W-:Y:S01]  /*1770*/  CCTL.IVALL ;  /* 0x00000000ff00798f */ /* 0x000fe20002000000 */
[----:B------:R-:W-:Y:S05]  /*1780*/  BRA `(.L_x_21) ;  /* 0x0000000000047947 */ /* 0x000fea0003800000 */
.L_x_20:
[----:B------:R-:W-:Y:S06]  /*1790*/  BAR.SYNC.DEFER_BLOCKING 0x0 ;  /* 0x0000000000007b1d */ /* 0x000fec0000010000 */
.L_x_21:
[----:B------:R-:W-:Y:S05]  /*17a0*/  BRA.U UP0, `(.L_x_22) ;  /* 0x0000001500047547 */ /* 0x000fea000b800000 */
[----:B------:R-:W1:Y:S01]  /*17b0*/  LDCU UR6, c[0x0][0x38c] ;  /* 0x00007180ff0677ac */ /* 0x000e620008000800 */
[----:B------:R-:W-:Y:S01]  /*17c0*/  PLOP3.LUT P1, PT, PT, PT, UP3, 0x80, 0x8 ;  /* 0x000000000008781c */ /* 0x000fe20003f2f038 */
[----:B------:R-:W-:Y:S01]  /*17d0*/  IMAD.MOV.U32 R12, RZ, RZ, 0x1 ;  /* 0x00000001ff0c7424 */ /* 0x000fe200078e00ff */
[----:B------:R-:W-:Y:S02]  /*17e0*/  ISETP.NE.AND P2, PT, R3, RZ, P3 ;  /* 0x000000ff0300720c */ /* 0x000fe40001f45270 */
[----:B------:R-:W-:Y:S02]  /*17f0*/  CS2R R10, SRZ ;  /* 0x00000000000a7805 */ /* 0x000fe4000001ff00 */
[----:B------:R-:W-:Y:S01]  /*1800*/  PLOP3.LUT P1, PT, P1, PT, PT, 0x8, 0x80 ;  /* 0x000000000080781c */ /* 0x000fe20000f2e170 */
[----:B------:R-:W-:Y:S01]  /*1810*/  IMAD.MOV.U32 R9, RZ, RZ, RZ ;  /* 0x000000ffff097224 */ /* 0x000fe200078e00ff */
[----:B------:R-:W2:Y:S01]  /*1820*/  LDCU UR38, c[0x0][0x370] ;  /* 0x00006e00ff2677ac */ /* 0x000ea20008000800 */
[----:B------:R-:W-:Y:S01]  /*1830*/  IMAD.MOV.U32 R8, RZ, RZ, 0x1 ;  /* 0x00000001ff087424 */ /* 0x000fe200078e00ff */
[----:B------:R-:W3:Y:S01]  /*1840*/  LDCU.64 UR26, c[0x0][0x348] ;  /* 0x00006900ff1a77ac */ /* 0x000ee20008000a00 */
[----:B------:R-:W-:Y:S01]  /*1850*/  ULEA.HI UR43, UR22, UR46, URZ, 0x1a ;  /* 0x0000002e162b7291 */ /* 0x000fe2000f8fd0ff */
[----:B------:R-:W4:Y:S01]  /*1860*/  LDCU UR37, c[0x0][0x374] ;  /* 0x00006e80ff2577ac */ /* 0x000f220008000800 */
[----:B-1----:R-:W-:-:S02]  /*1870*/  UIADD3 UR5, UPT, UPT, UR6, 0x3f, URZ ;  /* 0x0000003f06057890 */ /* 0x002fc4000fffe0ff */
[----:B------:R-:W-:Y:S02]  /*1880*/  UIADD3 UR47, UPT, UPT, UR6, 0x7e, URZ ;  /* 0x0000007e062f7890 */ /* 0x000fe4000fffe0ff */
[----:B------:R-:W-:Y:S01]  /*1890*/  USHF.R.S32.HI UR4, URZ, 0x1f, UR5 ;  /* 0x0000001fff047899 */ /* 0x000fe20008011405 */
[----:B------:R-:W-:-:S03]  /*18a0*/  UMOV UR7, URZ ;  /* 0x000000ff00077c82 */ /* 0x000fc60008000000 */
[----:B------:R-:W-:Y:S02]  /*18b0*/  ULEA.HI UR4, UR4, UR5, URZ, 0x6 ;  /* 0x0000000504047291 */ /* 0x000fe4000f8f30ff */
[----:B------:R-:W-:Y:S02]  /*18c0*/  UIADD3 UR5, UPT, UPT, UR6, -0x1, URZ ;  /* 0xffffffff06057890 */ /* 0x000fe4000fffe0ff */
[----:B------:R-:W-:Y:S02]  /*18d0*/  USHF.R.S32.HI UR40, URZ, 0x6, UR4 ;  /* 0x00000006ff287899 */ /* 0x000fe40008011404 */
[----:B------:R-:W-:Y:S02]  /*18e0*/  UISETP.GE.U32.AND UP1, UPT, UR5, -0x7f, UPT ;  /* 0xffffff810500788c */ /* 0x000fe4000bf26070 */
[----:B------:R-:W-:-:S04]  /*18f0*/  UISETP.LT.U32.AND UP0, UPT, UR40, 0x5, UPT ;  /* 0x000000052800788c */ /* 0x000fc8000bf01070 */
[----:B------:R-:W-:Y:S02]  /*1900*/  USEL UR39, UR40, 0x5, UP0 ;  /* 0x0000000528277887 */ /* 0x000fe40008000000 */
[----:B------:R-:W-:Y:S02]  /*1910*/  UISETP.NE.AND UP0, UPT, UR17, URZ, UPT ;  /* 0x000000ff1100728c */ /* 0x000fe4000bf05270 */
[----:B------:R-:W-:Y:S02]  /*1920*/  UIADD3 UR4, UPT, UPT, UR39, -0x1, URZ ;  /* 0xffffffff27047890 */ /* 0x000fe4000fffe0ff */
[----:B------:R-:W-:Y:S02]  /*1930*/  @UP1 UIADD3 UR4, UPT, UPT, UR39, URZ, URZ ;  /* 0x000000ff27041290 */ /* 0x000fe4000fffe0ff */
[----:B------:R-:W-:Y:S02]  /*1940*/  USEL UR23, UR41, 0x2, UP0 ;  /* 0x0000000229177887 */ /* 0x000fe40008000000 */
[----:B------:R-:W-:-:S02]  /*1950*/  UIADD3 UR44, UPT, UPT, UR40, -UR39, URZ ;  /* 0x80000027282c7290 */ /* 0x000fc4000fffe0ff */
[----:B------:R-:W-:Y:S02]  /*1960*/  UIADD3 UR25, UPT, UPT, UR4, 0x1, URZ ;  /* 0x0000000104197890 */ /* 0x000fe4000fffe0ff */
[----:B--234-:R-:W-:-:S12]  /*1970*/  UIADD3 UR41, UPT, UPT, -UR4, URZ, URZ ;  /* 0x000000ff04297290 */ /* 0x01cfd8000fffe1ff */
.L_x_42:
[----:B------:R-:W-:Y:S01]  /*1980*/  UISETP.NE.AND UP0, UPT, UR45, URZ, UPT ;  /* 0x000000ff2d00728c */ /* 0x000fe2000bf05270 */
[----:B-1----:R-:W1:Y:S08]  /*1990*/  S2UR UR45, SR_CgaCtaId ;  /* 0x00000000002d79c3 */ /* 0x002e700000008800 */
[----:B------:R-:W-:Y:S05]  /*19a0*/  BRA.U UP0, `(.L_x_23) ;  /* 0x0000000100347547 */ /* 0x000fea000b800000 */
[----:B------:R-:W2:Y:S01]  /*19b0*/  S2R R0, SR_CgaCtaId ;  /* 0x0000000000007919 */ /* 0x000ea20000008800 */
[----:B------:R-:W-:Y:S02]  /*19c0*/  MOV R3, 0x400 ;  /* 0x0000040000037802 */ /* 0x000fe40000000f00 */
[----:B------:R-:W-:Y:S02]  /*19d0*/  SHF.L.U32 R2, R8, 0x1f, RZ ;  /* 0x0000001f08027819 */ /* 0x000fe400000006ff */
[----:B--2---:R-:W-:-:S05]  /*19e0*/  LEA R0, R0, R3, 0x18 ;  /* 0x0000000300007211 */ /* 0x004fca00078ec0ff */
[----:B------:R-:W-:-:S04]  /*19f0*/  IMAD R3, R9, 0x8, R0 ;  /* 0x0000000809037824 */ /* 0x000fc800078e0200 */
[----:B------:R-:W2:Y:S02]  /*1a00*/  SYNCS.PHASECHK.TRANS64.TRYWAIT P0, [R3+URZ+0xf0], R2 ;  /* 0x0000f002030075a7 */ /* 0x000ea400080011ff */
[----:B--2---:R-:W-:Y:S05]  /*1a10*/  @!P0 BRA `(.L_x_24) ;  /* 0x000000a000dc8947 */ /* 0x004fea0003800000 */
.L_x_142:
[----:B------:R-:W-:Y:S01]  /*1a20*/  VIADD R9, R9, 0x1 ;  /* 0x0000000109097836 */ /* 0x000fe20000000000 */
[----:B------:R2:W-:Y:S04]  /*1a30*/  SYNCS.ARRIVE.TRANS64.A1T0 RZ, [R3+URZ+0xe0], RZ ;  /* 0x0000e0ff03ff79a7 */ /* 0x0005e800081000ff */
[----:B------:R-:W-:-:S04]  /*1a40*/  ISETP.NE.AND P0, PT, R9, 0x2, PT ;  /* 0x000000020900780c */ /* 0x000fc80003f05270 */
[----:B------:R-:W-:Y:S02]  /*1a50*/  SEL R9, R9, RZ, P0 ;  /* 0x000000ff09097207 */ /* 0x000fe40000000000 */
[----:B--2---:R-:W-:-:S04]  /*1a60*/  SEL R3, RZ, 0x1, P0 ;  /* 0x00000001ff037807 */ /* 0x004fc80000000000 */
[----:B------:R-:W-:-:S07]  /*1a70*/  LOP3.LUT R8, R8, R3, RZ, 0x3c, !PT ;  /* 0x0000000308087212 */ /* 0x000fce00078e3cff */
.L_x_23:
[----:B------:R-:W-:Y:S01]  /*1a80*/  UMOV UR6, 0x400 ;  /* 0x0000040000067882 */ /* 0x000fe20000000000 */
[----:B------:R-:W-:Y:S01]  /*1a90*/  SHF.L.U32 R0, R12, 0x1f, RZ ;  /* 0x0000001f0c007819 */ /* 0x000fe200000006ff */
[----:B-1----:R-:W-:Y:S02]  /*1aa0*/  ULEA UR6, UR45, UR6, 0x18 ;  /* 0x000000062d067291 */ /* 0x002fe4000f8ec0ff */
[----:B------:R-:W-:Y:S02]  /*1ab0*/  UISETP.GE.U32.AND UP0, UPT, UR47, 0x7f, UPT ;  /* 0x0000007f2f00788c */ /* 0x000fe4000bf06070 */
[----:B------:R-:W-:Y:S02]  /*1ac0*/  ULEA UR4, UR7, UR6, 0x3 ;  /* 0x0000000607047291 */ /* 0x000fe4000f8e18ff */
[----:B------:R-:W-:Y:S01]  /*1ad0*/  ULEA UR11, UR20, UR46, 0x8 ;  /* 0x0000002e140b7291 */ /* 0x000fe2000f8e40ff */
[----:B------:R-:W-:-:S06]  /*1ae0*/  UMOV UR13, URZ ;  /* 0x000000ff000d7c82 */ /* 0x000fcc0008000000 */
[----:B------:R1:W2:Y:S01]  /*1af0*/  SYNCS.PHASECHK.TRANS64.TRYWAIT P0, [UR4+0x28], R0 ;  /* 0x00002800ff0075a7 */ /* 0x0002a20008001104 */
[----:B------:R-:W-:-:S04]  /*1b00*/  ULEA.HI UR4, UR16, UR16, URZ, 0x1 ;  /* 0x0000001010047291 */ /* 0x000fc8000f8f08ff */
[----:B------:R-:W-:-:S04]  /*1b10*/  USHF.L.U32 UR4, UR4, 0x7, URZ ;  /* 0x0000000704047899 */ /* 0x000fc800080006ff */
[----:B------:R-:W-:-:S04]  /*1b20*/  ULOP3.LUT UR35, UR4, 0xffffff00, URZ, 0xc0, !UPT ;  /* 0xffffff0004237892 */ /* 0x000fc8000f8ec0ff */
[----:B------:R-:W-:Y:S01]  /*1b30*/  UIADD3 UR35, UPT, UPT, UR43, UR35, URZ ;  /* 0x000000232b237290 */ /* 0x000fe2000fffe0ff */
[----:B------:R-:W-:Y:S11]  /*1b40*/  BRA.U !UP0, `(.L_x_25) ;  /* 0x0000000108c47547 */ /* 0x000ff6000b800000 */
[----:B------:R-:W-:Y:S01]  /*1b50*/  UMOV UR16, UR41 ;  /* 0x0000002900107c82 */ /* 0x000fe20008000000 */
[----:B------:R-:W-:Y:S01]  /*1b60*/  UMOV UR4, UR7 ;  /* 0x0000000700047c82 */ /* 0x000fe20008000000 */
[----:B------:R-:W-:-:S05]  /*1b70*/  UMOV UR34, URZ ;  /* 0x000000ff00227c82 */ /* 0x000fca0008000000 */
.L_x_31:
[----:B------:R-:W-:Y:S01]  /*1b80*/  ULEA UR33, UR4, UR6, 0x3 ;  /* 0x0000000604217291 */ /* 0x000fe2000f8e18ff */
[----:B------:R-:W-:Y:S01]  /*1b90*/  @P3 MOV R2, 0x8000 ;  /* 0x0000800000023802 */ /* 0x000fe20000000f00 */
[----:B--234-:R-:W-:Y:S10]  /*1ba0*/  @P0 BRA `(.L_x_26) ;  /* 0x00000000000c0947 */ /* 0x01cff40003800000 */
[----:B------:R-:W-:-:S04]  /*1bb0*/  SHF.L.U32 R3, R12, 0x1f, RZ ;  /* 0x0000001f0c037819 */ /* 0x000fc800000006ff */
[----:B------:R-:W2:Y:S02]  /*1bc0*/  SYNCS.PHASECHK.TRANS64.TRYWAIT P0, [UR33+0x28], R3 ;  /* 0x00002803ff0075a7 */ /* 0x000ea40008001121 */
[----:B--2---:R-:W-:Y:S05]  /*1bd0*/  @!P0 BRA `(.L_x_27) ;  /* 0x000000a000808947 */ /* 0x004fea0003800000 */
.L_x_26:
[----:B------:R2:W-:Y:S01]  /*1be0*/  @P3 SYNCS.ARRIVE.TRANS64 RZ, [UR33], R2 ;  /* 0x00000002ffff39a7 */ /* 0x0005e20008000021 */
[----:B------:R-:W-:Y:S02]  /*1bf0*/  ULOP3.LUT UR5, UR23, 0x2, URZ, 0xfc, !UPT ;  /* 0x0000000217057892 */ /* 0x000fe4000f8efcff */
[----:B------:R-:W-:Y:S02]  /*1c00*/  UIADD3 UR16, UPT, UPT, UR16, 0x1, URZ ;  /* 0x0000000110107890 */ /* 0x000fe4000fffe0ff */
[----:B------:R-:W-:Y:S02]  /*1c10*/  UISETP.NE.AND UP0, UPT, UR5, 0x2, UPT ;  /* 0x000000020500788c */ /* 0x000fe4000bf05270 */
[----:B------:R-:W-:-:S07]  /*1c20*/  UISETP.NE.AND UP2, UPT, UR16, 0x1, UPT ;  /* 0x000000011000788c */ /* 0x000fce000bf45270 */
[----:B------:R-:W-:Y:S05]  /*1c30*/  BRA.U UP0, `(.L_x_28) ;  /* 0x0000000100047547 */ /* 0x000fea000b800000 */
[----:B------:R-:W-:Y:S05]  /*1c40*/  BPT.TRAP 0x1 ;  /* 0x000000040000795c */ /* 0x000fea0000300000 */
.L_x_28:
[----:B------:R-:W-:Y:S04]  /*1c50*/  BSSY.RECONVERGENT B0, `(.L_x_29) ;  /* 0x0000003000007945 */ /* 0x000fe80003800200 */
[----:B------:R-:W-:Y:S05]  /*1c60*/  @!P2 BRA `(.L_x_30) ;  /* 0x000000000004a947 */ /* 0x000fea0003800000 */
[----:B------:R-:W-:Y:S05]  /*1c70*/  BPT.TRAP 0x1 ;  /* 0x000000040000795c */ /* 0x000fea0000300000 */
.L_x_30:
[----:B------:R-:W-:Y:S05]  /*1c80*/  BSYNC.RECONVERGENT B0 ;  /* 0x0000000000007941 */ /* 0x000fea0003800200 */
.L_x_29:
[----:B------:R-:W-:Y:S02]  /*1c90*/  UIADD3 UR5, UPT, UPT, UR4, 0x1, URZ ;  /* 0x0000000104057890 */ /* 0x000fe4000fffe0ff */
[----:B------:R-:W-:Y:S02]  /*1ca0*/  UIADD3 UR14, UP1, UPT, UR26, 0x80, URZ ;  /* 0x000000801a0e7890 */ /* 0x000fe4000ff3e0ff */
[----:B------:R-:W-:Y:S02]  /*1cb0*/  UISETP.NE.AND UP0, UPT, UR5, 0x5, UPT ;  /* 0x000000050500788c */ /* 0x000fe4000bf05270 */
[----:B------:R-:W-:Y:S02]  /*1cc0*/  ULOP3.LUT UR33, UR33, 0xfefffff8, URZ, 0xc0, !UPT ;  /* 0xfefffff821217892 */ /* 0x000fe4000f8ec0ff */
[----:B------:R-:W-:Y:S02]  /*1cd0*/  USEL UR8, URZ, 0x1, UP0 ;  /* 0x00000001ff087887 */ /* 0x000fe40008000000 */
[----:B------:R-:W-:-:S02]  /*1ce0*/  USEL UR7, UR5, URZ, UP0 ;  /* 0x000000ff05077287 */ /* 0x000fc40008000000 */
[----:B------:R-:W-:Y:S02]  /*1cf0*/  UIADD3.X UR15, UPT, UPT, URZ, UR27, URZ, UP1, !UPT ;  /* 0x0000001bff0f7290 */ /* 0x000fe40008ffe4ff */
[----:B------:R-:W-:Y:S01]  /*1d00*/  ULEA UR5, UR7, UR6, 0x3 ;  /* 0x0000000607057291 */ /* 0x000fe2000f8e18ff */
[----:B------:R-:W-:Y:S01]  /*1d10*/  LOP3.LUT R12, R12, UR8, RZ, 0x3c, !PT ;  /* 0x000000080c0c7c12 */ /* 0x000fe2000f8e3cff */
[----:B------:R-:W-:Y:S02]  /*1d20*/  USHF.L.U32 UR8, UR4, 0xd, URZ ;  /* 0x0000000d04087899 */ /* 0x000fe400080006ff */
[----:B------:R-:W-:Y:S01]  /*1d30*/  UIADD3 UR4, UP0, UPT, UR26, 0x180, URZ ;  /* 0x000001801a047890 */ /* 0x000fe2000ff1e0ff */
[----:B-1----:R-:W-:Y:S01]  /*1d40*/  SHF.L.U32 R0, R12, 0x1f, RZ ;  /* 0x0000001f0c007819 */ /* 0x002fe200000006ff */
[----:B------:R-:W-:Y:S02]  /*1d50*/  ULOP3.LUT UR32, UR8, UR22, URZ, 0xfc, !UPT ;  /* 0x0000001608207292 */ /* 0x000fe4000f8efcff */
[----:B------:R-:W-:Y:S01]  /*1d60*/  UPRMT UR13, URZ, 0x5410, UR21 ;  /* 0x00005410ff0d7896 */ /* 0x000fe20008000015 */
[----:B------:R3:W4:Y:S01]  /*1d70*/  SYNCS.PHASECHK.TRANS64.TRYWAIT P0, [UR5+0x28], R0 ;  /* 0x00002800ff0075a7 */ /* 0x0007220008001105 */
[----:B------:R-:W-:-:S02]  /*1d80*/  UIADD3 UR32, UPT, UPT, UR6, 0xc400, UR32 ;  /* 0x0000c40006207890 */ /* 0x000fc4000fffe020 */
[----:B------:R-:W-:Y:S02]  /*1d90*/  UIADD3 UR8, UPT, UPT, UR6, 0x16400, UR8 ;  /* 0x0001640006087890 */ /* 0x000fe4000fffe008 */
[----:B------:R-:W-:Y:S01]  /*1da0*/  UIADD3.X UR5, UPT, UPT, URZ, UR27, URZ, UP0, !UPT ;  /* 0x0000001bff057290 */ /* 0x000fe200087fe4ff */
[----:B------:R-:W-:Y:S01]  /*1db0*/  UMOV UR18, 0x0 ;  /* 0x0000000000127882 */ /* 0x000fe20000000000 */
[----:B------:R-:W-:Y:S01]  /*1dc0*/  UMOV UR19, 0x10000000 ;  /* 0x1000000000137882 */ /* 0x000fe20000000000 */
[----:B------:R-:W-:Y:S01]  /*1dd0*/  UMOV UR10, UR34 ;  /* 0x00000022000a7c82 */ /* 0x000fe20008000000 */
[----:B------:R-:W-:Y:S01]  /*1de0*/  UMOV UR12, UR36 ;  /* 0x00000024000c7c82 */ /* 0x000fe20008000000 */
[----:B------:R-:W-:Y:S01]  /*1df0*/  UMOV UR9, UR33 ;  /* 0x0000002100097c82 */ /* 0x000fe20008000000 */
[----:B------:R1:W-:Y:S03]  /*1e00*/  UTMALDG.3D.MULTICAST.2CTA [UR32], [UR14], UR13, desc[UR18] ;  /* 0x000012200e0073b4 */ /* 0x0003e6000821180d */
[----:B------:R2:W-:Y:S01]  /*1e10*/  UTMALDG.3D.2CTA [UR8], [UR4], desc[UR18] ;  /* 0x00001208040075b4 */ /* 0x0005e20008211000 */
[----:B-1----:R-:W-:Y:S01]  /*1e20*/  UIADD3 UR34, UPT, UPT, UR34, 0x40, URZ ;  /* 0x0000004022227890 */ /* 0x002fe2000fffe0ff */
[----:B------:R-:W-:Y:S01]  /*1e30*/  UMOV UR13, UR25 ;  /* 0x00000019000d7c82 */ /* 0x000fe20008000000 */
[----:B--2---:R-:W-:Y:S01]  /*1e40*/  UMOV UR4, UR7 ;  /* 0x0000000700047c82 */ /* 0x004fe20008000000 */
[----:B------:R-:W-:Y:S09]  /*1e50*/  BRA.U UP2, `(.L_x_31) ;  /* 0xfffffffd02487547 */ /* 0x000ff2000b83ffff */
.L_x_25:
[----:B------:R-:W-:Y:S01]  /*1e60*/  ULEA UR4, UR7, UR6, 0x3 ;  /* 0x0000000607047291 */ /* 0x000fe2000f8e18ff */
[----:B-1-3--:R-:W-:Y:S01]  /*1e70*/  SHF.L.U32 R0, R12, 0x1f, RZ ;  /* 0x0000001f0c007819 */ /* 0x00afe200000006ff */
[----:B------:R-:W-:Y:S01]  /*1e80*/  @!P1 SYNCS.ARRIVE.TRANS64.A1T0 RZ, [UR6+0x98], RZ ;  /* 0x000098ffffff99a7 */ /* 0x000fe20008100006 */
[----:B------:R-:W-:-:S06]  /*1e90*/  UISETP.GT.AND UP0, UPT, UR40, UR39, UPT ;  /* 0x000000272800728c */ /* 0x000fcc000bf04270 */
[----:B--2-4-:R1:W2:Y:S03]  /*1ea0*/  SYNCS.PHASECHK.TRANS64.TRYWAIT P0, [UR4+0x28], R0 ;  /* 0x00002800ff0075a7 */ /* 0x0142a60008001104 */
[----:B------:R-:W-:Y:S05]  /*1eb0*/  BRA.U !UP0, `(.L_x_32) ;  /* 0x0000000108c47547 */ /* 0x000fea000b800000 */
[----:B------:R-:W-:Y:S01]  /*1ec0*/  UIADD3 UR24, UPT, UPT, UR44, UR13, URZ ;  /* 0x0000000d2c187290 */ /* 0x000fe2000fffe0ff */
[----:B------:R-:W-:-:S11]  /*1ed0*/  UMOV UR4, UR7 ;  /* 0x0000000700047c82 */ /* 0x000fd60008000000 */
.L_x_38:
[----:B------:R-:W-:Y:S01]  /*1ee0*/  ULEA UR17, UR4, UR6, 0x3 ;  /* 0x0000000604117291 */ /* 0x000fe2000f8e18ff */
[----:B--2---:R-:W-:Y:S01]  /*1ef0*/  @P3 MOV R2, 0x8000 ;  /* 0x0000800000023802 */ /* 0x004fe20000000f00 */
[----:B--2-4-:R-:W-:Y:S10]  /*1f00*/  @P0 BRA `(.L_x_33) ;  /* 0x00000000000c0947 */ /* 0x014ff40003800000 */
[----:B------:R-:W-:-:S04]  /*1f10*/  SHF.L.U32 R3, R12, 0x1f, RZ ;  /* 0x0000001f0c037819 */ /* 0x000fc800000006ff */
[----:B------:R-:W2:Y:S02]  /*1f20*/  SYNCS.PHASECHK.TRANS64.TRYWAIT P0, [UR17+0x28], R3 ;  /* 0x00002803ff0075a7 */ /* 0x000ea40008001111 */
[----:B--2---:R-:W-:Y:S05]  /*1f30*/  @!P0 BRA `(.L_x_34) ;  /* 0x0000009c00c08947 */ /* 0x004fea0003800000 */
.L_x_33:
[----:B------:R2:W-:Y:S01]  /*1f40*/  @P3 SYNCS.ARRIVE.TRANS64 RZ, [UR17], R2 ;  /* 0x00000002ffff39a7 */ /* 0x0005e20008000011 */
[----:B------:R-:W-:-:S04]  /*1f50*/  ULOP3.LUT UR5, UR23, 0x2, URZ, 0xfc, !UPT ;  /* 0x0000000217057892 */ /* 0x000fc8000f8efcff */
[----:B------:R-:W-:-:S09]  /*1f60*/  UISETP.NE.AND UP0, UPT, UR5, 0x2, UPT ;  /* 0x000000020500788c */ /* 0x000fd2000bf05270 */
[----:B------:R-:W-:Y:S05]  /*1f70*/  BRA.U UP0, `(.L_x_35) ;  /* 0x0000000100047547 */ /* 0x000fea000b800000 */
[----:B------:R-:W-:Y:S05]  /*1f80*/  BPT.TRAP 0x1 ;  /* 0x000000040000795c */ /* 0x000fea0000300000 */
.L_x_35:
[----:B------:R-:W-:Y:S04]  /*1f90*/  BSSY.RECONVERGENT B0, `(.L_x_36) ;  /* 0x0000003000007945 */ /* 0x000fe80003800200 */
[----:B------:R-:W-:Y:S05]  /*1fa0*/  @!P2 BRA `(.L_x_37) ;  /* 0x000000000004a947 */ /* 0x000fea0003800000 */
[----:B------:R-:W-:Y:S05]  /*1fb0*/  BPT.TRAP 0x1 ;  /* 0x000000040000795c */ /* 0x000fea0000300000 */
.L_x_37:
[----:B------:R-:W-:Y:S05]  /*1fc0*/  BSYNC.RECONVERGENT B0 ;  /* 0x0000000000007941 */ /* 0x000fea0003800200 */
.L_x_36:
[----:B------:R-:W-:Y:S02]  /*1fd0*/  UIADD3 UR5, UPT, UPT, UR4, 0x1, URZ ;  /* 0x0000000104057890 */ /* 0x000fe4000fffe0ff */
[----:B------:R-:W-:Y:S02]  /*1fe0*/  USHF.L.U32 UR18, UR13, 0x6, URZ ;  /* 0x000000060d127899 */ /* 0x000fe400080006ff */
[----:B------:R-:W-:Y:S02]  /*1ff0*/  UISETP.NE.AND UP0, UPT, UR5, 0x5, UPT ;  /* 0x000000050500788c */ /* 0x000fe4000bf05270 */
[----:B------:R-:W-:Y:S02]  /*2000*/  ULOP3.LUT UR17, UR17, 0xfefffff8, URZ, 0xc0, !UPT ;  /* 0xfefffff811117892 */ /* 0x000fe4000f8ec0ff */
[----:B------:R-:W-:Y:S02]  /*2010*/  USEL UR8, URZ, 0x1, UP0 ;  /* 0x00000001ff087887 */ /* 0x000fe40008000000 */
[----:B------:R-:W-:-:S02]  /*2020*/  USEL UR7, UR5, URZ, UP0 ;  /* 0x000000ff05077287 */ /* 0x000fc40008000000 */
[----:B------:R-:W-:Y:S02]  /*2030*/  UIADD3 UR14, UP0, UPT, UR26, 0x180, URZ ;  /* 0x000001801a0e7890 */ /* 0x000fe4000ff1e0ff */
        /* <DEDUP_REMOVED lines=9> */
[----:B------:R-:W-:Y:S02]  /*20d0*/  UIADD3.X UR5, UPT, UPT, URZ, UR27, URZ, UP1, !UPT ;  /* 0x0000001bff057290 */ /* 0x000fe40008ffe4ff */
[----:B------:R-:W-:Y:S02]  /*20e0*/  UIADD3 UR8, UPT, UPT, UR6, 0x16400, UR8 ;  /* 0x0001640006087890 */ /* 0x000fe4000fffe008 */
[----:B------:R-:W-:Y:S01]  /*20f0*/  UIADD3.X UR15, UPT, UPT, URZ, UR27, URZ, UP0, !UPT ;  /* 0x0000001bff0f7290 */ /* 0x000fe200087fe4ff */
[----:B------:R-:W-:Y:S01]  /*2100*/  UMOV UR28, 0x0 ;  /* 0x00000000001c7882 */ /* 0x000fe20000000000 */
[----:B------:R-:W-:Y:S01]  /*2110*/  UMOV UR29, 0x10000000 ;  /* 0x10000000001d7882 */ /* 0x000fe20000000000 */
[----:B------:R-:W-:Y:S01]  /*2120*/  UMOV UR19, UR35 ;  /* 0x0000002300137c82 */ /* 0x000fe20008000000 */
[----:B------:R-:W-:Y:S01]  /*2130*/  UMOV UR20, UR36 ;  /* 0x0000002400147c82 */ /* 0x000fe20008000000 */
[----:B------:R-:W-:Y:S01]  /*2140*/  UMOV UR12, UR36 ;  /* 0x00000024000c7c82 */ /* 0x000fe20008000000 */
[----:B------:R1:W-:Y:S01]  /*2150*/  UTMALDG.3D.MULTICAST.2CTA [UR16], [UR4], UR10, desc[UR28] ;  /* 0x00001c10040073b4 */ /* 0x0003e2000821180a */
[----:B------:R-:W-:Y:S01]  /*2160*/  UMOV UR9, UR17 ;  /* 0x0000001100097c82 */ /* 0x000fe20008000000 */
[----:B------:R-:W-:-:S04]  /*2170*/  UIADD3 UR13, UPT, UPT, UR13, 0x1, URZ ;  /* 0x000000010d0d7890 */ /* 0x000fc8000fffe0ff */
[----:B------:R-:W-:Y:S01]  /*2180*/  UISETP.NE.AND UP0, UPT, UR13, UR24, UPT ;  /* 0x000000180d00728c */ /* 0x000fe2000bf05270 */
[----:B-1----:R-:W-:Y:S01]  /*2190*/  UMOV UR10, UR18 ;  /* 0x00000012000a7c82 */ /* 0x002fe20008000000 */
[----:B------:R-:W-:Y:S01]  /*21a0*/  UMOV UR4, UR7 ;  /* 0x0000000700047c82 */ /* 0x000fe20008000000 */
[----:B------:R3:W-:Y:S06]  /*21b0*/  UTMALDG.3D.2CTA [UR8], [UR14], desc[UR28] ;  /* 0x00001c080e0075b4 */ /* 0x0007ec0008211000 */
[----:B---3--:R-:W-:Y:S05]  /*21c0*/  BRA.U UP0, `(.L_x_38) ;  /* 0xfffffffd00447547 */ /* 0x008fea000b83ffff */
.L_x_32:
[C---:B------:R-:W-:Y:S01]  /*21d0*/  LEA R3, R11.reuse, UR6, 0x3 ;  /* 0x000000060b037c11 */ /* 0x040fe2000f8e18ff */
[----:B------:R-:W-:Y:S01]  /*21e0*/  NOP ;  /* 0x0000000000007918 */ /* 0x000fe20000000000 */
[----:B-1----:R-:W-:Y:S02]  /*21f0*/  SHF.L.U32 R0, R10, 0x1f, RZ ;  /* 0x0000001f0a007819 */ /* 0x002fe400000006ff */
[----:B------:R-:W-:Y:S02]  /*2200*/  LEA R5, R11, UR6, 0x4 ;  /* 0x000000060b057c11 */ /* 0x000fe4000f8e20ff */
[----:B--2-4-:R-:W1:Y:S02]  /*2210*/  SYNCS.PHASECHK.TRANS64.TRYWAIT P0, [R3+URZ+0xa0], R0 ;  /* 0x0000a000030075a7 */ /* 0x014e6400080011ff */
[----:B-1----:R-:W-:Y:S05]  /*2220*/  @!P0 BRA `(.L_x_39) ;  /* 0x0000009c001c8947 */ /* 0x002fea0003800000 */
.L_x_145:
[----:B------:R-:W2:Y:S01]  /*2230*/  LDS.128 R4, [R5+0x110] ;  /* 0x0001100005047984 */ /* 0x000ea20000000c00 */
[----:B------:R-:W-:Y:S01]  /*2240*/  UISETP.GE.AND UP0, UPT, UR42, 0x1, UPT ;  /* 0x000000012a00788c */ /* 0x000fe2000bf06270 */
[----:B------:R-:W-:Y:S01]  /*2250*/  @!PT LDS RZ, [RZ] ;  /* 0x00000000fffff984 */ /* 0x000fe20000000800 */
[----:B------:R-:W-:Y:S01]  /*2260*/  @!PT LDS RZ, [RZ] ;  /* 0x00000000fffff984 */ /* 0x000fe20000000800 */
[----:B------:R-:W-:Y:S01]  /*2270*/  @!PT LDS RZ, [RZ] ;  /* 0x00000000fffff984 */ /* 0x000fe20000000800 */
[----:B------:R-:W-:Y:S01]  /*2280*/  @!PT LDS RZ, [RZ] ;  /* 0x00000000fffff984 */ /* 0x000fe20000000800 */
[----:B------:R3:W-:Y:S06]  /*2290*/  MEMBAR.ALL.CTA ;  /* 0x0000000000007992 */ /* 0x0007ec0000008000 */
[----:B---3--:R-:W3:Y:S01]  /*22a0*/  FENCE.VIEW.ASYNC.S ;  /* 0x00000000000073c6 */ /* 0x008ee20000000000 */
[----:B--2---:R-:W-:-:S13]  /*22b0*/  LOP3.LUT P0, RZ, R6, 0x1, RZ, 0xc0, !PT ;  /* 0x0000000106ff7812 */ /* 0x004fda000780c0ff */
[----:B---3--:R-:W-:Y:S01]  /*22c0*/  VOTEU.ANY UP1, P0 ;  /* 0x0000000000ff7886 */ /* 0x008fe20000020100 */
[----:B------:R-:W-:-:S13]  /*22d0*/  PLOP3.LUT P0, PT, PT, PT, UP1, 0x80, 0x8 ;  /* 0x000000000008781c */ /* 0x000fda0003f0f018 */
[----:B-1----:R-:W-:Y:S02]  /*22e0*/  @P0 LOP3.LUT R0, R5, 0xffff, RZ, 0xc0, !PT ;  /* 0x0000ffff05000812 */ /* 0x002fe400078ec0ff */
[----:B------:R-:W-:Y:S02]  /*22f0*/  @P0 MOV R2, R4 ;  /* 0x0000000400020202 */ /* 0x000fe40000000f00 */
[----:B------:R-:W-:Y:S01]  /*2300*/  @P0 R2UR UR5, R0 ;  /* 0x00000000000502ca */ /* 0x000fe200000e0000 */
[----:B------:R-:W-:Y:S01]  /*2310*/  VIADD R0, R3, 0xb0 ;  /* 0x000000b003007836 */ /* 0x000fe20000000000 */
[----:B------:R-:W-:Y:S02]  /*2320*/  @P0 SHF.R.U32.HI R4, RZ, 0x10, R5 ;  /* 0x00000010ff040819 */ /* 0x000fe40000011605 */
[----:B------:R-:W-:Y:S02]  /*2330*/  @P0 R2UR UR8, R2 ;  /* 0x00000000020802ca */ /* 0x000fe400000e0000 */
[----:B------:R-:W-:-:S02]  /*2340*/  PRMT R0, RZ, 0x654, R0 ;  /* 0x00000654ff007816 */ /* 0x000fc40000000000 */
[----:B------:R-:W-:Y:S02]  /*2350*/  @P0 R2UR UR4, R4 ;  /* 0x00000000040402ca */ /* 0x000fe400000e0000 */
[----:B------:R1:W-:Y:S03]  /*2360*/  SYNCS.ARRIVE.TRANS64.RED.A1T0 RZ, [R0+URZ], RZ ;  /* 0x000000ff00ff79a7 */ /* 0x0003e600081004ff */
[----:B------:R-:W-:-:S04]  /*2370*/  @UP1 UMOV UR30, UR5 ;  /* 0x00000005001e1c82 */ /* 0x000fc80008000000 */
[----:B------:R-:W-:-:S04]  /*2380*/  @UP1 UMOV UR31, UR8 ;  /* 0x00000008001f1c82 */ /* 0x000fc80008000000 */
[----:B------:R-:W-:Y:S01]  /*2390*/  @UP1 UMOV UR36, UR4 ;  /* 0x0000000400241c82 */ /* 0x000fe20008000000 */
[----:B------:R-:W-:Y:S05]  /*23a0*/  BRA.U !UP0, `(.L_x_40) ;  /* 0x0000000108d47547 */ /* 0x000fea000b800000 */
[----:B------:R-:W2:Y:S01]  /*23b0*/  LDCU.128 UR12, c[0x0][0xb10] ;  /* 0x00016200ff0c77ac */ /* 0x000ea20008000c00 */
[----:B------:R-:W3:Y:S01]  /*23c0*/  LDCU UR24, c[0x0][0xb20] ;  /* 0x00016400ff1877ac */ /* 0x000ee20008000800 */
[----:B------:R-:W4:Y:S01]  /*23d0*/  LDCU UR20, c[0x0][0xb0c] ;  /* 0x00016180ff1477ac */ /* 0x000f220008000800 */
[----:B------:R-:W1:Y:S01]  /*23e0*/  LDCU.64 UR10, c[0x0][0xb28] ;  /* 0x00016500ff0a77ac */ /* 0x000e620008000a00 */
[----:B------:R-:W-:Y:S02]  /*23f0*/  UISETP.NE.AND UP3, UPT, UR42, 0x1, UPT ;  /* 0x000000012a00788c */ /* 0x000fe4000bf65270 */
[----:B--2---:R-:W-:Y:S02]  /*2400*/  UIMAD.WIDE.U32 UR8, UR37, UR15, URZ ;  /* 0x0000000f250872a5 */ /* 0x004fe4000f8e00ff */
[----:B------:R-:W-:Y:S02]  /*2410*/  UIMAD.WIDE.U32 UR4, UR38, UR12, URZ ;  /* 0x0000000c260472a5 */ /* 0x000fe4000f8e00ff */
[----:B------:R-:W-:-:S02]  /*2420*/  UISETP.NE.AND UP0, UPT, UR14, 0x1, UPT ;  /* 0x000000010e00788c */ /* 0x000fc4000bf05270 */
[----:B------:R-:W-:Y:S01]  /*2430*/  UIMAD.WIDE.U32 UR28, UR30, UR15, URZ ;  /* 0x0000000f1e1c72a5 */ /* 0x000fe2000f8e00ff */
[----:B------:R-:W-:Y:S02]  /*2440*/  UMOV UR8, UR9 ;  /* 0x0000000900087c82 */ /* 0x000fe40008000000 */
[----:B------:R-:W-:Y:S01]  /*2450*/  UMOV UR4, UR5 ;  /* 0x0000000500047c82 */ /* 0x000fe20008000000 */
[----:B---3--:R-:W-:Y:S02]  /*2460*/  USHF.R.U32.HI UR8, URZ, UR24, UR8 ;  /* 0x00000018ff087299 */ /* 0x008fe40008011608 */
[----:B----4-:R-:W-:Y:S02]  /*2470*/  UISETP.NE.AND UP2, UPT, UR20, 0x1, UPT ;  /* 0x000000011400788c */ /* 0x010fe4000bf45270 */
[----:B------:R-:W-:Y:S02]  /*2480*/  USHF.R.U32.HI UR4, URZ, UR13, UR4 ;  /* 0x0000000dff047299 */ /* 0x000fe40008011604 */
[----:B------:R-:W-:-:S02]  /*2490*/  USEL UR5, UR37, UR8, !UP0 ;  /* 0x0000000825057287 */ /* 0x000fc4000c000000 */
[----:B------:R-:W-:Y:S02]  /*24a0*/  USEL UR8, UR38, UR4, !UP2 ;  /* 0x0000000426087287 */ /* 0x000fe4000d000000 */
[----:B-1----:R-:W-:Y:S01]  /*24b0*/  UIMAD.WIDE.U32 UR16, UR5, UR10, URZ ;  /* 0x0000000a051072a5 */ /* 0x002fe2000f8e00ff */
[----:B------:R-:W-:Y:S01]  /*24c0*/  UMOV UR4, UR29 ;  /* 0x0000001d00047c82 */ /* 0x000fe20008000000 */
[----:B------:R-:W-:Y:S02]  /*24d0*/  UIMAD.WIDE.U32 UR18, UR31, UR12, URZ ;  /* 0x0000000c1f1272a5 */ /* 0x000fe4000f8e00ff */
[----:B------:R-:W-:-:S03]  /*24e0*/  UIMAD.WIDE.U32 UR28, UR8, UR10, URZ ;  /* 0x0000000a081c72a5 */ /* 0x000fc6000f8e00ff */
[----:B------:R-:W-:Y:S01]  /*24f0*/  UMOV UR16, UR17 ;  /* 0x0000001100107c82 */ /* 0x000fe20008000000 */
[----:B------:R-:W-:Y:S02]  /*2500*/  USHF.R.U32.HI UR4, URZ, UR24, UR4 ;  /* 0x00000018ff047299 */ /* 0x000fe40008011604 */
[----:B------:R-:W-:Y:S01]  /*2510*/  @UP3 USHF.R.U32.HI UR5, URZ, UR11, UR16 ;  /* 0x0000000bff053299 */ /* 0x000fe20008011610 */
[----:B------:R-:W-:Y:S01]  /*2520*/  UMOV UR18, UR19 ;  /* 0x0000001300127c82 */ /* 0x000fe20008000000 */
[----:B------:R-:W-:Y:S01]  /*2530*/  UMOV UR28, UR29 ;  /* 0x0000001d001c7c82 */ /* 0x000fe20008000000 */
[----:B------:R-:W-:Y:S02]  /*2540*/  USHF.R.U32.HI UR13, URZ, UR13, UR18 ;  /* 0x0000000dff0d7299 */ /* 0x000fe40008011612 */
[----:B------:R-:W-:Y:S02]  /*2550*/  USEL UR4, UR30, UR4, !UP0 ;  /* 0x000000041e047287 */ /* 0x000fe4000c000000 */
[----:B------:R-:W-:-:S02]  /*2560*/  @UP3 USHF.R.U32.HI UR8, URZ, UR11, UR28 ;  /* 0x0000000bff083299 */ /* 0x000fc4000801161c */
[----:B------:R-:W-:Y:S02]  /*2570*/  UIMAD UR9, UR42, UR5, URZ ;  /* 0x000000052a0972a4 */ /* 0x000fe4000f8e02ff */
[----:B------:R-:W-:Y:S02]  /*2580*/  USEL UR5, UR31, UR13, !UP2 ;  /* 0x0000000d1f057287 */ /* 0x000fe4000d000000 */
[----:B------:R-:W-:Y:S02]  /*2590*/  UIMAD UR12, UR42, UR8, URZ ;  /* 0x000000082a0c72a4 */ /* 0x000fe4000f8e02ff */
[----:B------:R-:W-:Y:S02]  /*25a0*/  UISETP.GE.AND UP0, UPT, UR4, UR9, UPT ;  /* 0x000000090400728c */ /* 0x000fe4000bf06270 */
[----:B------:R-:W-:Y:S02]  /*25b0*/  UIMAD.WIDE.U32 UR16, UR4, UR10, URZ ;  /* 0x0000000a041072a5 */ /* 0x000fe4000f8e00ff */
[----:B------:R-:W-:-:S02]  /*25c0*/  UISETP.GE.OR UP0, UPT, UR5, UR12, UP0 ;  /* 0x0000000c0500728c */ /* 0x000fc40008706670 */
        /* <DEDUP_REMOVED lines=19> */
.L_x_40:
[----:B------:R-:W2:Y:S02]  /*2700*/  LDCU UR4, c[0x0][0xb30] ;  /* 0x00016600ff0477ac */ /* 0x000ea40008000800 */
[----:B--2---:R-:W-:-:S09]  /*2710*/  UISETP.NE.AND UP0, UPT, UR4, 0x1, UPT ;  /* 0x000000010400788c */ /* 0x004fd2000bf05270 */
[----:B------:R-:W-:Y:S05]  /*2720*/  BRA.U UP0, `(.L_x_41) ;  /* 0x0000000100447547 */ /* 0x000fea000b800000 */
[----:B------:R-:W2:Y:S01]  /*2730*/  LDCU.128 UR12, c[0x0][0xb10] ;  /* 0x00016200ff0c77ac */ /* 0x000ea20008000c00 */
[----:B------:R-:W3:Y:S01]  /*2740*/  LDCU UR10, c[0x0][0xb0c] ;  /* 0x00016180ff0a77ac */ /* 0x000ee20008000800 */
[----:B------:R-:W4:Y:S01]  /*2750*/  LDCU UR11, c[0x0][0xb20] ;  /* 0x00016400ff0b77ac */ /* 0x000f220008000800 */
[----:B--2---:R-:W-:Y:S02]  /*2760*/  UIMAD.WIDE.U32 UR8, UR31, UR12, URZ ;  /* 0x0000000c1f0872a5 */ /* 0x004fe4000f8e00ff */
[----:B------:R-:W-:Y:S02]  /*2770*/  UIMAD.WIDE.U32 UR4, UR30, UR15, URZ ;  /* 0x0000000f1e0472a5 */ /* 0x000fe4000f8e00ff */
[----:B---3--:R-:W-:Y:S02]  /*2780*/  UISETP.NE.AND UP2, UPT, UR10, 0x1, UPT ;  /* 0x000000010a00788c */ /* 0x008fe4000bf45270 */
[----:B------:R-:W-:Y:S01]  /*2790*/  UISETP.NE.AND UP0, UPT, UR14, 0x1, UPT ;  /* 0x000000010e00788c */ /* 0x000fe2000bf05270 */
[----:B------:R-:W-:-:S02]  /*27a0*/  UMOV UR8, UR9 ;  /* 0x0000000900087c82 */ /* 0x000fc40008000000 */
[----:B------:R-:W-:Y:S01]  /*27b0*/  UMOV UR4, UR5 ;  /* 0x0000000500047c82 */ /* 0x000fe20008000000 */
[----:B------:R-:W-:Y:S02]  /*27c0*/  USHF.R.U32.HI UR13, URZ, UR13, UR8 ;  /* 0x0000000dff0d7299 */ /* 0x000fe40008011608 */
[----:B----4-:R-:W-:Y:S02]  /*27d0*/  USHF.R.U32.HI UR4, URZ, UR11, UR4 ;  /* 0x0000000bff047299 */ /* 0x010fe40008011604 */
[----:B------:R-:W-:Y:S02]  /*27e0*/  USEL UR5, UR31, UR13, !UP2 ;  /* 0x0000000d1f057287 */ /* 0x000fe4000d000000 */
[----:B------:R-:W-:-:S04]  /*27f0*/  USEL UR4, UR30, UR4, !UP0 ;  /* 0x000000041e047287 */ /* 0x000fc8000c000000 */
[----:B------:R-:W-:Y:S02]  /*2800*/  UIADD3 UR8, UPT, UPT, UR5, -UR4, URZ ;  /* 0x8000000405087290 */ /* 0x000fe4000fffe0ff */
[----:B------:R-:W-:Y:S02]  /*2810*/  UIADD3 UR4, UPT, UPT, -UR5, UR4, URZ ;  /* 0x0000000405047290 */ /* 0x000fe4000fffe1ff */
[----:B------:R-:W-:Y:S02]  /*2820*/  UIMAD UR30, UR8, UR14, UR30 ;  /* 0x0000000e081e72a4 */ /* 0x000fe4000f8e021e */
[----:B------:R-:W-:-:S12]  /*2830*/  UIMAD UR31, UR4, UR10, UR31 ;  /* 0x0000000a041f72a4 */ /* 0x000fd8000f8e021f */
.L_x_41:
[----:B------:R-:W-:Y:S01]  /*2840*/  VIADD R11, R11, 0x1 ;  /* 0x000000010b0b7836 */ /* 0x000fe20000000000 */
[----:B------:R-:W-:Y:S02]  /*2850*/  R2UR UR5, R143 ;  /* 0x000000008f0572ca */ /* 0x000fe400000e0000 */
[----:B------:R-:W-:Y:S02]  /*2860*/  R2UR UR4, R142 ;  /* 0x000000008e0472ca */ /* 0x000fe400000e0000 */
[C---:B------:R-:W-:Y:S02]  /*2870*/  ISETP.NE.AND P0, PT, R11.reuse, 0x2, PT ;  /* 0x000000020b00780c */ /* 0x040fe40003f05270 */
[----:B------:R-:W-:Y:S02]  /*2880*/  PLOP3.LUT P1, PT, PT, PT, PT, 0x80, 0x8 ;  /* 0x000000000008781c */ /* 0x000fe40003f2f070 */
[----:B------:R-:W-:Y:S02]  /*2890*/  SEL R3, RZ, 0x1, P0 ;  /* 0x00000001ff037807 */ /* 0x000fe40000000000 */
[----:B------:R-:W-:-:S02]  /*28a0*/  SEL R11, R11, RZ, P0 ;  /* 0x000000ff0b0b7207 */ /* 0x000fc40000000000 */
[----:B------:R-:W-:Y:S01]  /*28b0*/  LOP3.LUT R10, R10, R3, RZ, 0x3c, !PT ;  /* 0x000000030a0a7212 */ /* 0x000fe200078e3cff */
[----:B------:R-:W-:Y:S02]  /*28c0*/  UIADD3 UR16, UPT, UPT, UR31, UR5, URZ ;  /* 0x000000051f107290 */ /* 0x000fe4000fffe0ff */
[----:B------:R-:W-:Y:S01]  /*28d0*/  UIADD3 UR20, UPT, UPT, UR30, UR4, URZ ;  /* 0x000000041e147290 */ /* 0x000fe2000fffe0ff */
[----:B------:R-:W-:Y:S11]  /*28e0*/  BRA.U UP1, `(.L_x_42) ;  /* 0xfffffff101247547 */ /* 0x000ff6000b83ffff */
[----:B------:R-:W-:Y:S01]  /*28f0*/  UIADD3 UR8, UPT, UPT, UR6, 0x28, URZ ;  /* 0x0000002806087890 */ /* 0x000fe2000fffe0ff */
[----:B------:R-:W-:-:S03]  /*2900*/  SHF.L.U32 R3, R12, 0x1f, RZ ;  /* 0x0000001f0c037819 */ /* 0x000fc600000006ff */
[----:B------:R-:W-:-:S09]  /*2910*/  ULEA UR4, UR7, UR8, 0x3 ;  /* 0x0000000807047291 */ /* 0x000fd2000f8e18ff */
[----:B------:R-:W2:Y:S02]  /*2920*/  SYNCS.PHASECHK.TRANS64.TRYWAIT P0, [UR4], R3 ;  /* 0x00000003ff0075a7 */ /* 0x000ea40008001104 */
[----:B--2---:R-:W-:Y:S05]  /*2930*/  @!P0 BRA `(.L_x_43) ;  /* 0x00000094006c8947 */ /* 0x004fea0003800000 */
.L_x_147:
[----:B------:R-:W-:-:S04]  /*2940*/  UIADD3 UR4, UPT, UPT, UR7, 0x1, URZ ;  /* 0x0000000107047890 */ /* 0x000fc8000fffe0ff */
[----:B------:R-:W-:-:S04]  /*2950*/  UISETP.NE.AND UP0, UPT, UR4, 0x5, UPT ;  /* 0x000000050400788c */ /* 0x000fc8000bf05270 */
[----:B------:R-:W-:Y:S02]  /*2960*/  USEL UR6, URZ, 0x1, UP0 ;  /* 0x00000001ff067887 */ /* 0x000fe40008000000 */
[----:B------:R-:W-:-:S04]  /*2970*/  USEL UR4, UR4, URZ, UP0 ;  /* 0x000000ff04047287 */ /* 0x000fc80008000000 */
[----:B------:R-:W-:Y:S01]  /*2980*/  ULEA UR5, UR4, UR8, 0x3 ;  /* 0x0000000804057291 */ /* 0x000fe2000f8e18ff */
[----:B------:R-:W-:-:S04]  /*2990*/  LOP3.LUT R2, R12, UR6, RZ, 0x3c, !PT ;  /* 0x000000060c027c12 */ /* 0x000fc8000f8e3cff */
[----:B-1----:R-:W-:-:S04]  /*29a0*/  SHF.L.U32 R3, R2, 0x1f, RZ ;  /* 0x0000001f02037819 */ /* 0x002fc800000006ff */
[----:B------:R-:W1:Y:S02]  /*29b0*/  SYNCS.PHASECHK.TRANS64.TRYWAIT P0, [UR5], R3 ;  /* 0x00000003ff0075a7 */ /* 0x000e640008001105 */
[----:B-1----:R-:W-:Y:S05]  /*29c0*/  @!P0 BRA `(.L_x_44) ;  /* 0x0000009400608947 */ /* 0x002fea0003800000 */
.L_x_149:
        /* <DEDUP_REMOVED lines=9> */
.L_x_151:
        /* <DEDUP_REMOVED lines=9> */
.L_x_153:
[----:B------:R-:W-:-:S04]  /*2af0*/  UIADD3 UR4, UPT, UPT, UR4, 0x1, URZ ;  /* 0x0000000104047890 */ /* 0x000fc8000fffe0ff */
[----:B------:R-:W-:-:S04]  /*2b00*/  UISETP.NE.AND UP0, UPT, UR4, 0x5, UPT ;  /* 0x000000050400788c */ /* 0x000fc8000bf05270 */
[----:B------:R-:W-:Y:S02]  /*2b10*/  USEL UR5, URZ, 0x1, UP0 ;  /* 0x00000001ff057887 */ /* 0x000fe40008000000 */
[----:B------:R-:W-:-:S04]  /*2b20*/  USEL UR4, UR4, URZ, UP0 ;  /* 0x000000ff04047287 */ /* 0x000fc80008000000 */
[----:B------:R-:W-:Y:S01]  /*2b30*/  ULEA UR4, UR4, UR8, 0x3 ;  /* 0x0000000804047291 */ /* 0x000fe2000f8e18ff */
[----:B-1----:R-:W-:-:S04]  /*2b40*/  LOP3.LUT R3, R2, UR5, RZ, 0x3c, !PT ;  /* 0x0000000502037c12 */ /* 0x002fc8000f8e3cff */
[----:B------:R-:W-:Y:S01]  /*2b50*/  SHF.L.U32 R3, R3, 0x1f, RZ ;  /* 0x0000001f03037819 */ /* 0x000fe200000006ff */
[----:B------:R-:W-:-:S07]  /*2b60*/  IMAD.U32 R0, RZ, RZ, UR4 ;  /* 0x00000004ff007e24 */ /* 0x000fce000f8e00ff */
.L_x_47:
[----:B-1----:R1:W2:Y:S02]  /*2b70*/  SYNCS.PHASECHK.TRANS64.TRYWAIT P0, [R0+URZ], R3 ;  /* 0x00000003000075a7 */ /* 0x0022a400080011ff */
[----:B--2---:R-:W-:Y:S05]  /*2b80*/  @!P0 NANOSLEEP.SYNCS 0x989680 ;  /* 0x009896800000895d */ /* 0x004fea0003900000 */
[----:B------:R-:W2:Y:S02]  /*2b90*/  @!P0 SYNCS.PHASECHK.TRANS64 P0, [R0+URZ], R3 ;  /* 0x00000003000085a7 */ /* 0x000ea400080010ff */
[----:B--2---:R-:W-:Y:S05]  /*2ba0*/  @P0 EXIT ;  /* 0x000000000000094d */ /* 0x004fea0003800000 */
[----:B------:R-:W-:Y:S05]  /*2bb0*/  BRA `(.L_x_47) ;  /* 0xfffffffc00ec7947 */ /* 0x000fea000383ffff */
.L_x_22:
[----:B------:R-:W-:-:S04]  /*2bc0*/  UISETP.NE.AND UP0, UPT, UR45, URZ, UPT ;  /* 0x000000ff2d00728c */ /* 0x000fc8000bf05270 */
[----:B------:R-:W-:-:S09]  /*2bd0*/  UISETP.NE.OR UP0, UPT, UR17, 0x1, UP0 ;  /* 0x000000011100788c */ /* 0x000fd20008705670 */
[----:B------:R-:W-:Y:S05]  /*2be0*/  BRA.U UP0, `(.L_x_48) ;  /* 0x0000000500487547 */ /* 0x000fea000b800000 */
[----:B------:R-:W-:Y:S01]  /*2bf0*/  ISETP.GE.U32.AND P2, PT, R3, 0x4, PT ;  /* 0x000000040300780c */ /* 0x000fe20003f46070 */
[----:B------:R-:W-:Y:S01]  /*2c00*/  IMAD.MOV.U32 R12, RZ, RZ, 0x1 ;  /* 0x00000001ff0c7424 */ /* 0x000fe200078e00ff */
[----:B------:R-:W-:Y:S02]  /*2c10*/  CS2R R10, SRZ ;  /* 0x00000000000a7805 */ /* 0x000fe4000001ff00 */
[----:B------:R-:W-:Y:S01]  /*2c20*/  CS2R R8, SRZ ;  /* 0x0000000000087805 */ /* 0x000fe2000001ff00 */
[----:B------:R-:W-:Y:S01]  /*2c30*/  UMOV UR6, 0x400 ;  /* 0x0000040000067882 */ /* 0x000fe20000000000 */
[----:B------:R-:W-:Y:S01]  /*2c40*/  UMOV UR5, URZ ;  /* 0x000000ff00057c82 */ /* 0x000fe20008000000 */
[----:B------:R-:W-:-:S12]  /*2c50*/  ULEA UR6, UR45, UR6, 0x18 ;  /* 0x000000062d067291 */ /* 0x000fd8000f8ec0ff */
.L_x_52:
[----:B------:R-:W-:Y:S02]  /*2c60*/  LEA R0, R8, UR6, 0x3 ;  /* 0x0000000608007c11 */ /* 0x000fe4000f8e18ff */
[----:B------:R-:W-:-:S03]  /*2c70*/  SHF.L.U32 R5, R9, 0x1f, RZ ;  /* 0x0000001f09057819 */ /* 0x000fc600000006ff */
[----:B------:R-:W-:Y:S01]  /*2c80*/  VIADD R4, R0, 0xf0 ;  /* 0x000000f000047836 */ /* 0x000fe20000000000 */
[----:B------:R-:W1:Y:S02]  /*2c90*/  SYNCS.PHASECHK.TRANS64.TRYWAIT P0, [R0+URZ+0xe0], R5 ;  /* 0x0000e005000075a7 */ /* 0x000e6400080011ff */
[----:B-1----:R-:W-:Y:S05]  /*2ca0*/  @!P0 BRA `(.L_x_49) ;  /* 0x0000009000f08947 */ /* 0x002fea0003800000 */
.L_x_154:
[----:B------:R-:W-:Y:S01]  /*2cb0*/  ULEA UR4, UR5, UR6, 0x3 ;  /* 0x0000000605047291 */ /* 0x000fe2000f8e18ff */
[----:B------:R-:W-:Y:S01]  /*2cc0*/  PRMT R4, RZ, 0x654, R4 ;  /* 0x00000654ff047816 */ /* 0x000fe20000000004 */
[----:B-1----:R-:W-:Y:S01]  /*2cd0*/  @!P2 IMAD.MOV.U32 R5, RZ, RZ, 0x10 ;  /* 0x00000010ff05a424 */ /* 0x002fe200078e00ff */
[----:B------:R-:W-:Y:S01]  /*2ce0*/  SHF.L.U32 R7, R12, 0x1f, RZ ;  /* 0x0000001f0c077819 */ /* 0x000fe200000006ff */
[----:B------:R-:W-:Y:S01]  /*2cf0*/  UIADD3 UR7, UPT, UPT, UR4, 0xa0, URZ ;  /* 0x000000a004077890 */ /* 0x000fe2000fffe0ff */
[----:B------:R1:W-:Y:S05]  /*2d00*/  SYNCS.ARRIVE.TRANS64.RED.A1T0 RZ, [R4+URZ], RZ ;  /* 0x000000ff04ff79a7 */ /* 0x0003ea00081004ff */
[----:B------:R-:W-:Y:S01]  /*2d10*/  IMAD.U32 R0, RZ, RZ, UR7 ;  /* 0x00000007ff007e24 */ /* 0x000fe2000f8e00ff */
[----:B------:R-:W2:Y:S04]  /*2d20*/  SYNCS.PHASECHK.TRANS64.TRYWAIT P0, [UR4+0xb0], R7 ;  /* 0x0000b007ff0075a7 */ /* 0x000ea80008001104 */
[----:B------:R-:W-:Y:S01]  /*2d30*/  PRMT R13, R3, 0x654, R0 ;  /* 0x00000654030d7816 */ /* 0x000fe20000000000 */
[----:B-12---:R-:W-:Y:S06]  /*2d40*/  @!P0 BRA `(.L_x_50) ;  /* 0x0000009000dc8947 */ /* 0x006fec0003800000 */
.L_x_156:
[----:B------:R-:W-:Y:S01]  /*2d50*/  ULEA UR8, UR5, UR6, 0x4 ;  /* 0x0000000605087291 */ /* 0x000fe2000f8e20ff */
[----:B------:R-:W-:Y:S01]  /*2d60*/  SEL R2, R13, R2, !P2 ;  /* 0x000000020d027207 */ /* 0x000fe20005000000 */
[----:B------:R-:W-:Y:S01]  /*2d70*/  UIADD3 UR9, UPT, UPT, UR4, 0xa0, URZ ;  /* 0x000000a004097890 */ /* 0x000fe2000fffe0ff */
[----:B-1----:R-:W-:Y:S01]  /*2d80*/  LEA R0, R11, UR6, 0x3 ;  /* 0x000000060b007c11 */ /* 0x002fe2000f8e18ff */
[----:B------:R-:W-:Y:S01]  /*2d90*/  UIADD3 UR8, UPT, UPT, UR8, 0x110, URZ ;  /* 0x0000011008087890 */ /* 0x000fe2000fffe0ff */
[----:B------:R1:W-:Y:S01]  /*2da0*/  @!P2 SYNCS.ARRIVE.TRANS64.RED RZ, [R2+URZ], R5 ;  /* 0x0000000502ffa9a7 */ /* 0x0003e200080004ff */
[----:B------:R-:W-:Y:S01]  /*2db0*/  UIADD3 UR4, UPT, UPT, UR5, 0x1, URZ ;  /* 0x0000000105047890 */ /* 0x000fe2000fffe0ff */
[----:B------:R-:W-:-:S03]  /*2dc0*/  VIADD R8, R8, 0x1 ;  /* 0x0000000108087836 */ /* 0x000fc60000000000 */
[----:B------:R-:W-:Y:S02]  /*2dd0*/  UISETP.NE.AND UP0, UPT, UR4, 0x2, UPT ;  /* 0x000000020400788c */ /* 0x000fe4000bf05270 */
[----:B------:R-:W-:Y:S01]  /*2de0*/  ISETP.NE.AND P0, PT, R8, 0x2, PT ;  /* 0x000000020800780c */ /* 0x000fe20003f05270 */
[----:B------:R-:W-:Y:S06]  /*2df0*/  UGETNEXTWORKID.BROADCAST [UR8], [UR9] ;  /* 0x00000000080073ca */ /* 0x000fec0008000100 */
[----:B------:R-:W-:Y:S02]  /*2e00*/  USEL UR7, URZ, 0x1, UP0 ;  /* 0x00000001ff077887 */ /* 0x000fe40008000000 */
[----:B------:R-:W-:-:S04]  /*2e10*/  USEL UR5, UR4, URZ, UP0 ;  /* 0x000000ff04057287 */ /* 0x000fc80008000000 */
[----:B------:R-:W-:Y:S02]  /*2e20*/  LOP3.LUT R12, R12, UR7, RZ, 0x3c, !PT ;  /* 0x000000070c0c7c12 */ /* 0x000fe4000f8e3cff */
[----:B-1----:R-:W-:-:S04]  /*2e30*/  SHF.L.U32 R5, R10, 0x1f, RZ ;  /* 0x0000001f0a057819 */ /* 0x002fc800000006ff */
[----:B------:R-:W1:Y:S02]  /*2e40*/  SYNCS.PHASECHK.TRANS64.TRYWAIT P1, [R0+URZ+0xa0], R5 ;  /* 0x0000a005000075a7 */ /* 0x000e6400080211ff */
[----:B-1----:R-:W-:Y:S05]  /*2e50*/  @!P1 BRA `(.L_x_51) ;  /* 0x0000009000b09947 */ /* 0x002fea0003800000 */
.L_x_157:
[C---:B------:R-:W-:Y:S01]  /*2e60*/  LEA R4, R11.reuse, UR6, 0x4 ;  /* 0x000000060b047c11 */ /* 0x040fe2000f8e20ff */
[----:B-1----:R-:W-:Y:S01]  /*2e70*/  VIADD R0, R0, 0xb0 ;  /* 0x000000b000007836 */ /* 0x002fe20000000000 */
[----:B------:R-:W-:Y:S01]  /*2e80*/  SEL R8, R8, RZ, P0 ;  /* 0x000000ff08087207 */ /* 0x000fe20000000000 */
[----:B------:R-:W-:-:S03]  /*2e90*/  VIADD R11, R11, 0x1 ;  /* 0x000000010b0b7836 */ /* 0x000fc60000000000 */
[----:B------:R-:W1:Y:S01]  /*2ea0*/  LDS.128 R4, [R4+0x110] ;  /* 0x0001100004047984 */ /* 0x000e620000000c00 */
[----:B------:R-:W-:Y:S02]  /*2eb0*/  PRMT R0, RZ, 0x654, R0 ;  /* 0x00000654ff007816 */ /* 0x000fe40000000000 */
[C---:B------:R-:W-:Y:S01]  /*2ec0*/  ISETP.NE.AND P1, PT, R11.reuse, 0x2, PT ;  /* 0x000000020b00780c */ /* 0x040fe20003f25270 */
[----:B------:R-:W-:Y:S01]  /*2ed0*/  @!PT LDS RZ, [RZ] ;  /* 0x00000000fffff984 */ /* 0x000fe20000000800 */
[----:B------:R-:W-:Y:S01]  /*2ee0*/  @!PT LDS RZ, [RZ] ;  /* 0x00000000fffff984 */ /* 0x000fe20000000800 */
[----:B------:R-:W-:Y:S01]  /*2ef0*/  @!PT LDS RZ, [RZ] ;  /* 0x00000000fffff984 */ /* 0x000fe20000000800 */
[----:B------:R-:W-:Y:S01]  /*2f00*/  @!PT LDS RZ, [RZ] ;  /* 0x00000000fffff984 */ /* 0x000fe20000000800 */
[----:B------:R2:W-:Y:S06]  /*2f10*/  MEMBAR.ALL.CTA ;  /* 0x0000000000007992 */ /* 0x0005ec0000008000 */
[----:B--2---:R-:W2:Y:S01]  /*2f20*/  FENCE.VIEW.ASYNC.S ;  /* 0x00000000000073c6 */ /* 0x004ea20000000000 */
[----:B------:R-:W-:Y:S01]  /*2f30*/  SEL R11, R11, RZ, P1 ;  /* 0x000000ff0b0b7207 */ /* 0x000fe20000800000 */
[----:B--2---:R2:W-:Y:S01]  /*2f40*/  SYNCS.ARRIVE.TRANS64.RED.A1T0 RZ, [R0+URZ], RZ ;  /* 0x000000ff00ff79a7 */ /* 0x0045e200081004ff */
[----:B-1----:R-:W-:-:S02]  /*2f50*/  LOP3.LUT P3, RZ, R6, 0x1, RZ, 0xc0, !PT ;  /* 0x0000000106ff7812 */ /* 0x002fc4000786c0ff */
[----:B------:R-:W-:-:S04]  /*2f60*/  SEL R5, RZ, 0x1, P1 ;  /* 0x00000001ff057807 */ /* 0x000fc80000800000 */
[----:B------:R-:W-:Y:S02]  /*2f70*/  LOP3.LUT R10, R10, R5, RZ, 0x3c, !PT ;  /* 0x000000050a0a7212 */ /* 0x000fe400078e3cff */
[----:B--2---:R-:W-:-:S04]  /*2f80*/  SEL R0, RZ, 0x1, P0 ;  /* 0x00000001ff007807 */ /* 0x004fc80000000000 */
[----:B------:R-:W-:Y:S01]  /*2f90*/  LOP3.LUT R9, R9, R0, RZ, 0x3c, !PT ;  /* 0x0000000009097212 */ /* 0x000fe200078e3cff */
[----:B------:R-:W-:Y:S06]  /*2fa0*/  @P3 BRA `(.L_x_52) ;  /* 0xfffffffc002c3947 */ /* 0x000fec000383ffff */
[----:B------:R-:W-:Y:S01]  /*2fb0*/  ULEA UR4, UR5, UR6, 0x3 ;  /* 0x0000000605047291 */ /* 0x000fe2000f8e18ff */
[----:B------:R-:W-:-:S08]  /*2fc0*/  SHF.L.U32 R3, R12, 0x1f, RZ ;  /* 0x0000001f0c037819 */ /* 0x000fd000000006ff */
[----:B------:R-:W1:Y:S02]  /*2fd0*/  SYNCS.PHASECHK.TRANS64 P0, [UR4+0xb0], R3 ;  /* 0x0000b003ff0075a7 */ /* 0x000e640008001004 */
[----:B-1----:R-:W-:Y:S05]  /*2fe0*/  @P0 BRA `(.L_x_53) ;  /* 0x0000000000080947 */ /* 0x002fea0003800000 */
[----:B------:R-:W1:Y:S02]  /*2ff0*/  SYNCS.PHASECHK.TRANS64.TRYWAIT P0, [UR4+0xb0], R3 ;  /* 0x0000b003ff0075a7 */ /* 0x000e640008001104 */
[----:B-1----:R-:W-:Y:S05]  /*3000*/  @!P0 BRA `(.L_x_54) ;  /* 0x0000009000588947 */ /* 0x002fea0003800000 */
.L_x_53:
[----:B------:R-:W-:-:S04]  /*3010*/  UIADD3 UR7, UPT, UPT, UR5, 0x1, URZ ;  /* 0x0000000105077890 */ /* 0x000fc8000fffe0ff */
[----:B------:R-:W-:-:S04]  /*3020*/  UISETP.NE.AND UP0, UPT, UR7, 0x2, UPT ;  /* 0x000000020700788c */ /* 0x000fc8000bf05270 */
[----:B------:R-:W-:Y:S02]  /*3030*/  USEL UR8, URZ, 0x1, UP0 ;  /* 0x00000001ff087887 */ /* 0x000fe40008000000 */
[----:B------:R-:W-:-:S04]  /*3040*/  USEL UR7, UR7, URZ, UP0 ;  /* 0x000000ff07077287 */ /* 0x000fc80008000000 */
[----:B------:R-:W-:Y:S01]  /*3050*/  ULEA UR7, UR7, UR6, 0x3 ;  /* 0x0000000607077291 */ /* 0x000fe2000f8e18ff */
[----:B-1----:R-:W-:-:S04]  /*3060*/  LOP3.LUT R3, R12, UR8, RZ, 0x3c, !PT ;  /* 0x000000080c037c12 */ /* 0x002fc8000f8e3cff */
[----:B------:R-:W-:-:S04]  /*3070*/  SHF.L.U32 R0, R3, 0x1f, RZ ;  /* 0x0000001f03007819 */ /* 0x000fc800000006ff */
[----:B------:R-:W1:Y:S02]  /*3080*/  SYNCS.PHASECHK.TRANS64 P0, [UR7+0xb0], R0 ;  /* 0x0000b000ff0075a7 */ /* 0x000e640008001007 */
[----:B-1----:R-:W-:Y:S05]  /*3090*/  @P0 EXIT ;  /* 0x000000000000094d */ /* 0x002fea0003800000 */
[----:B------:R-:W-:Y:S02]  /*30a0*/  SHF.L.U32 R3, R3, 0x1f, RZ ;  /* 0x0000001f03037819 */ /* 0x000fe400000006ff */
[----:B------:R-:W-:-:S07]  /*30b0*/  MOV R0, UR7 ;  /* 0x0000000700007c02 */ /* 0x000fce0008000f00 */
.L_x_55:
[----:B-1----:R1:W2:Y:S02]  /*30c0*/  SYNCS.PHASECHK.TRANS64.TRYWAIT P0, [R0+URZ+0xb0], R3 ;  /* 0x0000b003000075a7 */ /* 0x0022a400080011ff */
[----:B--2---:R-:W-:Y:S05]  /*30d0*/  @!P0 NANOSLEEP.SYNCS 0x989680 ;  /* 0x009896800000895d */ /* 0x004fea0003900000 */
[----:B------:R-:W2:Y:S02]  /*30e0*/  @!P0 SYNCS.PHASECHK.TRANS64 P0, [R0+URZ+0xb0], R3 ;  /* 0x0000b003000085a7 */ /* 0x000ea400080010ff */
[----:B--2---:R-:W-:Y:S05]  /*30f0*/  @P0 EXIT ;  /* 0x000000000000094d */ /* 0x004fea0003800000 */
[----:B------:R-:W-:Y:S05]  /*3100*/  BRA `(.L_x_55) ;  /* 0xfffffffc00ec7947 */ /* 0x000fea000383ffff */
.L_x_48:
[----:B------:R-:W-:Y:S05]  /*3110*/  BRA.U UP4, `(.L_x_56) ;  /* 0x0000001104587547 */ /* 0x000fea000b800000 */
[----:B------:R-:W-:Y:S01]  /*3120*/  UMOV UR4, 0x40 ;  /* 0x0000004000047882 */ /* 0x000fe20000000000 */
[----:B------:R-:W-:Y:S01]  /*3130*/  NOP ;  /* 0x0000000000007918 */ /* 0x000fe20000000000 */
[----:B------:R-:W-:Y:S01]  /*3140*/  ULEA UR5, UR45, UR4, 0x18 ;  /* 0x000000042d057291 */ /* 0x000fe2000f8ec0ff */
[----:B------:R-:W-:Y:S02]  /*3150*/  UMOV UR6, 0x400 ;  /* 0x0000040000067882 */ /* 0x000fe40000000000 */
[----:B------:R-:W-:-:S06]  /*3160*/  ULEA UR6, UR45, UR6, 0x18 ;  /* 0x000000062d067291 */ /* 0x000fcc000f8ec0ff */
[----:B------:R-:W1:Y:S02]  /*3170*/  LDS.U8 R3, [UR5+0x1c] ;  /* 0x00001c05ff037984 */ /* 0x000e640008000000 */
[----:B-1----:R-:W-:-:S13]  /*3180*/  ISETP.NE.AND P0, PT, R3, RZ, PT ;  /* 0x000000ff0300720c */ /* 0x002fda0003f05270 */
[----:B------:R-:W-:Y:S05]  /*3190*/  @P0 BRA `(.L_x_57) ;  /* 0x0000000400080947 */ /* 0x000fea0003800000 */
[----:B------:R-:W-:Y:S02]  /*31a0*/  UISETP.NE.U32.AND UP1, UPT, UR33, 0x1, UPT ;  /* 0x000000012100788c */ /* 0x000fe4000bf25070 */
[----:B------:R-:W-:-:S07]  /*31b0*/  UIADD3 UR7, UPT, UPT, UR5, 0x8, URZ ;  /* 0x0000000805077890 */ /* 0x000fce000fffe0ff */
[----:B------:R-:W-:Y:S05]  /*31c0*/  BRA.U !UP1, `(.L_x_58) ;  /* 0x00000001099c7547 */ /* 0x000fea000b800000 */
[----:B------:R-:W-:Y:S01]  /*31d0*/  ELECT P0, URZ, PT ;  /* 0x0000000000ff782f */ /* 0x000fe20003800000 */
[----:B------:R-:W-:-:S12]  /*31e0*/  BSSY B0, `(.L_x_58) ;  /* 0x0000025000007945 */ /* 0x000fd80003800000 */
[----:B------:R-:W-:Y:S05]  /*31f0*/  @!P0 BRA `(.L_x_59) ;  /* 0x00000000008c8947 */ /* 0x000fea0003800000 */
[----:B------:R-:W-:-:S05]  /*3200*/  UMOV UR4, 0x10 ;  /* 0x0000001000047882 */ /* 0x000fca0000000000 */
[----:B------:R-:W-:Y:S04]  /*3210*/  DEPBAR.LE SB1, 0x36 ;  /* 0x00009d800000791a */ /* 0x000fe80000000000 */
[----:B------:R-:W1:Y:S02]  /*3220*/  UTCATOMSWS.2CTA.FIND_AND_SET.ALIGN UP0, UR4, UR4 ;  /* 0x00000004000475e3 */ /* 0x000e640008200800 */
[----:B-1----:R-:W-:Y:S01]  /*3230*/  MOV R10, UR4 ;  /* 0x00000004000a7c02 */ /* 0x002fe20008000f00 */
[----:B------:R-:W-:Y:S06]  /*3240*/  BRA.U UP0, `(.L_x_60) ;  /* 0x0000000100187547 */ /* 0x000fec000b800000 */
.L_x_61:
[----:B------:R-:W-:Y:S05]  /*3250*/  NANOSLEEP 0x64 ;  /* 0x000000640000795d */ /* 0x000fea0003800000 */
[----:B------:R-:W-:-:S05]  /*3260*/  UMOV UR4, 0x10 ;  /* 0x0000001000047882 */ /* 0x000fca0000000000 */
[----:B------:R-:W-:Y:S04]  /*3270*/  DEPBAR.LE SB1, 0x36 ;  /* 0x00009d800000791a */ /* 0x000fe80000000000 */
[----:B------:R-:W1:Y:S02]  /*3280*/  UTCATOMSWS.2CTA.FIND_AND_SET.ALIGN UP0, UR4, UR4 ;  /* 0x00000004000475e3 */ /* 0x000e640008200800 */
[----:B-1----:R-:W-:Y:S01]  /*3290*/  MOV R10, UR4 ;  /* 0x00000004000a7c02 */ /* 0x002fe20008000f00 */
[----:B------:R-:W-:Y:S05]  /*32a0*/  BRA.U !UP0, `(.L_x_61) ;  /* 0xfffffffd08e87547 */ /* 0x000fea000b83ffff */
.L_x_60:
[----:B------:R-:W1:Y:S01]  /*32b0*/  LDS R6, [UR5+0x10] ;  /* 0x00001005ff067984 */ /* 0x000e620008000800 */
[----:B------:R-:W-:Y:S01]  /*32c0*/  IMAD.U32 R3, RZ, RZ, UR6 ;  /* 0x00000006ff037e24 */ /* 0x000fe2000f8e00ff */
[----:B------:R-:W-:-:S03]  /*32d0*/  MOV R4, UR34 ;  /* 0x0000002200047c02 */ /* 0x000fc60008000f00 */
[----:B------:R-:W-:Y:S01]  /*32e0*/  VIADD R3, R3, 0x130 ;  /* 0x0000013003037836 */ /* 0x000fe20000000000 */
[----:B-1----:R-:W-:-:S04]  /*32f0*/  SHF.L.U32 R6, R6, 0x1f, RZ ;  /* 0x0000001f06067819 */ /* 0x002fc800000006ff */
[----:B------:R-:W1:Y:S02]  /*3300*/  SYNCS.PHASECHK.TRANS64.TRYWAIT P0, [UR5+0x8], R6 ;  /* 0x00000806ff0075a7 */ /* 0x000e640008001105 */
[----:B-1----:R-:W-:Y:S05]  /*3310*/  @P0 BRA `(.L_x_62) ;  /* 0x0000000000080947 */ /* 0x002fea0003800000 */
[----:B------:R-:W1:Y:S02]  /*3320*/  SYNCS.PHASECHK.TRANS64.TRYWAIT P0, [UR5+0x8], R6 ;  /* 0x00000806ff0075a7 */ /* 0x000e640008001105 */
[----:B-1----:R-:W-:Y:S05]  /*3330*/  @!P0 BRA `(.L_x_63) ;  /* 0x0000008c00a48947 */ /* 0x002fea0003800000 */
.L_x_62:
[----:B------:R-:W-:Y:S01]  /*3340*/  PRMT R4, R4, 0x654, R3 ;  /* 0x0000065404047816 */ /* 0x000fe20000000003 */
[----:B------:R-:W-:Y:S01]  /*3350*/  HFMA2 R3, -RZ, RZ, 0, 5.9604644775390625e-08 ;  /* 0x00000001ff037431 */ /* 0x000fe200000001ff */
[----:B------:R-:W-:Y:S01]  /*3360*/  UPRMT UR4, UR34, 0x654, UR7 ;  /* 0x0000065422047896 */ /* 0x000fe20008000007 */
[----:B------:R-:W-:Y:S02]  /*3370*/  IMAD.MOV.U32 R7, RZ, RZ, 0xffff ;  /* 0x0000ffffff077424 */ /* 0x000fe400078e00ff */
[----:B-1----:R-:W-:Y:S02]  /*3380*/  IMAD.MOV.U32 R6, RZ, RZ, 0x4 ;  /* 0x00000004ff067424 */ /* 0x002fe400078e00ff */
[----:B------:R-:W-:Y:S01]  /*3390*/  IMAD.SHL.U32 R9, R10, 0x20, RZ ;  /* 0x000000200a097824 */ /* 0x000fe200078e00ff */
[----:B------:R-:W-:Y:S02]  /*33a0*/  MOV R5, UR4 ;  /* 0x0000000400057c02 */ /* 0x000fe40008000f00 */
[-C--:B------:R-:W-:Y:S01]  /*33b0*/  SHF.L.U32 R8, R7, R10.reuse, RZ ;  /* 0x0000000a07087219 */ /* 0x080fe200000006ff */
[----:B------:R1:W-:Y:S01]  /*33c0*/  SYNCS.ARRIVE.TRANS64.RED RZ, [UR4], R6 ;  /* 0x00000006ffff79a7 */ /* 0x0003e20008000404 */
[----:B------:R-:W-:Y:S01]  /*33d0*/  SHF.L.U32 R7, R3, R10, RZ ;  /* 0x0000000a03077219 */ /* 0x000fe200000006ff */
[----:B------:R1:W-:Y:S04]  /*33e0*/  STS [UR6+0x130], R9 ;  /* 0x00013009ff007988 */ /* 0x0003e80008000806 */
[----:B------:R1:W-:Y:S04]  /*33f0*/  STAS [R4.64], R10 ;  /* 0x0000000a04007dbd */ /* 0x0003e8000c0008ff */
[----:B------:R1:W-:Y:S04]  /*3400*/  ATOMS.OR RZ, [UR5+0x14], R8 ;  /* 0x00001408ffff798c */ /* 0x0003e8000b000005 */
[----:B------:R1:W-:Y:S04]  /*3410*/  ATOMS.OR RZ, [UR5+0x18], R7 ;  /* 0x00001807ffff798c */ /* 0x0003e8000b000005 */
[----:B------:R1:W-:Y:S02]  /*3420*/  ATOMS.XOR RZ, [UR5+0x10], R3 ;  /* 0x00001003ffff798c */ /* 0x0003e4000b800005 */
.L_x_59:
[----:B------:R-:W-:Y:S05]  /*3430*/  BSYNC B0 ;  /* 0x0000000000007941 */ /* 0x000fea0003800000 */
.L_x_58:
[----:B------:R-:W-:Y:S05]  /*3440*/  BRA.U UP1, `(.L_x_64) ;  /* 0x00000001016c7547 */ /* 0x000fea000b800000 */
[----:B------:R-:W-:-:S03]  /*3450*/  UMOV UR4, 0xffffffff ;  /* 0xffffffff00047882 */ /* 0x000fc60000000000 */
[----:B------:R-:W-:Y:S05]  /*3460*/  BRA.DIV UR4, `(.L_x_65) ;  /* 0x0000008e04707947 */ /* 0x000fea000b800000 */
[----:B------:R-:W-:-:S13]  /*3470*/  ELECT P0, URZ, PT ;  /* 0x0000000000ff782f */ /* 0x000fda0003800000 */
.L_x_161:
[----:B------:R-:W-:Y:S05]  /*3480*/  @!P0 BRA `(.L_x_64) ;  /* 0x00000000005c8947 */ /* 0x000fea0003800000 */
[----:B-1----:R-:W1:Y:S02]  /*3490*/  LDS R4, [UR5+0x10] ;  /* 0x00001005ff047984 */ /* 0x002e640008000800 */
[----:B-1----:R-:W-:-:S04]  /*34a0*/  SHF.L.U32 R4, R4, 0x1f, RZ ;  /* 0x0000001f04047819 */ /* 0x002fc800000006ff */
[----:B------:R-:W1:Y:S02]  /*34b0*/  SYNCS.PHASECHK.TRANS64.TRYWAIT P0, [UR5+0x8], R4 ;  /* 0x00000804ff0075a7 */ /* 0x000e640008001105 */
[----:B-1----:R-:W-:Y:S05]  /*34c0*/  @P0 BRA `(.L_x_66) ;  /* 0x0000000000080947 */ /* 0x002fea0003800000 */
[----:B------:R-:W1:Y:S02]  /*34d0*/  SYNCS.PHASECHK.TRANS64.TRYWAIT P0, [UR5+0x8], R4 ;  /* 0x00000804ff0075a7 */ /* 0x000e640008001105 */
[----:B-1----:R-:W-:Y:S05]  /*34e0*/  @!P0 BRA `(.L_x_67) ;  /* 0x0000008c00748947 */ /* 0x002fea0003800000 */
.L_x_66:
[----:B------:R-:W2:Y:S01]  /*34f0*/  LDS R6, [UR6+0x130] ;  /* 0x00013006ff067984 */ /* 0x000ea20008000800 */
[----:B-1----:R-:W-:Y:S02]  /*3500*/  HFMA2 R3, -RZ, RZ, 0, 5.9604644775390625e-08 ;  /* 0x00000001ff037431 */ /* 0x002fe400000001ff */
[----:B------:R-:W-:Y:S01]  /*3510*/  IMAD.MOV.U32 R4, RZ, RZ, 0xffff ;  /* 0x0000ffffff047424 */ /* 0x000fe200078e00ff */
[----:B------:R-:W-:Y:S01]  /*3520*/  UPRMT UR4, UR34, 0x654, UR7 ;  /* 0x0000065422047896 */ /* 0x000fe20008000007 */
[----:B--2---:R-:W-:-:S03]  /*3530*/  IMAD.SHL.U32 R5, R6, 0x20, RZ ;  /* 0x0000002006057824 */ /* 0x004fc600078e00ff */
[-C--:B------:R-:W-:Y:S02]  /*3540*/  SHF.L.U32 R4, R4, R6.reuse, RZ ;  /* 0x0000000604047219 */ /* 0x080fe400000006ff */
[----:B------:R-:W-:Y:S01]  /*3550*/  SHF.L.U32 R6, R3, R6, RZ ;  /* 0x0000000603067219 */ /* 0x000fe200000006ff */
[----:B------:R2:W-:Y:S04]  /*3560*/  STS [UR6+0x130], R5 ;  /* 0x00013005ff007988 */ /* 0x0005e80008000806 */
[----:B------:R2:W-:Y:S04]  /*3570*/  ATOMS.OR RZ, [UR5+0x14], R4 ;  /* 0x00001404ffff798c */ /* 0x0005e8000b000005 */
[----:B------:R2:W-:Y:S01]  /*3580*/  ATOMS.OR RZ, [UR5+0x18], R6 ;  /* 0x00001806ffff798c */ /* 0x0005e2000b000005 */
[----:B------:R-:W-:Y:S03]  /*3590*/  SYNCS.ARRIVE.TRANS64.RED.A1T0 RZ, [UR4], RZ ;  /* 0x000000ffffff79a7 */ /* 0x000fe60008100404 */
[----:B------:R2:W-:Y:S01]  /*35a0*/  ATOMS.XOR RZ, [UR5+0x10], R3 ;  /* 0x00001003ffff798c */ /* 0x0005e2000b800005 */
[----:B------:R-:W-:Y:S05]  /*35b0*/  BRA `(.L_x_64) ;  /* 0x0000000000107947 */ /* 0x000fea0003800000 */
.L_x_57:
[----:B------:R-:W-:Y:S02]  /*35c0*/  MOV R3, 0xffffffff ;  /* 0xffffffff00037802 */ /* 0x000fe40000000f00 */
[----:B------:R-:W-:-:S03]  /*35d0*/  MOV R4, 0x3600 ;  /* 0x0000360000047802 */ /* 0x000fc60000000f00 */
[----:B------:R1:W-:Y:S04]  /*35e0*/  STS [UR6+0x130], R3 ;  /* 0x00013003ff007988 */ /* 0x0003e80008000806 */
[----:B-1---5:R-:W-:Y:S05]  /*35f0*/  CALL.REL.NOINC `($__internal_1_$__cuda_sm10x_tcgen05_guardrail_trap_phase_invalid_during_alloc) ;  /* 0x0000009400147944 */ /* 0x022fea0003c00000 */
.L_x_64:
[----:B------:R-:W-:Y:S05]  /*3600*/  WARPSYNC.ALL ;  /* 0x0000000000007948 */ /* 0x000fea0003800000 */
[----:B------:R-:W3:Y:S01]  /*3610*/  S2UR UR4, SR_CgaCtaId ;  /* 0x00000000000479c3 */ /* 0x000ee20000008800 */
[----:B------:R-:W-:Y:S01]  /*3620*/  UMOV UR17, 0x400 ;  /* 0x0000040000117882 */ /* 0x000fe20000000000 */
[----:B------:R-:W-:-:S06]  /*3630*/  NOP ;  /* 0x0000000000007918 */ /* 0x000fcc0000000000 */
[----:B------:R-:W-:Y:S06]  /*3640*/  BAR.ARV 0x6, 0xa0 ;  /* 0x0182800000007b1d */ /* 0x000fec0000002000 */
[----:B------:R-:W4:Y:S01]  /*3650*/  LDCU UR6, c[0x0][0x38c] ;  /* 0x00007180ff0677ac */ /* 0x000f220008000800 */
[----:B------:R-:W-:Y:S01]  /*3660*/  LOP3.LUT R0, R0, 0xffff, RZ, 0xc0, !PT ;  /* 0x0000ffff00007812 */ /* 0x000fe200078ec0ff */
[----:B-1----:R-:W-:Y:S01]  /*3670*/  IMAD.MOV.U32 R9, RZ, RZ, 0x1 ;  /* 0x00000001ff097424 */ /* 0x002fe200078e00ff */
[----:B------:R-:W-:Y:S01]  /*3680*/  LOP3.LUT R2, R2, 0xffff, RZ, 0xc0, !PT ;  /* 0x0000ffff02027812 */ /* 0x000fe200078ec0ff */
[----:B------:R-:W-:Y:S01]  /*3690*/  IMAD.MOV.U32 R8, RZ, RZ, RZ ;  /* 0x000000ffff087224 */ /* 0x000fe200078e00ff */
[----:B------:R-:W-:Y:S01]  /*36a0*/  R2UR UR30, R0 ;  /* 0x00000000001e72ca */ /* 0x000fe200000e0000 */
[----:B------:R-:W-:Y:S01]  /*36b0*/  UMOV UR24, URZ ;  /* 0x000000ff00187c82 */ /* 0x000fe20008000000 */
[----:B------:R-:W-:Y:S01]  /*36c0*/  R2UR UR20, R2 ;  /* 0x00000000021472ca */ /* 0x000fe200000e0000 */
[----:B------:R-:W-:Y:S01]  /*36d0*/  UMOV UR15, URZ ;  /* 0x000000ff000f7c82 */ /* 0x000fe20008000000 */
[----:B------:R-:W-:Y:S01]  /*36e0*/  UMOV UR14, URZ ;  /* 0x000000ff000e7c82 */ /* 0x000fe20008000000 */
[----:B---3--:R-:W-:-:S02]  /*36f0*/  ULEA UR17, UR4, UR17, 0x18 ;  /* 0x0000001104117291 */ /* 0x008fc4000f8ec0ff */
[----:B------:R-:W-:Y:S02]  /*3700*/  UISETP.NE.AND UP3, UPT, UR33, URZ, UPT ;  /* 0x000000ff2100728c */ /* 0x000fe4000bf65270 */
[----:B------:R-:W-:Y:S02]  /*3710*/  UIADD3 UR5, UPT, UPT, UR17, 0xc400, URZ ;  /* 0x0000c40011057890 */ /* 0x000fe4000fffe0ff */
[----:B------:R-:W-:Y:S02]  /*3720*/  UIADD3 UR4, UPT, UPT, UR17, 0x16400, URZ ;  /* 0x0001640011047890 */ /* 0x000fe4000fffe0ff */
[----:B----4-:R-:W-:Y:S01]  /*3730*/  UIADD3 UR6, UPT, UPT, UR6, 0x3f, URZ ;  /* 0x0000003f06067890 */ /* 0x010fe2000fffe0ff */
[----:B--2---:R-:W1:Y:S01]  /*3740*/  LDS R3, [UR17+0x130] ;  /* 0x00013011ff037984 */ /* 0x004e620008000800 */
[----:B------:R-:W-:Y:S02]  /*3750*/  USHF.R.U32.HI UR5, URZ, 0x4, UR5 ;  /* 0x00000004ff057899 */ /* 0x000fe40008011605 */
[----:B------:R-:W-:-:S02]  /*3760*/  USHF.R.S32.HI UR25, URZ, 0x1f, UR6 ;  /* 0x0000001fff197899 */ /* 0x000fc40008011406 */
[----:B------:R-:W-:Y:S02]  /*3770*/  USHF.R.U32.HI UR4, URZ, 0x4, UR4 ;  /* 0x00000004ff047899 */ /* 0x000fe40008011604 */
[----:B------:R-:W-:Y:S02]  /*3780*/  ULEA.HI UR25, UR25, UR6, URZ, 0x6 ;  /* 0x0000000619197291 */ /* 0x000fe4000f8f30ff */
[----:B------:R-:W-:Y:S02]  /*3790*/  ULOP3.LUT UR5, UR5, 0x3fff, URZ, 0xc0, !UPT ;  /* 0x00003fff05057892 */ /* 0x000fe4000f8ec0ff */
[----:B------:R-:W-:Y:S02]  /*37a0*/  USHF.R.S32.HI UR25, URZ, 0x6, UR25 ;  /* 0x00000006ff197899 */ /* 0x000fe40008011419 */
[----:B------:R-:W-:Y:S02]  /*37b0*/  ULOP3.LUT UR22, UR4, 0x3fff, URZ, 0xc0, !UPT ;  /* 0x00003fff04167892 */ /* 0x000fe4000f8ec0ff */
[----:B------:R-:W-:-:S02]  /*37c0*/  UISETP.LT.AND UP0, UPT, UR25, 0x1, UPT ;  /* 0x000000011900788c */ /* 0x000fc4000bf01270 */
[----:B------:R-:W-:Y:S02]  /*37d0*/  ULOP3.LUT UR21, UR5, 0x10000, URZ, 0xfc, !UPT ;  /* 0x0001000005157892 */ /* 0x000fe4000f8efcff */
[----:B------:R-:W-:Y:S02]  /*37e0*/  ULOP3.LUT UR22, UR22, 0x10000, URZ, 0xfc, !UPT ;  /* 0x0001000016167892 */ /* 0x000fe4000f8efcff */
[----:B------:R-:W-:Y:S01]  /*37f0*/  USEL UR31, UR25, 0x1, !UP0 ;  /* 0x00000001191f7887 */ /* 0x000fe2000c000000 */
[----:B------:R-:W-:Y:S01]  /*3800*/  UMOV UR28, 0x0 ;  /* 0x00000000001c7882 */ /* 0x000fe20000000000 */
[----:B------:R-:W-:Y:S01]  /*3810*/  UMOV UR29, 0x104004a0 ;  /* 0x104004a0001d7882 */ /* 0x000fe20000000000 */
[----:B------:R-:W-:Y:S01]  /*3820*/  UMOV UR26, 0x0 ;  /* 0x00000000001a7882 */ /* 0x000fe20000000000 */
[----:B------:R-:W-:Y:S01]  /*3830*/  UMOV UR27, 0x104004a0 ;  /* 0x104004a0001b7882 */ /* 0x000fe20000000000 */
[----:B-1----:R-:W-:Y:S02]  /*3840*/  R2UR UR32, R3 ;  /* 0x00000000032072ca */ /* 0x002fe400000e0000 */
[----:B------:R-:W-:-:S13]  /*3850*/  CS2R R2, SRZ ;  /* 0x0000000000027805 */ /* 0x000fda000001ff00 */
.L_x_75:
[C---:B------:R-:W-:Y:S02]  /*3860*/  LEA R0, R8.reuse, UR17, 0x3 ;  /* 0x0000001108007c11 */ /* 0x040fe4000f8e18ff */
[----:B------:R-:W-:Y:S02]  /*3870*/  SHF.L.U32 R5, R3, 0x1f, RZ ;  /* 0x0000001f03057819 */ /* 0x000fe400000006ff */
[----:B------:R-:W-:Y:S02]  /*3880*/  LEA R4, R8, UR17, 0x4 ;  /* 0x0000001108047c11 */ /* 0x000fe4000f8e20ff */
[----:B------:R-:W1:Y:S02]  /*3890*/  SYNCS.PHASECHK.TRANS64.TRYWAIT P0, [R0+URZ+0xa0], R5 ;  /* 0x0000a005000075a7 */ /* 0x000e6400080011ff */
[----:B-1-3--:R-:W-:Y:S05]  /*38a0*/  @!P0 BRA `(.L_x_68) ;  /* 0x00000088009c8947 */ /* 0x00afea0003800000 */
.L_x_162:
[----:B-1----:R-:W1:Y:S01]  /*38b0*/  LDS.128 R4, [R4+0x110] ;  /* 0x0001100004047984 */ /* 0x002e620000000c00 */
[----:B------:R-:W-:Y:S02]  /*38c0*/  VIADD R0, R0, 0xb0 ;  /* 0x000000b000007836 */ /* 0x000fe40000000000 */
[----:B------:R-:W-:Y:S01]  /*38d0*/  VIADD R8, R8, 0x1 ;  /* 0x0000000108087836 */ /* 0x000fe20000000000 */
[----:B------:R-:W-:Y:S01]  /*38e0*/  @!PT LDS RZ, [RZ] ;  /* 0x00000000fffff984 */ /* 0x000fe20000000800 */
[----:B------:R-:W-:Y:S01]  /*38f0*/  @!PT LDS RZ, [RZ] ;  /* 0x00000000fffff984 */ /* 0x000fe20000000800 */
[----:B------:R-:W-:Y:S01]  /*3900*/  @!PT LDS RZ, [RZ] ;  /* 0x00000000fffff984 */ /* 0x000fe20000000800 */
[----:B------:R-:W-:Y:S01]  /*3910*/  @!PT LDS RZ, [RZ] ;  /* 0x00000000fffff984 */ /* 0x000fe20000000800 */
[----:B------:R2:W-:Y:S06]  /*3920*/  MEMBAR.ALL.CTA ;  /* 0x0000000000007992 */ /* 0x0005ec0000008000 */
[----:B--2---:R-:W2:Y:S01]  /*3930*/  FENCE.VIEW.ASYNC.S ;  /* 0x00000000000073c6 */ /* 0x004ea20000000000 */
[----:B------:R-:W-:-:S04]  /*3940*/  PRMT R0, RZ, 0x654, R0 ;  /* 0x00000654ff007816 */ /* 0x000fc80000000000 */
[----:B--2---:R2:W-:Y:S01]  /*3950*/  SYNCS.ARRIVE.TRANS64.RED.A1T0 RZ, [R0+URZ], RZ ;  /* 0x000000ff00ff79a7 */ /* 0x0045e200081004ff */
[----:B-1----:R-:W-:Y:S01]  /*3960*/  LOP3.LUT P1, RZ, R6, 0x1, RZ, 0xc0, !PT ;  /* 0x0000000106ff7812 */ /* 0x002fe2000782c0ff */
[----:B--2---:R-:W-:-:S12]  /*3970*/  BRA.U UP3, `(.L_x_69) ;  /* 0x0000000103e07547 */ /* 0x004fd8000b800000 */
[----:B------:R-:W1:Y:S01]  /*3980*/  LDCU UR4, c[0x0][0x38c] ;  /* 0x00007180ff0477ac */ /* 0x000e620008000800 */
[----:B------:R-:W-:Y:S02]  /*3990*/  PLOP3.LUT P2, PT, PT, PT, PT, 0x80, 0x8 ;  /* 0x000000000008781c */ /* 0x000fe40003f4f070 */
[----:B------:R-:W-:Y:S01]  /*39a0*/  SHF.L.U32 R5, R9, 0x1f, RZ ;  /* 0x0000001f09057819 */ /* 0x000fe200000006ff */
[----:B------:R-:W-:Y:S02]  /*39b0*/  ULEA UR23, UR24, UR17, 0x3 ;  /* 0x0000001118177291 */ /* 0x000fe4000f8e18ff */
[----:B------:R-:W-:Y:S02]  /*39c0*/  ULEA UR18, UR24, UR32, 0x8 ;  /* 0x0000002018127291 */ /* 0x000fe4000f8e40ff */
[----:B-1----:R-:W-:-:S06]  /*39d0*/  UISETP.GE.AND UP0, UPT, UR4, 0x1, UPT ;  /* 0x000000010400788c */ /* 0x002fcc000bf06270 */
[----:B------:R-:W-:-:S05]  /*39e0*/  PLOP3.LUT P0, PT, PT, PT, UP0, 0x80, 0x8 ;  /* 0x000000000008781c */ /* 0x000fca0003f0f008 */
[----:B------:R-:W-:-:S08]  /*39f0*/  @UP0 ULEA UR4, UR15, UR17, 0x3 ;  /* 0x000000110f040291 */ /* 0x000fd0000f8e18ff */
[----:B------:R-:W-:-:S04]  /*3a00*/  @P0 SHF.L.U32 R0, R2, 0x1f, RZ ;  /* 0x0000001f02000819 */ /* 0x000fc800000006ff */
[----:B------:R1:W2:Y:S01]  /*3a10*/  @P0 SYNCS.PHASECHK.TRANS64.TRYWAIT P2, [UR4], R0 ;  /* 0x00000000ff0005a7 */ /* 0x0002a20008041104 */
[----:B------:R-:W3:Y:S02]  /*3a20*/  SYNCS.PHASECHK.TRANS64.TRYWAIT P0, [UR23+0xd0], R5 ;  /* 0x0000d005ff0075a7 */ /* 0x000ee40008001117 */
[----:B-123--:R-:W-:Y:S05]  /*3a30*/  @!P0 BRA `(.L_x_70) ;  /* 0x00000088004c8947 */ /* 0x00efea0003800000 */
.L_x_164:
[----:B------:R-:W-:Y:S01]  /*3a40*/  UMOV UR19, UR14 ;  /* 0x0000000e00137c82 */ /* 0x000fe20008000000 */
[----:B------:R-:W-:Y:S05]  /*3a50*/  BRA.U !UP0, `(.L_x_71) ;  /* 0x0000000108987547 */ /* 0x000fea000b800000 */
[----:B------:R-:W-:Y:S02]  /*3a60*/  UIADD3 UR19, UPT, UPT, UR31, UR14, URZ ;  /* 0x0000000e1f137290 */ /* 0x000fe4000fffe0ff */
[----:B------:R-:W-:Y:S01]  /*3a70*/  UPLOP3.LUT UP2, UPT, UPT, UPT, UPT, 0x40, 0x4 ;  /* 0x000000000004789c */ /* 0x000fe20003f4e870 */
[----:B------:R-:W-:Y:S01]  /*3a80*/  UMOV UR16, UR25 ;  /* 0x0000001900107c82 */ /* 0x000fe20008000000 */
[----:B------:R-:W-:-:S09]  /*3a90*/  UMOV UR6, UR15 ;  /* 0x0000000f00067c82 */ /* 0x000fd20008000000 */
.L_x_74:
[----:B--2---:R-:W-:Y:S01]  /*3aa0*/  ULEA UR5, UR6, UR17, 0x3 ;  /* 0x0000001106057291 */ /* 0x004fe2000f8e18ff */
[----:B---3--:R-:W-:Y:S11]  /*3ab0*/  @P2 BRA `(.L_x_72) ;  /* 0x00000000000c2947 */ /* 0x008ff60003800000 */
[----:B-1----:R-:W-:Y:S04]  /*3ac0*/  SHF.L.U32 R5, R2, 0x1f, RZ ;  /* 0x0000001f02057819 */ /* 0x002fe800000006ff */
[----:B------:R-:W1:Y:S02]  /*3ad0*/  SYNCS.PHASECHK.TRANS64.TRYWAIT P0, [UR5], R5 ;  /* 0x00000005ff0075a7 */ /* 0x000e640008001105 */
[----:B-1----:R-:W-:Y:S05]  /*3ae0*/  @!P0 BRA `(.L_x_73) ;  /* 0x0000008800388947 */ /* 0x002fea0003800000 */
.L_x_72:
[----:B------:R-:W-:Y:S01]  /*3af0*/  UISETP.NE.AND UP0, UPT, UR16, 0x1, UPT ;  /* 0x000000011000788c */ /* 0x000fe2000bf05270 */
[----:B------:R-:W-:Y:S01]  /*3b00*/  PLOP3.LUT P2, PT, PT, PT, PT, 0x80, 0x8 ;  /* 0x000000000008781c */ /* 0x000fe20003f4f070 */
[----:B------:R-:W-:Y:S02]  /*3b10*/  UIADD3 UR4, UPT, UPT, UR6, 0x1, URZ ;  /* 0x0000000106047890 */ /* 0x000fe4000fffe0ff */
[----:B------:R-:W-:Y:S02]  /*3b20*/  ULEA UR12, UR6, UR22, 0x9 ;  /* 0x00000016060c7291 */ /* 0x000fe4000f8e48ff */
[----:B------:R-:W-:Y:S01]  /*3b30*/  UISETP.NE.AND UP1, UPT, UR4, 0x5, UPT ;  /* 0x000000050400788c */ /* 0x000fe2000bf25270 */
[----:B------:R-:W-:Y:S01]  /*3b40*/  PLOP3.LUT P0, PT, PT, PT, UP0, 0x80, 0x8 ;  /* 0x000000000008781c */ /* 0x000fe20003f0f008 */
[----:B------:R-:W-:Y:S02]  /*3b50*/  UIADD3 UR10, UPT, UPT, UR12, 0x2, URZ ;  /* 0x000000020c0a7890 */ /* 0x000fe4000fffe0ff */
[----:B------:R-:W-:Y:S02]  /*3b60*/  USEL UR7, URZ, 0x1, UP1 ;  /* 0x00000001ff077887 */ /* 0x000fe40008800000 */
[----:B------:R-:W-:Y:S02]  /*3b70*/  USEL UR15, UR4, URZ, UP1 ;  /* 0x000000ff040f7287 */ /* 0x000fe40008800000 */
[----:B------:R-:W-:Y:S02]  /*3b80*/  UIADD3 UR14, UPT, UPT, UR14, 0x1, URZ ;  /* 0x000000010e0e7890 */ /* 0x000fe4000fffe0ff */
[----:B------:R-:W-:Y:S01]  /*3b90*/  @UP0 ULEA UR4, UR15, UR17, 0x3 ;  /* 0x000000110f040291 */ /* 0x000fe2000f8e18ff */
[----:B------:R-:W-:Y:S01]  /*3ba0*/  LOP3.LUT R2, R2, UR7, RZ, 0x3c, !PT ;  /* 0x0000000702027c12 */ /* 0x000fe2000f8e3cff */
[----:B------:R-:W-:Y:S01]  /*3bb0*/  UIADD3 UR7, UPT, UPT, UR5, 0x28, URZ ;  /* 0x0000002805077890 */ /* 0x000fe2000fffe0ff */
[----:B------:R-:W-:Y:S02]  /*3bc0*/  UMOV UR13, 0x80004020 ;  /* 0x80004020000d7882 */ /* 0x000fe40000000000 */
[----:B-1----:R-:W-:Y:S01]  /*3bd0*/  @P0 SHF.L.U32 R0, R2, 0x1f, RZ ;  /* 0x0000001f02000819 */ /* 0x002fe200000006ff */
[----:B------:R-:W-:Y:S01]  /*3be0*/  UMOV UR5, 0x80004020 ;  /* 0x8000402000057882 */ /* 0x000fe20000000000 */
[----:B------:R-:W-:Y:S01]  /*3bf0*/  UMOV UR11, 0x80004020 ;  /* 0x80004020000b7882 */ /* 0x000fe20000000000 */
[----:B------:R-:W-:Y:S01]  /*3c00*/  UMOV UR9, 0x80004020 ;  /* 0x8000402000097882 */ /* 0x000fe20000000000 */
[----:B------:R2:W3:Y:S01]  /*3c10*/  @P0 SYNCS.PHASECHK.TRANS64.TRYWAIT P2, [UR4], R0 ;  /* 0x00000000ff0005a7 */ /* 0x0004e20008041104 */
[----:B------:R-:W-:Y:S02]  /*3c20*/  ULEA UR4, UR6, UR21, 0x9 ;  /* 0x0000001506047291 */ /* 0x000fe4000f8e48ff */
[----:B------:R-:W-:Y:S02]  /*3c30*/  UISETP.NE.AND UP0, UPT, UR14, UR19, UPT ;  /* 0x000000130e00728c */ /* 0x000fe4000bf05270 */
[----:B------:R-:W-:Y:S02]  /*3c40*/  UIADD3 UR8, UPT, UPT, UR4, 0x2, URZ ;  /* 0x0000000204087890 */ /* 0x000fe4000fffe0ff */
[----:B------:R-:W-:Y:S01]  /*3c50*/  UIADD3 UR16, UPT, UPT, UR16, -0x1, URZ ;  /* 0xffffffff10107890 */ /* 0x000fe2000fffe0ff */
[----:B------:R-:W-:Y:S02]  /*3c60*/  UMOV UR6, UR15 ;  /* 0x0000000f00067c82 */ /* 0x000fe40008000000 */
[----:B------:R2:W-:Y:S01]  /*3c70*/  UTCIMMA.2CTA gdesc[UR4], gdesc[UR12], tmem[UR18], tmem[UR28], idesc[UR29], UP2 ;  /* 0x00ff1c0c040075ea */ /* 0x0005e20009200112 */
[----:B------:R-:W-:Y:S03]  /*3c80*/  UPLOP3.LUT UP2, UPT, UPT, UPT, UPT, 0x80, 0x8 ;  /* 0x000000000008789c */ /* 0x000fe60003f4f070 */
[----:B------:R2:W-:Y:S01]  /*3c90*/  UTCIMMA.2CTA gdesc[UR8], gdesc[UR10], tmem[UR18], tmem[UR26], idesc[UR27], UPT ;  /* 0x00ff1a0a080075ea */ /* 0x0005e2000ba00112 */
[----:B------:R2:W-:Y:S01]  /*3ca0*/  UTCBAR.2CTA.MULTICAST [UR7], URZ, UR20 ;  /* 0x000000ff070073e9 */ /* 0x0005e20008200814 */
[----:B------:R-:W-:Y:S06]  /*3cb0*/  BRA.U UP0, `(.L_x_74) ;  /* 0xfffffffd00787547 */ /* 0x000fec000b83ffff */
.L_x_71:
[----:B--2---:R-:W-:Y:S01]  /*3cc0*/  UIADD3 UR4, UPT, UPT, UR23, 0xc0, URZ ;  /* 0x000000c017047890 */ /* 0x004fe2000fffe0ff */
[----:B------:R-:W-:-:S08]  /*3cd0*/  UMOV UR14, UR19 ;  /* 0x00000013000e7c82 */ /* 0x000fd00008000000 */
[----:B------:R2:W-:Y:S01]  /*3ce0*/  UTCBAR.2CTA.MULTICAST [UR4], URZ, UR30 ;  /* 0x000000ff040073e9 */ /* 0x0005e2000820081e */
[----:B------:R-:W-:Y:S02]  /*3cf0*/  NOP ;  /* 0x0000000000007918 */ /* 0x000fe40000000000 */
.L_x_69:
[----:B--2---:R-:W-:Y:S01]  /*3d00*/  UIADD3 UR4, UPT, UPT, UR24, 0x1, URZ ;  /* 0x0000000118047890 */ /* 0x004fe2000fffe0ff */
[----:B------:R-:W-:-:S03]  /*3d10*/  ISETP.NE.AND P0, PT, R8, 0x2, PT ;  /* 0x000000020800780c */ /* 0x000fc60003f05270 */
[----:B------:R-:W-:Y:S01]  /*3d20*/  UISETP.NE.AND UP0, UPT, UR4, 0x2, UPT ;  /* 0x000000020400788c */ /* 0x000fe2000bf05270 */
[----:B-1----:R-:W-:Y:S02]  /*3d30*/  SEL R0, RZ, 0x1, P0 ;  /* 0x00000001ff007807 */ /* 0x002fe40000000000 */
[----:B------:R-:W-:Y:S01]  /*3d40*/  SEL R8, R8, RZ, P0 ;  /* 0x000000ff08087207 */ /* 0x000fe20000000000 */
[----:B------:R-:W-:Y:S01]  /*3d50*/  USEL UR5, URZ, 0x1, UP0 ;  /* 0x00000001ff057887 */ /* 0x000fe20008000000 */
[----:B------:R-:W-:Y:S01]  /*3d60*/  LOP3.LUT R3, R3, R0, RZ, 0x3c, !PT ;  /* 0x0000000003037212 */ /* 0x000fe200078e3cff */
[----:B------:R-:W-:-:S04]  /*3d70*/  USEL UR24, UR4, URZ, UP0 ;  /* 0x000000ff04187287 */ /* 0x000fc80008000000 */
[----:B------:R-:W-:Y:S01]  /*3d80*/  LOP3.LUT R9, R9, UR5, RZ, 0x3c, !PT ;  /* 0x0000000509097c12 */ /* 0x000fe2000f8e3cff */
[----:B------:R-:W-:Y:S07]  /*3d90*/  @P1 BRA `(.L_x_75) ;  /* 0xfffffff800b01947 */ /* 0x000fee000383ffff */
[----:B------:R-:W1:Y:S01]  /*3da0*/  S2UR UR8, SR_CgaCtaId ;  /* 0x00000000000879c3 */ /* 0x000e620000008800 */
[----:B------:R-:W-:Y:S01]  /*3db0*/  ELECT P0, URZ, PT ;  /* 0x0000000000ff782f */ /* 0x000fe20003800000 */
[----:B------:R-:W-:Y:S01]  /*3dc0*/  HFMA2 R0, -RZ, RZ, 0, 5.9604644775390625e-08 ;  /* 0x00000001ff007431 */ /* 0x000fe200000001ff */
[----:B------:R-:W-:-:S05]  /*3dd0*/  UMOV UR4, 0x40 ;  /* 0x0000004000047882 */ /* 0x000fca0000000000 */
[----:B------:R-:W-:Y:S01]  /*3de0*/  UVIRTCOUNT.DEALLOC.SMPOOL 0x80 ;  /* 0x000000800000784c */ /* 0x000fe20000000000 */
[----:B------:R-:W-:Y:S02]  /*3df0*/  UISETP.NE.AND UP0, UPT, UR33, URZ, UPT ;  /* 0x000000ff2100728c */ /* 0x000fe4000bf05270 */
[----:B-1----:R-:W-:-:S09]  /*3e00*/  ULEA UR8, UR8, UR4, 0x18 ;  /* 0x0000000408087291 */ /* 0x002fd2000f8ec0ff */
[----:B------:R1:W-:Y:S01]  /*3e10*/  @P0 STS.U8 [UR8+0x1c], R0 ;  /* 0x00001c00ff000988 */ /* 0x0003e20008000008 */
[----:B------:R-:W-:Y:S05]  /*3e20*/  BRA.U UP0, `(.L_x_76) ;  /* 0x0000000100587547 */ /* 0x000fea000b800000 */
[----:B------:R-:W-:Y:S01]  /*3e30*/  UIADD3 UR5, UPT, UPT, UR17, 0xd0, URZ ;  /* 0x000000d011057890 */ /* 0x000fe2000fffe0ff */
[----:B------:R-:W-:-:S03]  /*3e40*/  SHF.L.U32 R3, R9, 0x1f, RZ ;  /* 0x0000001f09037819 */ /* 0x000fc600000006ff */
[----:B------:R-:W-:-:S09]  /*3e50*/  ULEA UR4, UR24, UR5, 0x3 ;  /* 0x0000000518047291 */ /* 0x000fd2000f8e18ff */
[----:B------:R-:W2:Y:S02]  /*3e60*/  SYNCS.PHASECHK.TRANS64.TRYWAIT P0, [UR4], R3 ;  /* 0x00000003ff0075a7 */ /* 0x000ea40008001104 */
[----:B--2---:R-:W-:Y:S05]  /*3e70*/  @!P0 BRA `(.L_x_77) ;  /* 0x00000084006c8947 */ /* 0x004fea0003800000 */
.L_x_167:
[----:B------:R-:W-:-:S04]  /*3e80*/  UIADD3 UR4, UPT, UPT, UR24, 0x1, URZ ;  /* 0x0000000118047890 */ /* 0x000fc8000fffe0ff */
[----:B------:R-:W-:-:S04]  /*3e90*/  UISETP.NE.AND UP1, UPT, UR4, 0x2, UPT ;  /* 0x000000020400788c */ /* 0x000fc8000bf25270 */
[----:B------:R-:W-:Y:S02]  /*3ea0*/  USEL UR6, URZ, 0x1, UP1 ;  /* 0x00000001ff067887 */ /* 0x000fe40008800000 */
[----:B------:R-:W-:-:S04]  /*3eb0*/  USEL UR4, UR4, URZ, UP1 ;  /* 0x000000ff04047287 */ /* 0x000fc80008800000 */
[----:B------:R-:W-:Y:S01]  /*3ec0*/  ULEA UR4, UR4, UR5, 0x3 ;  /* 0x0000000504047291 */ /* 0x000fe2000f8e18ff */
[----:B-1----:R-:W-:-:S04]  /*3ed0*/  LOP3.LUT R3, R9, UR6, RZ, 0x3c, !PT ;  /* 0x0000000609037c12 */ /* 0x002fc8000f8e3cff */
[----:B------:R-:W-:Y:S01]  /*3ee0*/  SHF.L.U32 R3, R3, 0x1f, RZ ;  /* 0x0000001f03037819 */ /* 0x000fe200000006ff */
[----:B------:R-:W-:-:S04]  /*3ef0*/  IMAD.U32 R0, RZ, RZ, UR4 ;  /* 0x00000004ff007e24 */ /* 0x000fc8000f8e00ff */
[----:B------:R1:W2:Y:S03]  /*3f00*/  SYNCS.PHASECHK.TRANS64.TRYWAIT P0, [R0+URZ], R3 ;  /* 0x00000003000075a7 */ /* 0x0002a600080011ff */
[----:B--2---:R-:W-:Y:S05]  /*3f10*/  @!P0 NANOSLEEP.SYNCS 0x989680 ;  /* 0x009896800000895d */ /* 0x004fea0003900000 */
[----:B------:R-:W2:Y:S02]  /*3f20*/  @!P0 SYNCS.PHASECHK.TRANS64 P0, [R0+URZ], R3 ;  /* 0x00000003000085a7 */ /* 0x000ea400080010ff */
[----:B--2---:R-:W-:Y:S05]  /*3f30*/  @P0 BRA `(.L_x_78) ;  /* 0x0000000000200947 */ /* 0x004fea0003800000 */
.L_x_79:
[----:B--2---:R2:W4:Y:S02]  /*3f40*/  SYNCS.PHASECHK.TRANS64.TRYWAIT P0, [R0+URZ], R3 ;  /* 0x00000003000075a7 */ /* 0x00452400080011ff */
[----:B----4-:R-:W-:Y:S05]  /*3f50*/  @!P0 NANOSLEEP.SYNCS 0x989680 ;  /* 0x009896800000895d */ /* 0x010fea0003900000 */
[----:B------:R-:W4:Y:S02]  /*3f60*/  @!P0 SYNCS.PHASECHK.TRANS64 P0, [R0+URZ], R3 ;  /* 0x00000003000085a7 */ /* 0x000f2400080010ff */
[----:B----4-:R-:W-:Y:S05]  /*3f70*/  @!P0 BRA `(.L_x_79) ;  /* 0xfffffffc00f08947 */ /* 0x010fea000383ffff */
[----:B------:R-:W-:Y:S05]  /*3f80*/  BRA `(.L_x_78) ;  /* 0x00000000000c7947 */ /* 0x000fea0003800000 */
.L_x_76:
[----:B------:R-:W-:-:S04]  /*3f90*/  UIADD3 UR4, UPT, UPT, UR17, 0x100, URZ ;  /* 0x0000010011047890 */ /* 0x000fc8000fffe0ff */
[----:B------:R-:W-:-:S09]  /*3fa0*/  UPRMT UR4, UR34, 0x654, UR4 ;  /* 0x0000065422047896 */ /* 0x000fd20008000004 */
[----:B------:R-:W-:Y:S03]  /*3fb0*/  SYNCS.ARRIVE.TRANS64.RED.A1T0 RZ, [UR4], RZ ;  /* 0x000000ffffff79a7 */ /* 0x000fe60008100404 */
.L_x_78:
[----:B-12---:R-:W-:Y:S01]  /*3fc0*/  SHF.L.U32 R3, RZ, 0x1f, RZ ;  /* 0x0000001fff037819 */ /* 0x006fe200000006ff */
[----:B------:R-:W-:Y:S01]  /*3fd0*/  UIADD3 UR4, UPT, UPT, UR17, 0x100, URZ ;  /* 0x0000010011047890 */ /* 0x000fe2000fffe0ff */
[----:B------:R-:W-:Y:S02]  /*3fe0*/  PLOP3.LUT P0, PT, PT, PT, UP0, 0x80, 0x8 ;  /* 0x000000000008781c */ /* 0x000fe40003f0f008 */
[----:B------:R-:W1:Y:S02]  /*3ff0*/  SYNCS.PHASECHK.TRANS64.TRYWAIT P1, [UR17+0x100], R3 ;  /* 0x00010003ff0075a7 */ /* 0x000e640008021111 */
[----:B-1----:R-:W-:Y:S09]  /*4000*/  @!P1 BRA `(.L_x_80) ;  /* 0x0000008400209947 */ /* 0x002ff20003800000 */
.L_x_169:
[----:B------:R-:W-:Y:S01]  /*4010*/  @!UP0 UPRMT UR4, UR34, 0x654, UR4 ;  /* 0x0000065422048896 */ /* 0x000fe20008000004 */
[----:B------:R-:W-:Y:S01]  /*4020*/  UMOV UR5, 0xffff ;  /* 0x0000ffff00057882 */ /* 0x000fe20000000000 */
[----:B------:R-:W-:-:S07]  /*4030*/  UMOV UR6, 0x1 ;  /* 0x0000000100067882 */ /* 0x000fce0000000000 */
[----:B------:R-:W-:Y:S01]  /*4040*/  @!P0 SYNCS.ARRIVE.TRANS64.RED.A1T0 RZ, [UR4], RZ ;  /* 0x000000ffffff89a7 */ /* 0x000fe20008100404 */
[----:B------:R-:W-:Y:S01]  /*4050*/  NOP ;  /* 0x0000000000007918 */ /* 0x000fe20000000000 */
[----:B-1----:R-:W1:Y:S01]  /*4060*/  LDS R0, [UR8+0x14] ;  /* 0x00001408ff007984 */ /* 0x002e620008000800 */
[----:B------:R-:W-:-:S04]  /*4070*/  ULOP3.LUT UR4, UR32, 0xffff, URZ, 0xc0, !UPT ;  /* 0x0000ffff20047892 */ /* 0x000fc8000f8ec0ff */
[----:B------:R-:W-:-:S04]  /*4080*/  USHF.R.U32.HI UR4, URZ, 0x5, UR4 ;  /* 0x00000005ff047899 */ /* 0x000fc80008011604 */
[----:B------:R-:W-:Y:S02]  /*4090*/  USHF.L.U32 UR5, UR5, UR4, URZ ;  /* 0x0000000405057299 */ /* 0x000fe400080006ff */
[----:B------:R-:W-:-:S04]  /*40a0*/  USHF.L.U32 UR4, UR6, UR4, URZ ;  /* 0x0000000406047299 */ /* 0x000fc800080006ff */
[----:B-1----:R-:W-:-:S04]  /*40b0*/  LOP3.LUT R0, R0, UR5, RZ, 0xc0, !PT ;  /* 0x0000000500007c12 */ /* 0x002fc8000f8ec0ff */
[----:B------:R-:W-:-:S13]  /*40c0*/  ISETP.NE.AND P0, PT, R0, UR5, PT ;  /* 0x0000000500007c0c */ /* 0x000fda000bf05270 */
[----:B------:R-:W-:Y:S05]  /*40d0*/  @P0 BRA `(.L_x_81) ;  /* 0x0000000000580947 */ /* 0x000fea0003800000 */
[----:B------:R-:W1:Y:S02]  /*40e0*/  LDS R0, [UR8+0x18] ;  /* 0x00001808ff007984 */ /* 0x000e640008000800 */
[----:B-1----:R-:W-:-:S04]  /*40f0*/  LOP3.LUT R0, R0, UR4, RZ, 0xc0, !PT ;  /* 0x0000000400007c12 */ /* 0x002fc8000f8ec0ff */
[----:B------:R-:W-:-:S13]  /*4100*/  ISETP.NE.AND P0, PT, R0, UR4, PT ;  /* 0x0000000400007c0c */ /* 0x000fda000bf05270 */
[----:B------:R-:W-:Y:S05]  /*4110*/  @P0 BRA `(.L_x_82) ;  /* 0x00000000003c0947 */ /* 0x000fea0003800000 */
[----:B------:R-:W1:Y:S01]  /*4120*/  S2R R2, SR_LANEID ;  /* 0x0000000000027919 */ /* 0x000e620000000000 */
[----:B------:R-:W-:Y:S01]  /*4130*/  ULOP3.LUT UR5, URZ, UR5, URZ, 0x33, !UPT ;  /* 0x00000005ff057292 */ /* 0x000fe2000f8e33ff */
[----:B------:R-:W-:Y:S01]  /*4140*/  LOP3.LUT R4, RZ, UR4, RZ, 0x33, !PT ;  /* 0x00000004ff047c12 */ /* 0x000fe2000f8e33ff */
[----:B------:R-:W-:Y:S02]  /*4150*/  VOTEU.ANY UR4, UPT, PT ;  /* 0x0000000000047886 */ /* 0x000fe400038e0100 */
[----:B------:R-:W-:Y:S01]  /*4160*/  UFLO.U32 UR4, UR4 ;  /* 0x00000004000472bd */ /* 0x000fe200080e0000 */
[----:B------:R-:W2:Y:S01]  /*4170*/  REDUX UR6, R4 ;  /* 0x00000000040673c4 */ /* 0x000ea20000000000 */
[----:B------:R-:W-:-:S06]  /*4180*/  IMAD.U32 R0, RZ, RZ, UR5 ;  /* 0x00000005ff007e24 */ /* 0x000fcc000f8e00ff */
[----:B------:R4:W-:Y:S01]  /*4190*/  UTCATOMSWS.AND URZ, UR5 ;  /* 0x0000000500ff79e3 */ /* 0x0009e20008000000 */
[----:B------:R-:W3:Y:S01]  /*41a0*/  REDUX UR7, R0 ;  /* 0x00000000000773c4 */ /* 0x000ee20000000000 */
[----:B-1----:R-:W-:Y:S01]  /*41b0*/  ISETP.EQ.U32.AND P0, PT, R2, UR4, PT ;  /* 0x0000000402007c0c */ /* 0x002fe2000bf02070 */
[----:B--2---:R-:W-:Y:S01]  /*41c0*/  IMAD.U32 R2, RZ, RZ, UR6 ;  /* 0x00000006ff027e24 */ /* 0x004fe2000f8e00ff */
[----:B---3--:R-:W-:-:S11]  /*41d0*/  MOV R3, UR7 ;  /* 0x0000000700037c02 */ /* 0x008fd60008000f00 */
[----:B------:R4:W-:Y:S04]  /*41e0*/  @P0 ATOMS.AND RZ, [UR8+0x14], R3 ;  /* 0x00001403ffff098c */ /* 0x0009e8000a800008 */
[----:B------:R4:W-:Y:S01]  /*41f0*/  @P0 ATOMS.AND RZ, [UR8+0x18], R2 ;  /* 0x00001802ffff098c */ /* 0x0009e2000a800008 */
[----:B------:R-:W-:Y:S05]  /*4200*/  BRA `(.L_x_83) ;  /* 0x0000000000147947 */ /* 0x000fea0003800000 */
.L_x_82:
[----:B------:R-:W-:Y:S02]  /*4210*/  MOV R2, 0x4230 ;  /* 0x0000423000027802 */ /* 0x000fe40000000f00 */
[----:B---3-5:R-:W-:Y:S05]  /*4220*/  CALL.REL.NOINC `($__internal_0_$__cuda_sm10x_tcgen05_guardrail_trap_col_being_dealloced_not_returned_by_alloc) ;  /* 0x0000008400fc7944 */ /* 0x028fea0003c00000 */
[----:B------:R-:W-:Y:S05]  /*4230*/  BRA `(.L_x_83) ;  /* 0x0000000000087947 */ /* 0x000fea0003800000 */
.L_x_81:
[----:B------:R-:W-:Y:S02]  /*4240*/  MOV R2, 0x4260 ;  /* 0x0000426000027802 */ /* 0x000fe40000000f00 */
[----:B---3-5:R-:W-:Y:S05]  /*4250*/  CALL.REL.NOINC `($__internal_2_$__cuda_sm10x_tcgen05_guardrail_trap_unallocated_columns_being_dealloced) ;  /* 0x0000008800087944 */ /* 0x028fea0003c00000 */
.L_x_83:
[----:B------:R-:W-:Y:S01]  /*4260*/  NOP ;  /* 0x0000000000007918 */ /* 0x000fe20000000000 */
[----:B----4-:R-:W-:Y:S05]  /*4270*/  EXIT ;  /* 0x000000000000794d */ /* 0x010fea0003800000 */
.L_x_56:
[----:B------:R-:W-:-:S09]  /*4280*/  UISETP.NE.OR UP0, UPT, UR17, 0x3, !UP3 ;  /* 0x000000031100788c */ /* 0x000fd2000df05670 */
[----:B------:R-:W-:Y:S05]  /*4290*/  BRA.U UP0, `(.L_x_84) ;  /* 0x0000001100587547 */ /* 0x000fea000b800000 */
[----:B------:R-:W1:Y:S01]  /*42a0*/  LDCU UR31, c[0x0][0x370] ;  /* 0x00006e00ff1f77ac */ /* 0x000e620008000800 */
[----:B------:R-:W2:Y:S01]  /*42b0*/  LDC.64 R16, c[0x0][0x348] ;  /* 0x0000d200ff107b82 */ /* 0x000ea20000000a00 */
[----:B------:R-:W-:Y:S02]  /*42c0*/  HFMA2 R13, -RZ, RZ, 0, 0 ;  /* 0x00000000ff0d7431 */ /* 0x000fe400000001ff */
[----:B------:R-:W-:Y:S01]  /*42d0*/  IMAD.MOV.U32 R15, RZ, RZ, 0x1 ;  /* 0x00000001ff0f7424 */ /* 0x000fe200078e00ff */
[----:B------:R-:W1:Y:S01]  /*42e0*/  LDCU.128 UR48, c[0x0][0xb10] ;  /* 0x00016200ff3077ac */ /* 0x000e620008000c00 */
[----:B------:R-:W-:Y:S01]  /*42f0*/  IMAD.MOV.U32 R14, RZ, RZ, RZ ;  /* 0x000000ffff0e7224 */ /* 0x000fe200078e00ff */
[----:B------:R-:W-:Y:S01]  /*4300*/  MOV R7, 0x2000 ;  /* 0x0000200000077802 */ /* 0x000fe20000000f00 */
[----:B------:R-:W3:Y:S01]  /*4310*/  LDCU UR30, c[0x0][0x374] ;  /* 0x00006e80ff1e77ac */ /* 0x000ee20008000800 */
[----:B------:R-:W4:Y:S01]  /*4320*/  LDC.64 R2, c[0x0][0x888] ;  /* 0x00022200ff027b82 */ /* 0x000f220000000a00 */
[----:B------:R-:W3:Y:S01]  /*4330*/  LDCU UR15, c[0x0][0xb0c] ;  /* 0x00016180ff0f77ac */ /* 0x000ee20008000800 */
[----:B------:R-:W2:Y:S06]  /*4340*/  LDCU UR40, c[0x0][0xb20] ;  /* 0x00016400ff2877ac */ /* 0x000eac0008000800 */
[----:B------:R-:W4:Y:S01]  /*4350*/  LDC.64 R4, c[0x0][0x890] ;  /* 0x00022400ff047b82 */ /* 0x000f220000000a00 */
[----:B------:R-:W2:Y:S01]  /*4360*/  LDCU UR4, c[0x0][0xb30] ;  /* 0x00016600ff0477ac */ /* 0x000ea20008000800 */
[----:B------:R-:W-:Y:S01]  /*4370*/  UMOV UR21, 0x400 ;  /* 0x0000040000157882 */ /* 0x000fe20000000000 */
[----:B-1----:R-:W-:-:S02]  /*4380*/  UIMAD.WIDE.U32 UR6, UR31, UR48, URZ ;  /* 0x000000301f0672a5 */ /* 0x002fc4000f8e00ff */
[----:B---3--:R-:W-:Y:S02]  /*4390*/  UIMAD.WIDE.U32 UR8, UR30, UR51, URZ ;  /* 0x000000331e0872a5 */ /* 0x008fe4000f8e00ff */
[----:B------:R-:W-:Y:S02]  /*43a0*/  ULEA UR21, UR45, UR21, 0x18 ;  /* 0x000000152d157291 */ /* 0x000fe4000f8ec0ff */
[----:B------:R-:W-:Y:S02]  /*43b0*/  UPLOP3.LUT UP3, UPT, UPT, UPT, UPT, 0x40, 0x4 ;  /* 0x000000000004789c */ /* 0x000fe40003f6e870 */
[----:B------:R-:W-:Y:S01]  /*43c0*/  UIADD3 UR37, UPT, UPT, UR21, 0x68, URZ ;  /* 0x0000006815257890 */ /* 0x000fe2000fffe0ff */
[----:B------:R-:W-:Y:S01]  /*43d0*/  UMOV UR6, UR7 ;  /* 0x0000000700067c82 */ /* 0x000fe20008000000 */
[----:B------:R-:W-:Y:S01]  /*43e0*/  UMOV UR38, UR9 ;  /* 0x0000000900267c82 */ /* 0x000fe20008000000 */
[----:B------:R-:W-:Y:S02]  /*43f0*/  UISETP.GE.AND UP0, UPT, UR42, 0x1, UPT ;  /* 0x000000012a00788c */ /* 0x000fe4000bf06270 */
[----:B------:R-:W-:Y:S01]  /*4400*/  UISETP.NE.AND UP4, UPT, UR42, 0x1, UPT ;  /* 0x000000012a00788c */ /* 0x000fe2000bf85270 */
[----:B------:R-:W1:Y:S01]  /*4410*/  LDCU.64 UR22, c[0x0][0xb28] ;  /* 0x00016500ff1677ac */ /* 0x000e620008000a00 */
[----:B------:R-:W-:-:S02]  /*4420*/  UISETP.NE.AND UP6, UPT, UR15, 0x1, UPT ;  /* 0x000000010f00788c */ /* 0x000fc4000bfc5270 */
[----:B------:R-:W-:Y:S02]  /*4430*/  UISETP.NE.AND UP5, UPT, UR50, 0x1, UPT ;  /* 0x000000013200788c */ /* 0x000fe4000bfa5270 */
[----:B------:R-:W-:Y:S02]  /*4440*/  UIADD3 UR33, UPT, UPT, UR21, 0x50, URZ ;  /* 0x0000005015217890 */ /* 0x000fe4000fffe0ff */
[----:B------:R-:W-:Y:S02]  /*4450*/  UIADD3 UR25, UPT, UPT, UR21, 0x58, URZ ;  /* 0x0000005815197890 */ /* 0x000fe4000fffe0ff */
[----:B------:R-:W-:Y:S02]  /*4460*/  UIADD3 UR17, UPT, UPT, UR21, 0x60, URZ ;  /* 0x0000006015117890 */ /* 0x000fe4000fffe0ff */
[----:B------:R-:W-:Y:S02]  /*4470*/  UPRMT UR37, UR45, 0x654, UR37 ;  /* 0x000006542d257896 */ /* 0x000fe40008000025 */
[----:B------:R-:W-:-:S02]  /*4480*/  USHF.R.U32.HI UR39, URZ, UR49, UR6 ;  /* 0x00000031ff277299 */ /* 0x000fc40008011606 */
[----:B--2---:R-:W-:Y:S02]  /*4490*/  USHF.R.U32.HI UR38, URZ, UR40, UR38 ;  /* 0x00000028ff267299 */ /* 0x004fe40008011626 */
[----:B------:R-:W-:-:S11]  /*44a0*/  UISETP.NE.AND UP2, UPT, UR4, 0x1, UPT ;  /* 0x000000010400788c */ /* 0x000fd6000bf45270 */
.L_x_95:
[C---:B------:R-:W-:Y:S02]  /*44b0*/  LEA R12, R14.reuse, UR21, 0x3 ;  /* 0x000000150e0c7c11 */ /* 0x040fe4000f8e18ff */
[----:B------:R-:W-:Y:S02]  /*44c0*/  SHF.L.U32 R9, R13, 0x1f, RZ ;  /* 0x0000001f0d097819 */ /* 0x000fe400000006ff */
[----:B------:R-:W-:Y:S02]  /*44d0*/  LEA R10, R14, UR21, 0x4 ;  /* 0x000000150e0a7c11 */ /* 0x000fe4000f8e20ff */
[----:B--2---:R-:W2:Y:S02]  /*44e0*/  SYNCS.PHASECHK.TRANS64.TRYWAIT P0, [R12+URZ+0xa0], R9 ;  /* 0x0000a0090c0075a7 */ /* 0x004ea400080011ff */
[----:B--2---:R-:W-:Y:S05]  /*44f0*/  @!P0 BRA `(.L_x_85) ;  /* 0x0000007c00fc8947 */ /* 0x004fea0003800000 */
.L_x_170:
[----:B--2---:R-:W2:Y:S01]  /*4500*/  LDS.128 R8, [R10+0x110] ;  /* 0x000110000a087984 */ /* 0x004ea20000000c00 */
[----:B------:R-:W-:Y:S01]  /*4510*/  UISETP.GE.AND UP0, UPT, UR42, 0x1, UPT ;  /* 0x000000012a00788c */ /* 0x000fe2000bf06270 */
[----:B------:R-:W-:Y:S01]  /*4520*/  @!PT LDS RZ, [RZ] ;  /* 0x00000000fffff984 */ /* 0x000fe20000000800 */
[----:B------:R-:W-:Y:S01]  /*4530*/  @!PT LDS RZ, [RZ] ;  /* 0x00000000fffff984 */ /* 0x000fe20000000800 */
[----:B------:R-:W-:Y:S01]  /*4540*/  @!PT LDS RZ, [RZ] ;  /* 0x00000000fffff984 */ /* 0x000fe20000000800 */
[----:B------:R-:W-:Y:S01]  /*4550*/  @!PT LDS RZ, [RZ] ;  /* 0x00000000fffff984 */ /* 0x000fe20000000800 */
[----:B------:R3:W-:Y:S06]  /*4560*/  MEMBAR.ALL.CTA ;  /* 0x0000000000007992 */ /* 0x0007ec0000008000 */
[----:B---3--:R-:W3:Y:S01]  /*4570*/  FENCE.VIEW.ASYNC.S ;  /* 0x00000000000073c6 */ /* 0x008ee20000000000 */
[----:B--2---:R-:W-:Y:S11]  /*4580*/  LOP3.LUT P0, RZ, R10, 0x1, RZ, 0xc0, !PT ;  /* 0x000000010aff7812 */ /* 0x004ff6000780c0ff */
[----:B------:R-:W-:Y:S02]  /*4590*/  @!UPT UIADD3 URZ, UPT, UPT, URZ, URZ, URZ ;  /* 0x000000fffffff290 */ /* 0x000fe4000fffe0ff */
[----:B---3--:R-:W-:Y:S01]  /*45a0*/  VOTEU.ANY UP1, P0 ;  /* 0x0000000000ff7886 */ /* 0x008fe20000020100 */
[----:B------:R-:W-:Y:S11]  /*45b0*/  PLOP3.LUT P0, PT, PT, PT, UP1, 0x80, 0x8 ;  /* 0x000000000008781c */ /* 0x000ff60003f0f018 */
[----:B------:R-:W-:Y:S02]  /*45c0*/  @!UPT UIADD3 URZ, UPT, UPT, URZ, URZ, URZ ;  /* 0x000000fffffff290 */ /* 0x000fe4000fffe0ff */
[----:B------:R-:W-:Y:S02]  /*45d0*/  @P0 SHF.R.U32.HI R0, RZ, 0x10, R9 ;  /* 0x00000010ff000819 */ /* 0x000fe40000011609 */
[----:B------:R-:W-:Y:S02]  /*45e0*/  @P0 MOV R6, R8 ;  /* 0x0000000800060202 */ /* 0x000fe40000000f00 */
[----:B------:R-:W-:Y:S01]  /*45f0*/  @P0 R2UR UR4, R0 ;  /* 0x00000000000402ca */ /* 0x000fe200000e0000 */
[----:B------:R-:W-:Y:S01]  /*4600*/  VIADD R0, R12, 0xb0 ;  /* 0x000000b00c007836 */ /* 0x000fe20000000000 */
[----:B------:R-:W-:Y:S02]  /*4610*/  @P0 LOP3.LUT R8, R9, 0xffff, RZ, 0xc0, !PT ;  /* 0x0000ffff09080812 */ /* 0x000fe400078ec0ff */
[----:B------:R-:W-:Y:S02]  /*4620*/  @P0 R2UR UR6, R6 ;  /* 0x00000000060602ca */ /* 0x000fe400000e0000 */
[----:B------:R-:W-:Y:S02]  /*4630*/  PRMT R0, RZ, 0x654, R0 ;  /* 0x00000654ff007816 */ /* 0x000fe40000000000 */
[----:B------:R-:W-:Y:S02]  /*4640*/  @P0 R2UR UR5, R8 ;  /* 0x00000000080502ca */ /* 0x000fe400000e0000 */
[----:B------:R2:W-:Y:S03]  /*4650*/  SYNCS.ARRIVE.TRANS64.RED.A1T0 RZ, [R0+URZ], RZ ;  /* 0x000000ff00ff79a7 */ /* 0x0005e600081004ff */
[----:B------:R-:W-:Y:S04]  /*4660*/  @UP1 UMOV UR29, UR4 ;  /* 0x00000004001d1c82 */ /* 0x000fe80008000000 */
[----:B------:R-:W-:Y:S04]  /*4670*/  @UP1 UMOV UR14, UR6 ;  /* 0x00000006000e1c82 */ /* 0x000fe80008000000 */
[----:B------:R-:W-:Y:S01]  /*4680*/  @UP1 UMOV UR13, UR5 ;  /* 0x00000005000d1c82 */ /* 0x000fe20008000000 */
[----:B------:R-:W-:Y:S05]  /*4690*/  BRA.U !UP0, `(.L_x_86) ;  /* 0x0000000108a47547 */ /* 0x000fea000b800000 */
[----:B------:R-:W-:Y:S02]  /*46a0*/  UIMAD.WIDE.U32 UR18, UR13, UR51, URZ ;  /* 0x000000330d1272a5 */ /* 0x000fe4000f8e00ff */
[----:B------:R-:W-:Y:S02]  /*46b0*/  UIMAD.WIDE.U32 UR26, UR14, UR48, URZ ;  /* 0x000000300e1a72a5 */ /* 0x000fe4000f8e00ff */
[----:B------:R-:W-:Y:S02]  /*46c0*/  USEL UR4, UR30, UR38, !UP5 ;  /* 0x000000261e047287 */ /* 0x000fe4000e800000 */
[----:B------:R-:W-:Y:S02]  /*46d0*/  USEL UR7, UR31, UR39, !UP6 ;  /* 0x000000271f077287 */ /* 0x000fe4000f000000 */
[----:B-1----:R-:W-:Y:S02]  /*46e0*/  UIMAD.WIDE.U32 UR8, UR4, UR22, URZ ;  /* 0x00000016040872a5 */ /* 0x002fe4000f8e00ff */
[----:B------:R-:W-:Y:S01]  /*46f0*/  UIMAD.WIDE.U32 UR10, UR7, UR22, URZ ;  /* 0x00000016070a72a5 */ /* 0x000fe2000f8e00ff */
[----:B------:R-:W-:Y:S02]  /*4700*/  UMOV UR5, UR19 ;  /* 0x0000001300057c82 */ /* 0x000fe40008000000 */
[----:B------:R-:W-:Y:S03]  /*4710*/  USHF.R.U32.HI UR6, URZ, UR40, UR5 ;  /* 0x00000028ff067299 */ /* 0x000fe60008011605 */
[----:B------:R-:W-:Y:S01]  /*4720*/  UMOV UR5, UR27 ;  /* 0x0000001b00057c82 */ /* 0x000fe20008000000 */
[----:B------:R-:W-:Y:S02]  /*4730*/  USEL UR6, UR13, UR6, !UP5 ;  /* 0x000000060d067287 */ /* 0x000fe4000e800000 */
[----:B------:R-:W-:Y:S03]  /*4740*/  USHF.R.U32.HI UR12, URZ, UR49, UR5 ;  /* 0x00000031ff0c7299 */ /* 0x000fe60008011605 */
[----:B------:R-:W-:Y:S02]  /*4750*/  UMOV UR5, UR9 ;  /* 0x0000000900057c82 */ /* 0x000fe40008000000 */
[----:B------:R-:W-:Y:S03]  /*4760*/  @UP4 USHF.R.U32.HI UR4, URZ, UR23, UR5 ;  /* 0x00000017ff044299 */ /* 0x000fe60008011605 */
[----:B------:R-:W-:Y:S01]  /*4770*/  UMOV UR5, UR11 ;  /* 0x0000000b00057c82 */ /* 0x000fe20008000000 */
[----:B------:R-:W-:Y:S02]  /*4780*/  UIMAD UR4, UR42, UR4, URZ ;  /* 0x000000042a0472a4 */ /* 0x000fe4000f8e02ff */
[----:B------:R-:W-:Y:S02]  /*4790*/  @UP4 USHF.R.U32.HI UR7, URZ, UR23, UR5 ;  /* 0x00000017ff074299 */ /* 0x000fe40008011605 */
[----:B------:R-:W-:Y:S02]  /*47a0*/  UIMAD.WIDE.U32 UR10, UR6, UR22, URZ ;  /* 0x00000016060a72a5 */ /* 0x000fe4000f8e00ff */
[----:B------:R-:W-:Y:S02]  /*47b0*/  USEL UR5, UR14, UR12, !UP6 ;  /* 0x0000000c0e057287 */ /* 0x000fe4000f000000 */
[----:B------:R-:W-:Y:S02]  /*47c0*/  UIMAD UR8, UR42, UR7, URZ ;  /* 0x000000072a0872a4 */ /* 0x000fe4000f8e02ff */
[----:B------:R-:W-:Y:S03]  /*47d0*/  UISETP.GE.AND UP0, UPT, UR6, UR4, UPT ;  /* 0x000000040600728c */ /* 0x000fe6000bf06270 */
[----:B------:R-:W-:Y:S01]  /*47e0*/  UMOV UR4, UR11 ;  /* 0x0000000b00047c82 */ /* 0x000fe20008000000 */
[----:B------:R-:W-:Y:S02]  /*47f0*/  UISETP.GE.OR UP0, UPT, UR5, UR8, UP0 ;  /* 0x000000080500728c */ /* 0x000fe40008706670 */
[----:B------:R-:W-:Y:S02]  /*4800*/  USHF.R.U32.HI UR4, URZ, UR23, UR4 ;  /* 0x00000017ff047299 */ /* 0x000fe40008011604 */
[----:B------:R-:W-:Y:S02]  /*4810*/  UIMAD.WIDE.U32 UR8, UR5, UR22, URZ ;  /* 0x00000016050872a5 */ /* 0x000fe4000f8e00ff */
[----:B------:R-:W-:Y:S04]  /*4820*/  USEL UR10, UR6, UR4, !UP4 ;  /* 0x00000004060a7287 */ /* 0x000fe8000e000000 */
[----:B------:R-:W-:Y:S01]  /*4830*/  UIADD3 UR11, UPT, UPT, -UR10, URZ, URZ ;  /* 0x000000ff0a0b7290 */ /* 0x000fe2000fffe1ff */
[----:B------:R-:W-:Y:S02]  /*4840*/  @!UP0 UMOV UR4, UR9 ;  /* 0x0000000900048c82 */ /* 0x000fe40008000000 */
[----:B------:R-:W-:Y:S02]  /*4850*/  @!UP0 USHF.R.U32.HI UR4, URZ, UR23, UR4 ;  /* 0x00000017ff048299 */ /* 0x000fe40008011604 */
[----:B------:R-:W-:Y:S02]  /*4860*/  UIMAD UR8, UR42, UR11, UR6 ;  /* 0x0000000b2a0872a4 */ /* 0x000fe4000f8e0206 */
[----:B------:R-:W-:Y:S04]  /*4870*/  @!UP0 USEL UR4, UR5, UR4, !UP4 ;  /* 0x0000000405048287 */ /* 0x000fe8000e000000 */
[----:B------:R-:W-:Y:S02]  /*4880*/  @!UP0 UIMAD UR8, UR7, UR8, UR4 ;  /* 0x00000008070882a4 */ /* 0x000fe4000f8e0204 */
[----:B------:R-:W-:Y:S02]  /*4890*/  @!UP0 UIADD3 UR9, UPT, UPT, UR10, -UR4, URZ ;  /* 0x800000040a098290 */ /* 0x000fe4000fffe0ff */
[----:B------:R-:W-:Y:S02]  /*48a0*/  UIADD3 UR4, UPT, UPT, -UR5, URZ, URZ ;  /* 0x000000ff05047290 */ /* 0x000fe4000fffe1ff */
[----:B------:R-:W-:Y:S02]  /*48b0*/  UIADD3 UR7, UPT, UPT, -UR6, URZ, URZ ;  /* 0x000000ff06077290 */ /* 0x000fe4000fffe1ff */
[----:B------:R-:W-:Y:S02]  /*48c0*/  @!UP0 UIMAD UR6, UR9, UR42, UR5 ;  /* 0x0000002a090682a4 */ /* 0x000fe4000f8e0205 */
[----:B------:R-:W-:Y:S02]  /*48d0*/  UIMAD UR14, UR15, UR4, UR14 ;  /* 0x000000040f0e72a4 */ /* 0x000fe4000f8e020e */
[----:B------:R-:W-:Y:S01]  /*48e0*/  UIMAD UR13, UR50, UR7, UR13 ;  /* 0x00000007320d72a4 */ /* 0x000fe2000f8e020d */
[----:B------:R-:W-:Y:S02]  /*48f0*/  @!UP0 UMOV UR5, UR8 ;  /* 0x0000000800058c82 */ /* 0x000fe40008000000 */
[----:B------:R-:W-:Y:S02]  /*4900*/  UIMAD UR14, UR5, UR15, UR14 ;  /* 0x0000000f050e72a4 */ /* 0x000fe4000f8e020e */
[----:B------:R-:W-:Y:S11]  /*4910*/  UIMAD UR13, UR6, UR50, UR13 ;  /* 0x00000032060d72a4 */ /* 0x000ff6000f8e020d */
[----:B------:R-:W-:Y:S01]  /*4920*/  @!UPT UIADD3 URZ, UPT, UPT, URZ, URZ, URZ ;  /* 0x000000fffffff290 */ /* 0x000fe2000fffe0ff */
.L_x_86:
[----:B------:R-:W3:Y:S01]  /*4930*/  @!UP2 LDCU.128 UR8, c[0x0][0xb10] ;  /* 0x00016200ff08a7ac */ /* 0x000ee20008000c00 */
[C---:B----4-:R-:W-:Y:S02]  /*4940*/  ISETP.NE.U32.AND P1, PT, R4.reuse, RZ, PT ;  /* 0x000000ff0400720c */ /* 0x050fe40003f25070 */
[----:B------:R-:W-:Y:S02]  /*4950*/  ISETP.NE.U32.AND P0, PT, R4, RZ, PT ;  /* 0x000000ff0400720c */ /* 0x000fe40003f05070 */
[C---:B------:R-:W-:Y:S02]  /*4960*/  ISETP.NE.AND.EX P1, PT, R5.reuse, RZ, PT, P1 ;  /* 0x000000ff0500720c */ /* 0x040fe40003f25310 */
[----:B------:R-:W-:Y:S01]  /*4970*/  ISETP.NE.AND.EX P0, PT, R5, RZ, PT, P0 ;  /* 0x000000ff0500720c */ /* 0x000fe20003f05300 */
[----:B------:R-:W4:Y:S01]  /*4980*/  @!UP2 LDCU UR5, c[0x0][0xb0c] ;  /* 0x00016180ff05a7ac */ /* 0x000f220008000800 */
[----:B------:R-:W-:Y:S01]  /*4990*/  SHF.L.U32 R9, R15, 0x1f, RZ ;  /* 0x0000001f0f097819 */ /* 0x000fe200000006ff */
[----:B------:R-:W-:Y:S02]  /*49a0*/  USHF.L.U32 UR35, UR16, 0x7, URZ ;  /* 0x0000000710237899 */ /* 0x000fe400080006ff */
[----:B------:R-:W-:Y:S02]  /*49b0*/  USHF.L.U32 UR34, UR20, 0x8, URZ ;  /* 0x0000000814227899 */ /* 0x000fe400080006ff */
[----:B---3--:R-:W-:Y:S07]  /*49c0*/  UIMAD.WIDE.U32 UR6, UR14, UR8, URZ ;  /* 0x000000080e0672a5 */ /* 0x008fee000f8e00ff */
[----:B------:R-:W-:Y:S01]  /*49d0*/  @!UP2 UMOV UR4, UR7 ;  /* 0x000000070004ac82 */ /* 0x000fe20008000000 */
[----:B----4-:R-:W-:Y:S02]  /*49e0*/  @!UP2 UISETP.NE.AND UP0, UPT, UR5, 0x1, UPT ;  /* 0x000000010500a88c */ /* 0x010fe4000bf05270 */
[----:B------:R-:W-:Y:S02]  /*49f0*/  @!UP2 USHF.R.U32.HI UR4, URZ, UR9, UR4 ;  /* 0x00000009ff04a299 */ /* 0x000fe40008011604 */
[----:B------:R-:W-:Y:S02]  /*4a00*/  UIMAD.WIDE.U32 UR6, UR13, UR11, URZ ;  /* 0x0000000b0d0672a5 */ /* 0x000fe4000f8e00ff */
[----:B------:R-:W-:Y:S02]  /*4a10*/  @!UP2 USEL UR8, UR14, UR4, !UP0 ;  /* 0x000000040e08a287 */ /* 0x000fe4000c000000 */
[----:B------:R-:W-:Y:S03]  /*4a20*/  @!UP2 UISETP.NE.AND UP0, UPT, UR10, 0x1, UPT ;  /* 0x000000010a00a88c */ /* 0x000fe6000bf05270 */
[----:B------:R-:W-:Y:S02]  /*4a30*/  @!UP2 UMOV UR6, UR7 ;  /* 0x000000070006ac82 */ /* 0x000fe40008000000 */
[----:B------:R-:W3:Y:S02]  /*4a40*/  @!UP2 LDCU UR4, c[0x0][0xb20] ;  /* 0x00016400ff04a7ac */ /* 0x000ee40008000800 */
[----:B---3--:R-:W-:Y:S04]  /*4a50*/  @!UP2 USHF.R.U32.HI UR6, URZ, UR4, UR6 ;  /* 0x00000004ff06a299 */ /* 0x008fe80008011606 */
[----:B------:R-:W-:Y:S04]  /*4a60*/  @!UP2 USEL UR6, UR13, UR6, !UP0 ;  /* 0x000000060d06a287 */ /* 0x000fe8000c000000 */
[----:B------:R-:W-:Y:S02]  /*4a70*/  @!UP2 UIADD3 UR4, UPT, UPT, -UR8, UR6, URZ ;  /* 0x000000060804a290 */ /* 0x000fe4000fffe1ff */
[----:B------:R-:W-:Y:S02]  /*4a80*/  @!UP2 UIADD3 UR6, UPT, UPT, UR8, -UR6, URZ ;  /* 0x800000060806a290 */ /* 0x000fe4000fffe0ff */
[----:B------:R-:W-:Y:S02]  /*4a90*/  @!UP2 UIMAD UR14, UR4, UR5, UR14 ;  /* 0x00000005040ea2a4 */ /* 0x000fe4000f8e020e */
[----:B------:R-:W-:Y:S01]  /*4aa0*/  @!UP2 UIMAD UR13, UR6, UR10, UR13 ;  /* 0x0000000a060da2a4 */ /* 0x000fe2000f8e020d */
[----:B------:R-:W-:Y:S11]  /*4ab0*/  BRA.U UP3, `(.L_x_87) ;  /* 0x0000000103107547 */ /* 0x000ff6000b800000 */
[----:B--2---:R-:W-:Y:S04]  /*4ac0*/  MOV R0, UR41 ;  /* 0x0000002900007c02 */ /* 0x004fe80008000f00 */
[----:B------:R-:W-:Y:S04]  /*4ad0*/  SHF.L.U32 R11, R0, 0x1f, RZ ;  /* 0x0000001f000b7819 */ /* 0x000fe800000006ff */
[----:B------:R-:W2:Y:S02]  /*4ae0*/  SYNCS.PHASECHK.TRANS64.TRYWAIT P2, [UR21+0x98], R11 ;  /* 0x0000980bff0075a7 */ /* 0x000ea40008041115 */
[----:B--2---:R-:W-:Y:S05]  /*4af0*/  @!P2 BRA `(.L_x_88) ;  /* 0x000000780090a947 */ /* 0x004fea0003800000 */
.L_x_87:
[----:B------:R-:W-:Y:S05]  /*4b00*/  @!P1 BRA `(.L_x_89) ;  /* 0x0000000000309947 */ /* 0x000fea0003800000 */
[----:B------:R-:W-:Y:S01]  /*4b10*/  ISETP.NE.U32.AND P1, PT, R2, RZ, PT ;  /* 0x000000ff0200720c */ /* 0x000fe20003f25070 */
[----:B------:R-:W3:Y:S01]  /*4b20*/  LDCU.64 UR4, c[0x0][0x358] ;  /* 0x00006b00ff0477ac */ /* 0x000ee20008000a00 */
[----:B------:R-:W-:Y:S02]  /*4b30*/  IMAD.MOV.U32 R140, RZ, RZ, 0x1 ;  /* 0x00000001ff8c7424 */ /* 0x000fe400078e00ff */
[----:B------:R-:W-:Y:S11]  /*4b40*/  ISETP.NE.AND.EX P1, PT, R3, RZ, PT, P1 ;  /* 0x000000ff0300720c */ /* 0x000ff60003f25310 */
[----:B------:R-:W-:Y:S02]  /*4b50*/  @!UPT UIADD3 URZ, UPT, UPT, URZ, URZ, URZ ;  /* 0x000000fffffff290 */ /* 0x000fe4000fffe0ff */
[----:B--2---:R-:W2:Y:S01]  /*4b60*/  @P1 LDC.64 R10, c[0x0][0x888] ;  /* 0x00022200ff0a1b82 */ /* 0x004ea20000000a00 */
[----:B------:R-:W-:Y:S04]  /*4b70*/  @P1 IMAD R0, R4, UR36, RZ ;  /* 0x0000002404001c24 */ /* 0x000fe8000f8e02ff */
[----:B--2---:R-:W-:Y:S04]  /*4b80*/  @P1 IMAD.WIDE R10, R0, 0x4, R10 ;  /* 0x00000004000a1825 */ /* 0x004fe800078e020a */
[----:B------:R-:W-:Y:S01]  /*4b90*/  HFMA2 R0, -RZ, RZ, 0, 5.9604644775390625e-08 ;  /* 0x00000001ff007431 */ /* 0x000fe200000001ff */
[----:B---3-5:R3:W5:Y:S04]  /*4ba0*/  @P1 LDG.E R72, desc[UR4][R10.64] ;  /* 0x000000040a481981 */ /* 0x028768000c1e1900 */
[----:B------:R-:W-:Y:S01]  /*4bb0*/  @!P1 PRMT R140, R0, 0x7610, R140 ;  /* 0x00007610008c9816 */ /* 0x000fe2000000008c */
[----:B---3--:R-:W4:Y:S06]  /*4bc0*/  @!P1 LDC R72, c[0x0][0x880] ;  /* 0x00022000ff489b82 */ /* 0x008f2c0000000800 */
.L_x_89:
[----:B----45:R-:W-:Y:S01]  /*4bd0*/  @!P0 ISETP.EQ.AND P1, PT, R72, RZ, PT ;  /* 0x000000ff4800820c */ /* 0x030fe20003f22270 */
[----:B------:R-:W-:Y:S01]  /*4be0*/  @!UPT UIADD3 URZ, UPT, UPT, URZ, URZ, URZ ;  /* 0x000000fffffff290 */ /* 0x000fe2000fffe0ff */
[----:B------:R-:W-:Y:S11]  /*4bf0*/  @!P0 BRA `(.L_x_90) ;  /* 0x0000000000188947 */ /* 0x000ff60003800000 */
[----:B------:R-:W-:Y:S02]  /*4c00*/  LOP3.LUT P0, RZ, R140, 0xff, RZ, 0xc0, !PT ;  /* 0x000000ff8cff7812 */ /* 0x000fe4000780c0ff */
[----:B------:R-:W-:Y:S04]  /*4c10*/  ISETP.NE.U32.AND P1, PT, R2, RZ, PT ;  /* 0x000000ff0200720c */ /* 0x000fe80003f25070 */
[----:B------:R-:W-:Y:S04]  /*4c20*/  ISETP.NE.AND.EX P1, PT, R3, RZ, PT, P1 ;  /* 0x000000ff0300720c */ /* 0x000fe80003f25310 */
[----:B------:R-:W-:Y:S03]  /*4c30*/  PLOP3.LUT P1, PT, P1, PT, PT, 0x8, 0x80 ;  /* 0x000000000080781c */ /* 0x000fe60000f2e170 */
[----:B------:R-:W-:Y:S11]  /*4c40*/  @P0 ISETP.EQ.AND P1, PT, R72, RZ, PT ;  /* 0x000000ff4800020c */ /* 0x000ff60003f22270 */
[----:B------:R-:W-:Y:S02]  /*4c50*/  @!UPT UIADD3 URZ, UPT, UPT, URZ, URZ, URZ ;  /* 0x000000fffffff290 */ /* 0x000fe4000fffe0ff */
.L_x_90:
[----:B------:R-:W3:Y:S01]  /*4c60*/  SYNCS.PHASECHK.TRANS64.TRYWAIT P2, [UR21+0x70], R9 ;  /* 0x00007009ff0075a7 */ /* 0x000ee20008041115 */
[----:B------:R-:W-:Y:S04]  /*4c70*/  ELECT P0, URZ, PT ;  /* 0x0000000000ff782f */ /* 0x000fe80003800000 */
[----:B------:R-:W-:Y:S11]  /*4c80*/  PLOP3.LUT P1, PT, P1, P0, PT, 0xf2, 0x2f ;  /* 0x00000000002f781c */ /* 0x000ff60000f21e72 */
[----:B------:R-:W-:Y:S02]  /*4c90*/  @!UPT UIADD3 URZ, UPT, UPT, URZ, URZ, URZ ;  /* 0x000000fffffff290 */ /* 0x000fe4000fffe0ff */
[----:B------:R-:W-:Y:S05]  /*4ca0*/  @!P1 IADD3 R8, P0, PT, R16, 0x580, RZ ;  /* 0x0000058010089810 */ /* 0x000fea0007f1e0ff */
[----:B------:R-:W-:Y:S01]  /*4cb0*/  @!P1 IMAD.X R6, RZ, RZ, R17, P0 ;  /* 0x000000ffff069224 */ /* 0x000fe200000e0611 */
[----:B---3--:R-:W-:Y:S07]  /*4cc0*/  @!P2 BRA `(.L_x_91) ;  /* 0x000000780034a947 */ /* 0x008fee0003800000 */
.L_x_173:
[----:B------:R-:W-:Y:S01]  /*4cd0*/  @!P1 R2UR UR5, R8 ;  /* 0x00000000080592ca */ /* 0x000fe200000e0000 */
[----:B------:R-:W-:Y:S01]  /*4ce0*/  VOTEU.ALL UP0, P1 ;  /* 0x0000000000ff7886 */ /* 0x000fe20000800000 */
[----:B------:R-:W-:Y:S01]  /*4cf0*/  @!P1 R2UR UR4, R6 ;  /* 0x00000000060492ca */ /* 0x000fe200000e0000 */
[----:B--2---:R-:W-:Y:S01]  /*4d00*/  @!P1 IMAD.MOV.U32 R0, RZ, RZ, 0x2000 ;  /* 0x00002000ff009424 */ /* 0x004fe200078e00ff */
[----:B------:R-:W-:Y:S01]  /*4d10*/  UMOV UR8, 0x0 ;  /* 0x0000000000087882 */ /* 0x000fe20000000000 */
[----:B------:R-:W-:Y:S01]  /*4d20*/  UMOV UR9, 0x10000000 ;  /* 0x1000000000097882 */ /* 0x000fe20000000000 */
[----:B------:R-:W-:Y:S01]  /*4d30*/  @!UP0 UIADD3 UR32, UPT, UPT, UR21, 0x200, URZ ;  /* 0x0000020015208890 */ /* 0x000fe2000fffe0ff */
[----:B------:R-:W-:Y:S01]  /*4d40*/  @!P1 IADD3 R8, P0, PT, R16, 0x580, RZ ;  /* 0x0000058010089810 */ /* 0x000fe20007f1e0ff */
[----:B------:R-:W-:Y:S01]  /*4d50*/  VOTEU.ALL UP0, P1 ;  /* 0x0000000000ff7886 */ /* 0x000fe20000800000 */
[----:B------:R-:W-:Y:S03]  /*4d60*/  UPRMT UR6, UR45, 0x654, UR33 ;  /* 0x000006542d067896 */ /* 0x000fe60008000021 */
[----:B------:R-:W-:Y:S02]  /*4d70*/  @!P1 IMAD.X R6, RZ, RZ, R17, P0 ;  /* 0x000000ffff069224 */ /* 0x000fe400000e0611 */
[----:B------:R-:W-:Y:S02]  /*4d80*/  IMAD.U32 R10, RZ, RZ, UR5 ;  /* 0x00000005ff0a7e24 */ /* 0x000fe4000f8e00ff */
[----:B------:R-:W-:Y:S03]  /*4d90*/  IMAD.U32 R11, RZ, RZ, UR4 ;  /* 0x00000004ff0b7e24 */ /* 0x000fe6000f8e00ff */
[----:B------:R-:W-:Y:S02]  /*4da0*/  @!P1 R2UR UR4, R10 ;  /* 0x000000000a0492ca */ /* 0x000fe400000e0000 */
[----:B------:R-:W-:Y:S11]  /*4db0*/  @!P1 R2UR UR5, R11 ;  /* 0x000000000b0592ca */ /* 0x000ff600000e0000 */
[----:B------:R-:W-:Y:S02]  /*4dc0*/  @!UPT UIADD3 URZ, UPT, UPT, URZ, URZ, URZ ;  /* 0x000000fffffff290 */ /* 0x000fe4000fffe0ff */
[----:B------:R2:W-:Y:S01]  /*4dd0*/  @!UP0 UTMALDG.3D [UR32], [UR4], desc[UR8] ;  /* 0x00000820040085b4 */ /* 0x0005e20008011000 */
[----:B------:R2:W-:Y:S01]  /*4de0*/  @!P1 SYNCS.ARRIVE.TRANS64.RED.A0TR RZ, [UR21+0x50], R0 ;  /* 0x00005000ffff99a7 */ /* 0x0005e20008300415 */
[----:B------:R-:W-:Y:S01]  /*4df0*/  SYNCS.ARRIVE.TRANS64.RED.A1T0 RZ, [UR6], RZ ;  /* 0x000000ffffff79a7 */ /* 0x000fe20008100406 */
[----:B------:R-:W3:Y:S02]  /*4e00*/  SYNCS.PHASECHK.TRANS64.TRYWAIT P2, [UR21+0x78], R9 ;  /* 0x00007809ff0075a7 */ /* 0x000ee40008041115 */
[----:B--23--:R-:W-:Y:S05]  /*4e10*/  @!P2 BRA `(.L_x_92) ;  /* 0x0000007400f8a947 */ /* 0x00cfea0003800000 */
.L_x_175:
        /* <DEDUP_REMOVED lines=8> */
[----:B------:R-:W-:Y:S01]  /*4ea0*/  @!UP0 UIADD3 UR24, UPT, UPT, UR21, 0x2200, URZ ;  /* 0x0000220015188890 */ /* 0x000fe2000fffe0ff */
[----:B------:R-:W-:Y:S01]  /*4eb0*/  VOTEU.ALL UP0, P1 ;  /* 0x0000000000ff7886 */ /* 0x000fe20000800000 */
[----:B------:R-:W-:Y:S01]  /*4ec0*/  UMOV UR27, UR35 ;  /* 0x00000023001b7c82 */ /* 0x000fe20008000000 */
[----:B------:R-:W-:Y:S02]  /*4ed0*/  UMOV UR28, UR36 ;  /* 0x00000024001c7c82 */ /* 0x000fe40008000000 */
[----:B------:R-:W-:Y:S01]  /*4ee0*/  IMAD.U32 R10, RZ, RZ, UR5 ;  /* 0x00000005ff0a7e24 */ /* 0x000fe2000f8e00ff */
[----:B------:R-:W-:Y:S01]  /*4ef0*/  UPRMT UR6, UR45, 0x654, UR25 ;  /* 0x000006542d067896 */ /* 0x000fe20008000019 */
[----:B------:R-:W-:Y:S02]  /*4f00*/  IMAD.U32 R11, RZ, RZ, UR4 ;  /* 0x00000004ff0b7e24 */ /* 0x000fe4000f8e00ff */
[----:B------:R-:W-:Y:S01]  /*4f10*/  @!P1 IMAD.X R6, RZ, RZ, R17, P0 ;  /* 0x000000ffff069224 */ /* 0x000fe200000e0611 */
        /* <DEDUP_REMOVED lines=8> */
.L_x_177:
[----:B------:R-:W-:Y:S01]  /*4fa0*/  @!P1 R2UR UR5, R8 ;  /* 0x00000000080592ca */ /* 0x000fe200000e0000 */
[----:B------:R-:W-:Y:S01]  /*4fb0*/  VOTEU.ALL UP0, P1 ;  /* 0x0000000000ff7886 */ /* 0x000fe20000800000 */
[----:B------:R-:W-:Y:S01]  /*4fc0*/  @!P1 R2UR UR4, R6 ;  /* 0x00000000060492ca */ /* 0x000fe200000e0000 */
[----:B--2---:R-:W-:Y:S01]  /*4fd0*/  @!P1 IMAD.MOV.U32 R0, RZ, RZ, 0x2000 ;  /* 0x00002000ff009424 */ /* 0x004fe200078e00ff */
[----:B------:R-:W-:Y:S01]  /*4fe0*/  UMOV UR8, 0x0 ;  /* 0x0000000000087882 */ /* 0x000fe20000000000 */
[----:B------:R-:W-:Y:S01]  /*4ff0*/  UMOV UR9, 0x10000000 ;  /* 0x1000000000097882 */ /* 0x000fe20000000000 */
[----:B------:R-:W-:Y:S01]  /*5000*/  @!UP0 UIADD3 UR18, UPT, UPT, UR34, 0x80, URZ ;  /* 0x0000008022128890 */ /* 0x000fe2000fffe0ff */
[----:B------:R-:W-:Y:S01]  /*5010*/  VIADD R14, R14, 0x1 ;  /* 0x000000010e0e7836 */ /* 0x000fe20000000000 */
[----:B------:R-:W-:Y:S01]  /*5020*/  @!UP0 UIADD3 UR16, UPT, UPT, UR21, 0x4200, URZ ;  /* 0x0000420015108890 */ /* 0x000fe2000fffe0ff */
[----:B------:R-:W-:Y:S01]  /*5030*/  VOTEU.ALL UP0, P1 ;  /* 0x0000000000ff7886 */ /* 0x000fe20000800000 */
[----:B------:R-:W-:Y:S01]  /*5040*/  UMOV UR19, UR35 ;  /* 0x0000002300137c82 */ /* 0x000fe20008000000 */
[----:B------:R-:W-:Y:S02]  /*5050*/  UMOV UR20, UR36 ;  /* 0x0000002400147c82 */ /* 0x000fe40008000000 */
[----:B------:R-:W-:Y:S01]  /*5060*/  IMAD.U32 R10, RZ, RZ, UR5 ;  /* 0x00000005ff0a7e24 */ /* 0x000fe2000f8e00ff */
[----:B------:R-:W-:Y:S01]  /*5070*/  UPRMT UR6, UR45, 0x654, UR17 ;  /* 0x000006542d067896 */ /* 0x000fe20008000011 */
        /* <DEDUP_REMOVED lines=9> */
.L_x_179:
[----:B------:R-:W-:Y:S01]  /*5110*/  @!P1 IADD3 R6, P0, PT, R16, 0x580, RZ ;  /* 0x0000058010069810 */ /* 0x000fe20007f1e0ff */
[----:B------:R-:W-:Y:S01]  /*5120*/  VOTEU.ALL UP0, P1 ;  /* 0x0000000000ff7886 */ /* 0x000fe20000800000 */
[----:B------:R-:W-:Y:S01]  /*5130*/  UMOV UR6, 0x0 ;  /* 0x0000000000067882 */ /* 0x000fe20000000000 */
[----:B------:R-:W-:Y:S01]  /*5140*/  UMOV UR7, 0x10000000 ;  /* 0x1000000000077882 */ /* 0x000fe20000000000 */
[----:B------:R-:W-:Y:S01]  /*5150*/  @!P1 R2UR UR5, R6 ;  /* 0x00000000060592ca */ /* 0x000fe200000e0000 */
[----:B--2---:R-:W-:Y:S01]  /*5160*/  @!P1 IMAD.X R0, RZ, RZ, R17, P0 ;  /* 0x000000ffff009224 */ /* 0x004fe200000e0611 */
[----:B------:R-:W-:Y:S01]  /*5170*/  @!UP0 UIADD3 UR10, UPT, UPT, UR34, 0xc0, URZ ;  /* 0x000000c0220a8890 */ /* 0x000fe2000fffe0ff */
[----:B------:R-:W-:Y:S01]  /*5180*/  R2UR UR18, R142 ;  /* 0x000000008e1272ca */ /* 0x000fe200000e0000 */
[----:B------:R-:W-:Y:S01]  /*5190*/  @!UP0 UIADD3 UR8, UPT, UPT, UR21, 0x6200, URZ ;  /* 0x0000620015088890 */ /* 0x000fe2000fffe0ff */
[----:B------:R-:W-:Y:S01]  /*51a0*/  R2UR UR16, R143 ;  /* 0x000000008f1072ca */ /* 0x000fe200000e0000 */
[----:B------:R-:W-:Y:S01]  /*51b0*/  @!UP0 UIADD3 UR9, UPT, UPT, UR21, 0x68, URZ ;  /* 0x0000006815098890 */ /* 0x000fe2000fffe0ff */
[----:B------:R-:W-:Y:S01]  /*51c0*/  @!P1 R2UR UR4, R0 ;  /* 0x00000000000492ca */ /* 0x000fe200000e0000 */
[----:B------:R-:W-:Y:S01]  /*51d0*/  VOTEU.ALL UP0, P1 ;  /* 0x0000000000ff7886 */ /* 0x000fe20000800000 */
[----:B------:R-:W-:Y:S01]  /*51e0*/  UMOV UR11, UR35 ;  /* 0x00000023000b7c82 */ /* 0x000fe20008000000 */
[----:B------:R-:W-:Y:S01]  /*51f0*/  UMOV UR12, UR36 ;  /* 0x00000024000c7c82 */ /* 0x000fe20008000000 */
[C---:B------:R-:W-:Y:S01]  /*5200*/  ISETP.NE.AND P0, PT, R14.reuse, 0x2, PT ;  /* 0x000000020e00780c */ /* 0x040fe20003f05270 */
[----:B------:R-:W-:Y:S01]  /*5210*/  UPLOP3.LUT UP3, UPT, UPT, UPT, UPT, 0x80, 0x8 ;  /* 0x000000000008789c */ /* 0x000fe20003f6f070 */
[----:B------:R-:W-:Y:S01]  /*5220*/  IMAD.U32 R8, RZ, RZ, UR5 ;  /* 0x00000005ff087e24 */ /* 0x000fe2000f8e00ff */
[----:B------:R-:W-:Y:S01]  /*5230*/  LOP3.LUT R15, R15, 0x1, RZ, 0x3c, !PT ;  /* 0x000000010f0f7812 */ /* 0x000fe200078e3cff */
[----:B------:R-:W-:Y:S01]  /*5240*/  UMOV UR36, UR29 ;  /* 0x0000001d00247c82 */ /* 0x000fe20008000000 */
[----:B------:R-:W-:Y:S01]  /*5250*/  SEL R0, RZ, 0x1, P0 ;  /* 0x00000001ff007807 */ /* 0x000fe20000000000 */
[----:B------:R-:W-:Y:S01]  /*5260*/  UIADD3 UR20, UPT, UPT, UR13, UR18, URZ ;  /* 0x000000120d147290 */ /* 0x000fe2000fffe0ff */
[----:B------:R-:W-:Y:S01]  /*5270*/  SEL R14, R14, RZ, P0 ;  /* 0x000000ff0e0e7207 */ /* 0x000fe20000000000 */
[----:B------:R-:W-:Y:S01]  /*5280*/  UIADD3 UR16, UPT, UPT, UR14, UR16, URZ ;  /* 0x000000100e107290 */ /* 0x000fe2000fffe0ff */
[----:B------:R-:W-:Y:S01]  /*5290*/  IMAD.U32 R9, RZ, RZ, UR4 ;  /* 0x00000004ff097e24 */ /* 0x000fe2000f8e00ff */
[----:B------:R-:W-:Y:S02]  /*52a0*/  @!P1 R2UR UR4, R8 ;  /* 0x00000000080492ca */ /* 0x000fe400000e0000 */
[----:B------:R-:W-:Y:S02]  /*52b0*/  LOP3.LUT R13, R13, R0, RZ, 0x3c, !PT ;  /* 0x000000000d0d7212 */ /* 0x000fe400078e3cff */
[----:B------:R-:W-:Y:S11]  /*52c0*/  @!P1 R2UR UR5, R9 ;  /* 0x00000000090592ca */ /* 0x000ff600000e0000 */
[----:B------:R-:W-:Y:S02]  /*52d0*/  @!UPT UIADD3 URZ, UPT, UPT, URZ, URZ, URZ ;  /* 0x000000fffffff290 */ /* 0x000fe4000fffe0ff */
[----:B------:R2:W-:Y:S01]  /*52e0*/  @!UP0 UTMALDG.3D [UR8], [UR4], desc[UR6] ;  /* 0x00000608040085b4 */ /* 0x0005e20008011000 */
[----:B------:R2:W-:Y:S01]  /*52f0*/  @!P1 SYNCS.ARRIVE.TRANS64.RED.A0TR RZ, [UR21+0x68], R7 ;  /* 0x00006807ffff99a7 */ /* 0x0005e20008300415 */
[----:B------:R-:W-:Y:S01]  /*5300*/  SYNCS.ARRIVE.TRANS64.RED.A1T0 RZ, [UR37], RZ ;  /* 0x000000ffffff79a7 */ /* 0x000fe20008100425 */
[----:B------:R-:W-:Y:S05]  /*5310*/  BRA.U UP1, `(.L_x_95) ;  /* 0xfffffff101647547 */ /* 0x000fea000b83ffff */
[----:B------:R-:W-:-:S04]  /*5320*/  SHF.L.U32 R3, R15, 0x1f, RZ ;  /* 0x0000001f0f037819 */ /* 0x000fc800000006ff */
[----:B------:R-:W3:Y:S02]  /*5330*/  SYNCS.PHASECHK.TRANS64.TRYWAIT P0, [UR21+0x70], R3 ;  /* 0x00007003ff0075a7 */ /* 0x000ee40008001115 */
[----:B---3--:R-:W-:Y:S05]  /*5340*/  @!P0 BRA `(.L_x_96) ;  /* 0x0000007000f48947 */ /* 0x008fea0003800000 */
.L_x_181:
[----:B------:R-:W4:Y:S02]  /*5350*/  SYNCS.PHASECHK.TRANS64.TRYWAIT P0, [UR21+0x78], R3 ;  /* 0x00007803ff0075a7 */ /* 0x000f240008001115 */
[----:B----4-:R-:W-:Y:S05]  /*5360*/  @!P0 BRA `(.L_x_97) ;  /* 0x0000007400048947 */ /* 0x010fea0003800000 */
.L_x_183:
[----:B------:R-:W4:Y:S02]  /*5370*/  SYNCS.PHASECHK.TRANS64.TRYWAIT P0, [UR21+0x80], R3 ;  /* 0x00008003ff0075a7 */ /* 0x000f240008001115 */
[----:B----4-:R-:W-:Y:S05]  /*5380*/  @!P0 BRA `(.L_x_98) ;  /* 0x0000007400148947 */ /* 0x010fea0003800000 */
.L_x_185:
[----:B---3--:R-:W-:-:S07]  /*5390*/  MOV R0, UR21 ;  /* 0x0000001500007c02 */ /* 0x008fce0008000f00 */
.L_x_99:
[----:B---3--:R-:W-:-:S04]  /*53a0*/  SHF.L.U32 R3, R15, 0x1f, RZ ;  /* 0x0000001f0f037819 */ /* 0x008fc800000006ff */
[----:B------:R3:W4:Y:S03]  /*53b0*/  SYNCS.PHASECHK.TRANS64.TRYWAIT P0, [R0+URZ+0x88], R3 ;  /* 0x00008803000075a7 */ /* 0x00072600080011ff */
[----:B----4-:R-:W-:Y:S05]  /*53c0*/  @!P0 NANOSLEEP.SYNCS 0x989680 ;  /* 0x009896800000895d */ /* 0x010fea0003900000 */
[----:B------:R-:W4:Y:S02]  /*53d0*/  @!P0 SYNCS.PHASECHK.TRANS64 P0, [R0+URZ+0x88], R3 ;  /* 0x00008803000085a7 */ /* 0x000f2400080010ff */
[----:B-12-4-:R-:W-:Y:S05]  /*53e0*/  @P0 EXIT ;  /* 0x000000000000094d */ /* 0x016fea0003800000 */
[----:B------:R-:W-:Y:S05]  /*53f0*/  BRA `(.L_x_99) ;  /* 0xfffffffc00e87947 */ /* 0x000fea000383ffff */
.L_x_84:
[----:B------:R-:W-:-:S06]  /*5400*/  UISETP.GE.AND UP0, UPT, UR17, 0x4, UPT ;  /* 0x000000041100788c */ /* 0x000fcc000bf06270 */
[----:B------:R-:W-:-:S13]  /*5410*/  PLOP3.LUT P0, PT, PT, PT, UP0, 0x80, 0x8 ;  /* 0x000000000008781c */ /* 0x000fda0003f0f008 */
[----:B------:R-:W-:Y:S05]  /*5420*/  @!P0 EXIT ;  /* 0x000000000000894d */ /* 0x000fea0003800000 */
[----:B------:R-:W-:Y:S01]  /*5430*/  BAR.SYNC.DEFER_BLOCKING 0x6, 0xa0 ;  /* 0x0182800000007b1d */ /* 0x000fe20000010000 */
[C---:B------:R-:W-:Y:S01]  /*5440*/  IMAD.U32 R69, R155.reuse, 0x10000, RZ ;  /* 0x000100009b457824 */ /* 0x040fe200078e00ff */
[C---:B------:R-:W-:Y:S01]  /*5450*/  R2P PR, R155.reuse, 0x6 ;  /* 0x000000069b007804 */ /* 0x040fe20000000000 */
[----:B------:R-:W-:Y:S01]  /*5460*/  IMAD.SHL.U32 R4, R155, 0x40, RZ ;  /* 0x000000409b047824 */ /* 0x000fe200078e00ff */
[----:B------:R-:W-:Y:S01]  /*5470*/  CS2R R146, SRZ ;  /* 0x0000000000927805 */ /* 0x000fe2000001ff00 */
[----:B------:R-:W-:Y:S01]  /*5480*/  IMAD.MOV.U32 R152, RZ, RZ, 0x20 ;  /* 0x00000020ff987424 */ /* 0x000fe200078e00ff */
[----:B------:R-:W-:Y:S02]  /*5490*/  UMOV UR44, 0x400 ;  /* 0x00000400002c7882 */ /* 0x000fe40000000000 */
[----:B------:R-:W1:Y:S01]  /*54a0*/  LDC.64 R138, c[0x0][0x8b0] ;  /* 0x00022c00ff8a7b82 */ /* 0x000e620000000a00 */
[----:B------:R-:W-:Y:S01]  /*54b0*/  ULEA UR44, UR45, UR44, 0x18 ;  /* 0x0000002c2d2c7291 */ /* 0x000fe2000f8ec0ff */
[----:B------:R-:W-:Y:S01]  /*54c0*/  LOP3.LUT R69, R69, 0x600000, RZ, 0xc0, !PT ;  /* 0x0060000045457812 */ /* 0x000fe200078ec0ff */
[----:B------:R-:W-:Y:S01]  /*54d0*/  IMAD.SHL.U32 R135, R155, 0x8, RZ ;  /* 0x000000089b877824 */ /* 0x000fe200078e00ff */
[----:B------:R-:W-:Y:S01]  /*54e0*/  LOP3.LUT R6, R4, 0x180, RZ, 0xc0, !PT ;  /* 0x0000018004067812 */ /* 0x000fe200078ec0ff */
[----:B------:R-:W-:Y:S01]  /*54f0*/  IMAD.MOV.U32 R153, RZ, RZ, 0x10 ;  /* 0x00000010ff997424 */ /* 0x000fe200078e00ff */
[----:B------:R-:W-:Y:S01]  /*5500*/  SEL R152, R152, 0xffffffe0, !P2 ;  /* 0xffffffe098987807 */ /* 0x000fe20005000000 */
[----:B------:R-:W-:Y:S01]  /*5510*/  UIADD3 UR5, UPT, UPT, UR44, 0x200, URZ ;  /* 0x000002002c057890 */ /* 0x000fe2000fffe0ff */
[----:B------:R-:W2:Y:S01]  /*5520*/  LDC.64 R136, c[0x0][0x8a8] ;  /* 0x00022a00ff887b82 */ /* 0x000ea20000000a00 */
[----:B------:R-:W-:Y:S01]  /*5530*/  UIADD3 UR4, UPT, UPT, UR44, 0x8200, URZ ;  /* 0x000082002c047890 */ /* 0x000fe2000fffe0ff */
[----:B------:R-:W-:Y:S01]  /*5540*/  LOP3.LUT R135, R6, 0x30, R135, 0xf8, !PT ;  /* 0x0000003006877812 */ /* 0x000fe200078ef887 */
[----:B------:R-:W-:Y:S01]  /*5550*/  IMAD.MOV.U32 R68, RZ, RZ, RZ ;  /* 0x000000ffff447224 */ /* 0x000fe200078e00ff */
[----:B------:R-:W-:Y:S01]  /*5560*/  SEL R153, R153, 0xfffffff0, !P1 ;  /* 0xfffffff099997807 */ /* 0x000fe20004800000 */
[----:B------:R-:W-:Y:S01]  /*5570*/  IMAD.MOV.U32 R150, RZ, RZ, RZ ;  /* 0x000000ffff967224 */ /* 0x000fe200078e00ff */
[----:B------:R-:W-:Y:S01]  /*5580*/  LOP3.LUT R135, R135, 0x1e40, R4, 0xf8, !PT ;  /* 0x00001e4087877812 */ /* 0x000fe200078ef804 */
[----:B------:R-:W-:Y:S01]  /*5590*/  IMAD.U32 R156, RZ, RZ, UR5 ;  /* 0x00000005ff9c7e24 */ /* 0x000fe2000f8e00ff */
[----:B------:R-:W-:Y:S01]  /*55a0*/  LOP3.LUT R155, R155, 0x60, RZ, 0xc0, !PT ;  /* 0x000000609b9b7812 */ /* 0x000fe200078ec0ff */
[----:B------:R-:W3:Y:S01]  /*55b0*/  LDS R0, [UR44+0x130] ;  /* 0x0001302cff007984 */ /* 0x000ee20008000800 */
[----:B------:R-:W-:Y:S01]  /*55c0*/  CS2R R148, SRZ ;  /* 0x0000000000947805 */ /* 0x000fe2000001ff00 */
[----:B------:R-:W-:Y:S01]  /*55d0*/  IMAD.U32 R154, RZ, RZ, UR4 ;  /* 0x00000004ff9a7e24 */ /* 0x000fe2000f8e00ff */
[----:B------:R-:W4:Y:S01]  /*55e0*/  LDCU UR58, c[0x0][0x370] ;  /* 0x00006e00ff3a77ac */ /* 0x000f220008000800 */
[----:B------:R-:W1:Y:S01]  /*55f0*/  LDCU.64 UR62, c[0x0][0x348] ;  /* 0x00006900ff3e77ac */ /* 0x000e620008000a00 */
[----:B------:R-:W1:Y:S01]  /*5600*/  LDCU UR43, c[0x0][0xb0c] ;  /* 0x00016180ff2b77ac */ /* 0x000e620008000800 */
[----:B------:R-:W1:Y:S01]  /*5610*/  LDCU UR39, c[0x0][0xb30] ;  /* 0x00016600ff2777ac */ /* 0x000e620008000800 */
[----:B------:R-:W1:Y:S01]  /*5620*/  LDCU.64 UR56, c[0x0][0x888] ;  /* 0x00011100ff3877ac */ /* 0x000e620008000a00 */
[----:B------:R-:W1:Y:S01]  /*5630*/  LDCU.64 UR40, c[0x0][0xb28] ;  /* 0x00016500ff2877ac */ /* 0x000e620008000a00 */
[----:B------:R-:W1:Y:S01]  /*5640*/  LDCU.64 UR60, c[0x0][0x890] ;  /* 0x00011200ff3c77ac */ /* 0x000e620008000a00 */
[----:B------:R-:W1:Y:S01]  /*5650*/  LDCU.128 UR52, c[0x0][0xb10] ;  /* 0x00016200ff3477ac */ /* 0x000e620008000c00 */
[----:B------:R-:W1:Y:S01]  /*5660*/  LDCU UR47, c[0x0][0x374] ;  /* 0x00006e80ff2f77ac */ /* 0x000e620008000800 */
[----:B---3--:R-:W-:Y:S01]  /*5670*/  IMAD.IADD R69, R0, 0x1, R69 ;  /* 0x0000000100457824 */ /* 0x008fe200078e0245 */
[----:B------:R-:W-:-:S04]  /*5680*/  SHF.R.S32.HI R0, RZ, 0x4, R152 ;  /* 0x00000004ff007819 */ /* 0x000fc80000011498 */
[----:B-12-4-:R-:W-:-:S07]  /*5690*/  LEA.HI.SX32 R151, R153, R0, 0x1c ;  /* 0x0000000099977211 */ /* 0x016fce00078fe2ff */
.L_x_141:
[C---:B------:R-:W-:Y:S02]  /*56a0*/  LEA R3, R146.reuse, UR44, 0x3 ;  /* 0x0000002c92037c11 */ /* 0x040fe4000f8e18ff */
[----:B------:R-:W-:Y:S02]  /*56b0*/  SHF.L.U32 R0, R149, 0x1f, RZ ;  /* 0x0000001f95007819 */ /* 0x000fe400000006ff */
[----:B------:R-:W-:Y:S02]  /*56c0*/  LEA R5, R146, UR44, 0x4 ;  /* 0x0000002c92057c11 */ /* 0x000fe4000f8e20ff */
[----:B-1----:R-:W1:Y:S02]  /*56d0*/  SYNCS.PHASECHK.TRANS64.TRYWAIT P0, [R3+URZ+0xa0], R0 ;  /* 0x0000a000030075a7 */ /* 0x002e6400080011ff */
[----:B-1----:R-:W-:Y:S05]  /*56e0*/  @!P0 BRA `(.L_x_100) ;  /* 0x0000007000548947 */ /* 0x002fea0003800000 */
.L_x_186:
        /* <DEDUP_REMOVED lines=11> */
[----:B------:R-:W-:Y:S01]  /*57a0*/  PLOP3.LUT P0, PT, PT, PT, UP1, 0x80, 0x8 ;  /* 0x000000000008781c */ /* 0x000fe20003f0f018 */
[----:B------:R-:W-:Y:S11]  /*57b0*/  UP2UR UR46, UPR, URZ, 0x2 ;  /* 0x00000002ff2e7883 */ /* 0x000ff60008000000 */
[----:B------:R-:W-:Y:S01]  /*57c0*/  @!UPT UIADD3 URZ, UPT, UPT, URZ, URZ, URZ ;  /* 0x000000fffffff290 */ /* 0x000fe2000fffe0ff */
[----:B-1----:R-:W-:Y:S02]  /*57d0*/  @P0 SHF.R.U32.HI R0, RZ, 0x10, R5 ;  /* 0x00000010ff000819 */ /* 0x002fe40000011605 */
        /* <DEDUP_REMOVED lines=12> */
[----:B------:R-:W2:Y:S01]  /*58a0*/  LDCU UR12, c[0x0][0xb20] ;  /* 0x00016400ff0c77ac */ /* 0x000ea20008000800 */
[----:B------:R-:W-:Y:S02]  /*58b0*/  UIMAD.WIDE.U32 UR4, UR47, UR55, URZ ;  /* 0x000000372f0472a5 */ /* 0x000fe4000f8e00ff */
[----:B------:R-:W-:Y:S02]  /*58c0*/  UIMAD.WIDE.U32 UR6, UR58, UR52, URZ ;  /* 0x000000343a0672a5 */ /* 0x000fe4000f8e00ff */
[----:B------:R-:W-:Y:S02]  /*58d0*/  UISETP.NE.AND UP0, UPT, UR54, 0x1, UPT ;  /* 0x000000013600788c */ /* 0x000fe4000bf05270 */
[----:B------:R-:W-:Y:S02]  /*58e0*/  UIMAD.WIDE.U32 UR8, UR37, UR55, URZ ;  /* 0x00000037250872a5 */ /* 0x000fe4000f8e00ff */
[----:B------:R-:W-:Y:S02]  /*58f0*/  UIMAD.WIDE.U32 UR10, UR38, UR52, URZ ;  /* 0x00000034260a72a5 */ /* 0x000fe4000f8e00ff */
[----:B------:R-:W-:Y:S02]  /*5900*/  UISETP.NE.AND UP1, UPT, UR43, 0x1, UPT ;  /* 0x000000012b00788c */ /* 0x000fe4000bf25270 */
[----:B------:R-:W-:Y:S01]  /*5910*/  UISETP.NE.AND UP2, UPT, UR42, 0x1, UPT ;  /* 0x000000012a00788c */ /* 0x000fe2000bf45270 */
[----:B------:R-:W-:Y:S02]  /*5920*/  UMOV UR4, UR5 ;  /* 0x0000000500047c82 */ /* 0x000fe40008000000 */
[----:B--2---:R-:W-:Y:S03]  /*5930*/  USHF.R.U32.HI UR5, URZ, UR12, UR4 ;  /* 0x0000000cff057299 */ /* 0x004fe60008011604 */
[----:B------:R-:W-:Y:S02]  /*5940*/  UMOV UR4, UR7 ;  /* 0x0000000700047c82 */ /* 0x000fe40008000000 */
[----:B------:R-:W-:Y:S02]  /*5950*/  USHF.R.U32.HI UR7, URZ, UR53, UR4 ;  /* 0x00000035ff077299 */ /* 0x000fe40008011604 */
[----:B------:R-:W-:Y:S02]  /*5960*/  USEL UR4, UR47, UR5, !UP0 ;  /* 0x000000052f047287 */ /* 0x000fe4000c000000 */
[----:B------:R-:W-:Y:S01]  /*5970*/  USEL UR7, UR58, UR7, !UP1 ;  /* 0x000000073a077287 */ /* 0x000fe2000c800000 */
[----:B------:R-:W-:Y:S01]  /*5980*/  UMOV UR5, UR9 ;  /* 0x0000000900057c82 */ /* 0x000fe20008000000 */
[----:B------:R-:W-:Y:S02]  /*5990*/  UIMAD.WIDE.U32 UR8, UR4, UR40, URZ ;  /* 0x00000028040872a5 */ /* 0x000fe4000f8e00ff */
[----:B------:R-:W-:Y:S03]  /*59a0*/  USHF.R.U32.HI UR6, URZ, UR12, UR5 ;  /* 0x0000000cff067299 */ /* 0x000fe60008011605 */
[----:B------:R-:W-:Y:S01]  /*59b0*/  UMOV UR5, UR11 ;  /* 0x0000000b00057c82 */ /* 0x000fe20008000000 */
[----:B------:R-:W-:Y:S02]  /*59c0*/  UIMAD.WIDE.U32 UR10, UR7, UR40, URZ ;  /* 0x00000028070a72a5 */ /* 0x000fe4000f8e00ff */
[----:B------:R-:W-:Y:S02]  /*59d0*/  USHF.R.U32.HI UR12, URZ, UR53, UR5 ;  /* 0x00000035ff0c7299 */ /* 0x000fe40008011605 */
[----:B------:R-:W-:Y:S01]  /*59e0*/  USEL UR6, UR37, UR6, !UP0 ;  /* 0x0000000625067287 */ /* 0x000fe2000c000000 */
[----:B------:R-:W-:Y:S02]  /*59f0*/  UMOV UR5, UR9 ;  /* 0x0000000900057c82 */ /* 0x000fe40008000000 */
[----:B------:R-:W-:Y:S01]  /*5a00*/  UMOV UR10, UR11 ;  /* 0x0000000b000a7c82 */ /* 0x000fe20008000000 */
[----:B------:R-:W-:Y:S02]  /*5a10*/  @UP2 USHF.R.U32.HI UR4, URZ, UR41, UR5 ;  /* 0x00000029ff042299 */ /* 0x000fe40008011605 */
[----:B------:R-:W-:Y:S02]  /*5a20*/  @UP2 USHF.R.U32.HI UR7, URZ, UR41, UR10 ;  /* 0x00000029ff072299 */ /* 0x000fe4000801160a */
[----:B------:R-:W-:Y:S02]  /*5a30*/  UIMAD UR4, UR42, UR4, URZ ;  /* 0x000000042a0472a4 */ /* 0x000fe4000f8e02ff */
        /* <DEDUP_REMOVED lines=8> */
[----:B------:R-:W-:Y:S02]  /*5ac0*/  USEL UR11, UR6, UR4, !UP2 ;  /* 0x00000004060b7287 */ /* 0x000fe4000d000000 */
[----:B------:R-:W-:Y:S02]  /*5ad0*/  UIADD3 UR8, UPT, UPT, -UR5, URZ, URZ ;  /* 0x000000ff05087290 */ /* 0x000fe4000fffe1ff */
[----:B------:R-:W-:Y:S01]  /*5ae0*/  UIADD3 UR10, UPT, UPT, -UR11, URZ, URZ ;  /* 0x000000ff0b0a7290 */ /* 0x000fe2000fffe1ff */
[----:B------:R-:W-:Y:S01]  /*5af0*/  @!UP0 UMOV UR4, UR9 ;  /* 0x0000000900048c82 */ /* 0x000fe20008000000 */
[----:B------:R-:W-:Y:S02]  /*5b00*/  UIADD3 UR9, UPT, UPT, -UR6, URZ, URZ ;  /* 0x000000ff06097290 */ /* 0x000fe4000fffe1ff */
[----:B------:R-:W-:Y:S02]  /*5b10*/  @!UP0 USHF.R.U32.HI UR4, URZ, UR41, UR4 ;  /* 0x00000029ff048299 */ /* 0x000fe40008011604 */
[----:B------:R-:W-:Y:S02]  /*5b20*/  UIMAD UR10, UR42, UR10, UR6 ;  /* 0x0000000a2a0a72a4 */ /* 0x000fe4000f8e0206 */
[----:B------:R-:W-:Y:S04]  /*5b30*/  @!UP0 USEL UR4, UR5, UR4, !UP2 ;  /* 0x0000000405048287 */ /* 0x000fe8000d000000 */
[----:B------:R-:W-:Y:S02]  /*5b40*/  @!UP0 UIMAD UR10, UR7, UR10, UR4 ;  /* 0x0000000a070a82a4 */ /* 0x000fe4000f8e0204 */
[----:B------:R-:W-:Y:S02]  /*5b50*/  @!UP0 UIADD3 UR11, UPT, UPT, UR11, -UR4, URZ ;  /* 0x800000040b0b8290 */ /* 0x000fe4000fffe0ff */
[----:B------:R-:W-:Y:S02]  /*5b60*/  UIMAD UR7, UR43, UR8, UR38 ;  /* 0x000000082b0772a4 */ /* 0x000fe4000f8e0226 */
[----:B------:R-:W-:Y:S02]  /*5b70*/  @!UP0 UIMAD UR6, UR11, UR42, UR5 ;  /* 0x0000002a0b0682a4 */ /* 0x000fe4000f8e0205 */
[----:B------:R-:W-:Y:S01]  /*5b80*/  UIMAD UR4, UR54, UR9, UR37 ;  /* 0x00000009360472a4 */ /* 0x000fe2000f8e0225 */
[----:B------:R-:W-:Y:S02]  /*5b90*/  @!UP0 UMOV UR5, UR10 ;  /* 0x0000000a00058c82 */ /* 0x000fe40008000000 */
[----:B------:R-:W-:Y:S02]  /*5ba0*/  UIMAD UR38, UR5, UR43, UR7 ;  /* 0x0000002b052672a4 */ /* 0x000fe4000f8e0207 */
[----:B------:R-:W-:Y:S11]  /*5bb0*/  UIMAD UR37, UR6, UR54, UR4 ;  /* 0x00000036062572a4 */ /* 0x000ff6000f8e0204 */
[----:B------:R-:W-:Y:S01]  /*5bc0*/  @!UPT UIADD3 URZ, UPT, UPT, URZ, URZ, URZ ;  /* 0x000000fffffff290 */ /* 0x000fe2000fffe0ff */
.L_x_101:
[----:B------:R-:W-:Y:S01]  /*5bd0*/  UISETP.NE.AND UP0, UPT, UR39, 0x1, UPT ;  /* 0x000000012700788c */ /* 0x000fe2000bf05270 */
[----:B------:R-:W-:Y:S01]  /*5be0*/  R2UR UR11, R156 ;  /* 0x000000009c0b72ca */ /* 0x000fe200000e0000 */
[----:B------:R-:W-:Y:S01]  /*5bf0*/  USHF.L.U32 UR50, UR16, 0x7, URZ ;  /* 0x0000000710327899 */ /* 0x000fe200080006ff */
[----:B------:R-:W-:Y:S01]  /*5c00*/  IADD3 R146, PT, PT, R146, 0x1, RZ ;  /* 0x0000000192927810 */ /* 0x000fe20007ffe0ff */
[----:B------:R-:W-:Y:S07]  /*5c10*/  USHF.L.U32 UR49, UR20, 0x8, URZ ;  /* 0x0000000814317899 */ /* 0x000fee00080006ff */
[----:B------:R-:W2:Y:S01]  /*5c20*/  @!UP0 LDCU.128 UR12, c[0x0][0xb10] ;  /* 0x00016200ff0c87ac */ /* 0x000ea20008000c00 */
[----:B------:R-:W3:Y:S01]  /*5c30*/  @!UP0 LDCU UR5, c[0x0][0xb0c] ;  /* 0x00016180ff0587ac */ /* 0x000ee20008000800 */
[----:B------:R-:W4:Y:S01]  /*5c40*/  @!UP0 LDCU UR10, c[0x0][0xb20] ;  /* 0x00016400ff0a87ac */ /* 0x000f220008000800 */
[----:B--2---:R-:W-:Y:S02]  /*5c50*/  UIMAD.WIDE.U32 UR8, UR38, UR12, URZ ;  /* 0x0000000c260872a5 */ /* 0x004fe4000f8e00ff */
[----:B------:R-:W-:Y:S02]  /*5c60*/  UIMAD.WIDE.U32 UR6, UR37, UR15, URZ ;  /* 0x0000000f250672a5 */ /* 0x000fe4000f8e00ff */
[----:B------:R-:W-:Y:S03]  /*5c70*/  @!UP0 UISETP.NE.AND UP1, UPT, UR14, 0x1, UPT ;  /* 0x000000010e00888c */ /* 0x000fe6000bf25270 */
[----:B------:R-:W-:Y:S01]  /*5c80*/  @!UP0 UMOV UR4, UR9 ;  /* 0x0000000900048c82 */ /* 0x000fe20008000000 */
[----:B---3--:R-:W-:Y:S02]  /*5c90*/  @!UP0 UISETP.NE.AND UP2, UPT, UR5, 0x1, UPT ;  /* 0x000000010500888c */ /* 0x008fe4000bf45270 */
[----:B------:R-:W-:Y:S01]  /*5ca0*/  @!UP0 USHF.R.U32.HI UR4, URZ, UR13, UR4 ;  /* 0x0000000dff048299 */ /* 0x000fe20008011604 */
[----:B------:R-:W-:Y:S02]  /*5cb0*/  @!UP0 UMOV UR6, UR7 ;  /* 0x0000000700068c82 */ /* 0x000fe40008000000 */
[----:B----4-:R-:W-:Y:S02]  /*5cc0*/  @!UP0 USHF.R.U32.HI UR6, URZ, UR10, UR6 ;  /* 0x0000000aff068299 */ /* 0x010fe40008011606 */
[----:B------:R-:W-:Y:S02]  /*5cd0*/  @!UP0 USEL UR7, UR38, UR4, !UP2 ;  /* 0x0000000426078287 */ /* 0x000fe4000d000000 */
[----:B------:R-:W-:Y:S04]  /*5ce0*/  @!UP0 USEL UR6, UR37, UR6, !UP1 ;  /* 0x0000000625068287 */ /* 0x000fe8000c800000 */
[----:B------:R-:W-:Y:S02]  /*5cf0*/  @!UP0 UIADD3 UR4, UPT, UPT, -UR7, UR6, URZ ;  /* 0x0000000607048290 */ /* 0x000fe4000fffe1ff */
[----:B------:R-:W-:Y:S02]  /*5d00*/  @!UP0 UIADD3 UR6, UPT, UPT, UR7, -UR6, URZ ;  /* 0x8000000607068290 */ /* 0x000fe4000fffe0ff */
[----:B------:R-:W-:Y:S02]  /*5d10*/  @!UP0 UIMAD UR38, UR4, UR5, UR38 ;  /* 0x00000005042682a4 */ /* 0x000fe4000f8e0226 */
[----:B------:R-:W-:Y:S02]  /*5d20*/  @!UP0 UIMAD UR37, UR6, UR14, UR37 ;  /* 0x0000000e062582a4 */ /* 0x000fe4000f8e0225 */
[----:B------:R-:W-:Y:S09]  /*5d30*/  ULOP3.LUT UP0, URZ, UR11, 0x1b0, URZ, 0xc0, !UPT ;  /* 0x000001b00bff7892 */ /* 0x000ff2000f80c0ff */
[----:B------:R-:W-:Y:S05]  /*5d40*/  BRA.U !UP0, `(.L_x_102) ;  /* 0x0000000108407547 */ /* 0x000fea000b800000 */
[----:B------:R-:W2:Y:S01]  /*5d50*/  LDCU.64 UR8, c[0x4][0x88] ;  /* 0x01001100ff0877ac */ /* 0x000ea20008000a00 */
[----:B------:R-:W-:Y:S01]  /*5d60*/  MOV R3, 0x0 ;  /* 0x0000000000037802 */ /* 0x000fe20000000f00 */
[----:B------:R-:W-:Y:S02]  /*5d70*/  HFMA2 R12, -RZ, RZ, 0, 5.9604644775390625e-08 ;  /* 0x00000001ff0c7431 */ /* 0x000fe400000001ff */
[----:B------:R-:W-:Y:S02]  /*5d80*/  IMAD.MOV.U32 R8, RZ, RZ, 0x70 ;  /* 0x00000070ff087424 */ /* 0x000fe400078e00ff */
[----:B------:R-:W-:Y:S01]  /*5d90*/  IMAD.MOV.U32 R13, RZ, RZ, RZ ;  /* 0x000000ffff0d7224 */ /* 0x000fe200078e00ff */
[----:B------:R-:W3:Y:S01]  /*5da0*/  LDCU.64 UR6, c[0x4][0x90] ;  /* 0x01001200ff0677ac */ /* 0x000ee20008000a00 */
[----:B------:R-:W4:Y:S01]  /*5db0*/  LDC.64 R2, c[0x4][R3] ;  /* 0x0100000003027b82 */ /* 0x000f220000000a00 */
[----:B------:R-:W1:Y:S01]  /*5dc0*/  LDCU.64 UR4, c[0x4][0x8] ;  /* 0x01000100ff0477ac */ /* 0x000e620008000a00 */
[----:B--2---:R-:W-:Y:S01]  /*5dd0*/  MOV R5, UR9 ;  /* 0x0000000900057c02 */ /* 0x004fe20008000f00 */
[----:B------:R-:W-:Y:S01]  /*5de0*/  IMAD.U32 R4, RZ, RZ, UR8 ;  /* 0x00000008ff047e24 */ /* 0x000fe2000f8e00ff */
[----:B---3--:R-:W-:Y:S01]  /*5df0*/  MOV R7, UR7 ;  /* 0x0000000700077c02 */ /* 0x008fe20008000f00 */
[----:B------:R-:W-:Y:S01]  /*5e00*/  IMAD.U32 R6, RZ, RZ, UR6 ;  /* 0x00000006ff067e24 */ /* 0x000fe2000f8e00ff */
[----:B-1----:R-:W-:Y:S01]  /*5e10*/  MOV R11, UR5 ;  /* 0x00000005000b7c02 */ /* 0x002fe20008000f00 */
[----:B------:R-:W-:Y:S02]  /*5e20*/  IMAD.U32 R10, RZ, RZ, UR4 ;  /* 0x00000004ff0a7e24 */ /* 0x000fe4000f8e00ff */
[----:B------:R-:W-:Y:S07]  /*5e30*/  LEPC R20, `(.L_x_102) ;  /* 0x000000001014794e */ /* 0x000fee0000000000 */
[----:B----45:R-:W-:Y:S05]  /*5e40*/  CALL.ABS.NOINC R2 ;  /* 0x0000000002007343 */ /* 0x030fea0003c00000 */
.L_x_102:
[----:B------:R-:W-:Y:S01]  /*5e50*/  LOP3.LUT P0, RZ, R154, 0x1b0, RZ, 0xc0, !PT ;  /* 0x000001b09aff7812 */ /* 0x000fe2000780c0ff */
[----:B------:R-:W-:Y:S11]  /*5e60*/  BSSY.RECONVERGENT B6, `(.L_x_103) ;  /* 0x0000013000067945 */ /* 0x000ff60003800200 */
[----:B------:R-:W-:Y:S01]  /*5e70*/  @!UPT UIADD3 URZ, UPT, UPT, URZ, URZ, URZ ;  /* 0x000000fffffff290 */ /* 0x000fe2000fffe0ff */
[----:B------:R-:W-:Y:S05]  /*5e80*/  @!P0 BRA `(.L_x_104) ;  /* 0x0000000000408947 */ /* 0x000fea0003800000 */
        /* <DEDUP_REMOVED lines=16> */
.L_x_104:
[----:B------:R-:W-:Y:S05]  /*5f90*/  BSYNC.RECONVERGENT B6 ;  /* 0x0000000000067941 */ /* 0x000fea0003800200 */
.L_x_103:
[----:B------:R-:W-:Y:S01]  /*5fa0*/  R2UR UR4, R144 ;  /* 0x00000000900472ca */ /* 0x000fe200000e0000 */
[----:B------:R-:W-:Y:S01]  /*5fb0*/  UISETP.NE.U32.AND UP0, UPT, UR60, URZ, UPT ;  /* 0x000000ff3c00728c */ /* 0x000fe2000bf05070 */
[----:B------:R-:W-:Y:S02]  /*5fc0*/  ISETP.NE.U32.AND P4, PT, R138, RZ, PT ;  /* 0x000000ff8a00720c */ /* 0x000fe40003f85070 */
[----:B------:R-:W-:Y:S01]  /*5fd0*/  ISETP.NE.U32.AND P2, PT, RZ, UR56, PT ;  /* 0x00000038ff007c0c */ /* 0x000fe2000bf45070 */
[----:B------:R-:W-:Y:S01]  /*5fe0*/  UISETP.NE.AND.EX UP1, UPT, UR61, URZ, UPT, UP0 ;  /* 0x000000ff3d00728c */ /* 0x000fe2000bf25300 */
[----:B------:R-:W-:Y:S01]  /*5ff0*/  ISETP.NE.AND.EX P4, PT, R139, RZ, PT, P4 ;  /* 0x000000ff8b00720c */ /* 0x000fe20003f85340 */
[----:B------:R-:W-:Y:S01]  /*6000*/  UPLOP3.LUT UP0, UPT, UPT, UPT, UPT, 0x40, 0x4 ;  /* 0x000000000004789c */ /* 0x000fe20003f0e870 */
[----:B------:R-:W-:Y:S05]  /*6010*/  ISETP.NE.AND.EX P2, PT, RZ, UR57, PT, P2 ;  /* 0x00000039ff007c0c */ /* 0x000fea000bf45320 */
[----:B------:R-:W-:Y:S06]  /*6020*/  UISETP.NE.AND UP2, UPT, UR4, URZ, UPT ;  /* 0x000000ff0400728c */ /* 0x000fec000bf45270 */
[----:B------:R-:W-:Y:S05]  /*6030*/  PLOP3.LUT P1, PT, PT, PT, UP2, 0x80, 0x8 ;  /* 0x000000000008781c */ /* 0x000fea0003f2f028 */
[----:B------:R-:W-:Y:S06]  /*6040*/  @UP2 UPLOP3.LUT UP0, UPT, UPT, UPT, UP1, 0x80, 0x8 ;  /* 0x000000000008289c */ /* 0x000fec0003f0f010 */
[----:B------:R-:W-:Y:S01]  /*6050*/  PLOP3.LUT P0, PT, PT, PT, UP0, 0x80, 0x8 ;  /* 0x000000000008781c */ /* 0x000fe20003f0f008 */
[----:B------:R-:W-:Y:S01]  /*6060*/  @!UPT UIADD3 URZ, UPT, UPT, URZ, URZ, URZ ;  /* 0x000000fffffff290 */ /* 0x000fe2000fffe0ff */
[----:B------:R-:W-:Y:S11]  /*6070*/  BRA.U !UP1, `(.L_x_105) ;  /* 0x00000001093c7547 */ /* 0x000ff6000b800000 */
[----:B------:R-:W-:Y:S01]  /*6080*/  UISETP.NE.U32.AND UP0, UPT, UR56, URZ, UPT ;  /* 0x000000ff3800728c */ /* 0x000fe2000bf05070 */
[----:B-1----:R-:W-:Y:S01]  /*6090*/  HFMA2 R0, -RZ, RZ, 0, 5.9604644775390625e-08 ;  /* 0x00000001ff007431 */ /* 0x002fe200000001ff */
[----:B------:R-:W1:Y:S01]  /*60a0*/  LDCU.64 UR8, c[0x0][0x358] ;  /* 0x00006b00ff0877ac */ /* 0x000e620008000a00 */
[----:B------:R-:W-:Y:S01]  /*60b0*/  IMAD.MOV.U32 R140, RZ, RZ, 0x1 ;  /* 0x00000001ff8c7424 */ /* 0x000fe200078e00ff */
[----:B------:R-:W-:Y:S06]  /*60c0*/  UISETP.NE.AND.EX UP0, UPT, UR57, URZ, UPT, UP0 ;  /* 0x000000ff3900728c */ /* 0x000fec000bf05300 */
[----:B------:R-:W-:Y:S05]  /*60d0*/  PLOP3.LUT P3, PT, PT, PT, UP0, 0x80, 0x8 ;  /* 0x000000000008781c */ /* 0x000fea0003f6f008 */
[----:B------:R-:W2:Y:S01]  /*60e0*/  @UP0 LDCU.64 UR4, c[0x0][0x888] ;  /* 0x00011100ff0407ac */ /* 0x000ea20008000a00 */
[----:B------:R-:W-:Y:S07]  /*60f0*/  @UP0 UIMAD UR6, UR36, UR60, URZ ;  /* 0x0000003c240602a4 */ /* 0x000fee000f8e02ff */
[----:B------:R-:W-:Y:S01]  /*6100*/  @!P3 PRMT R140, R0, 0x7610, R140 ;  /* 0x00007610008cb816 */ /* 0x000fe2000000008c */
[----:B--2---:R-:W-:Y:S06]  /*6110*/  @UP0 UIMAD.WIDE UR4, UR6, 0x4, UR4 ;  /* 0x00000004060408a5 */ /* 0x004fec000f8e0204 */
[----:B------:R-:W-:Y:S01]  /*6120*/  IMAD.U32 R2, RZ, RZ, UR4 ;  /* 0x00000004ff027e24 */ /* 0x000fe2000f8e00ff */
[----:B------:R-:W-:Y:S04]  /*6130*/  MOV R3, UR5 ;  /* 0x0000000500037c02 */ /* 0x000fe80008000f00 */
[----:B------:R-:W2:Y:S01]  /*6140*/  @!UP0 LDCU UR4, c[0x0][0x880] ;  /* 0x00011000ff0487ac */ /* 0x000ea20008000800 */
[----:B-1---5:R3:W5:Y:S02]  /*6150*/  @P3 LDG.E R72, desc[UR8][R2.64] ;  /* 0x0000000802483981 */ /* 0x022764000c1e1900 */
[----:B--23--:R-:W-:Y:S02]  /*6160*/  @!P3 IMAD.U32 R72, RZ, RZ, UR4 ;  /* 0x00000004ff48be24 */ /* 0x00cfe4000f8e00ff */
.L_x_105:
[----:B------:R-:W-:Y:S05]  /*6170*/  @!P4 BRA `(.L_x_106) ;  /* 0x000000000024c947 */ /* 0x000fea0003800000 */
[----:B------:R-:W-:Y:S01]  /*6180*/  ISETP.NE.U32.AND P3, PT, R136, RZ, PT ;  /* 0x000000ff8800720c */ /* 0x000fe20003f65070 */
[----:B------:R-:W2:Y:S03]  /*6190*/  LDCU.64 UR4, c[0x0][0x358] ;  /* 0x00006b00ff0477ac */ /* 0x000ea60008000a00 */
[----:B------:R-:W-:Y:S11]  /*61a0*/  ISETP.NE.AND.EX P3, PT, R137, RZ, PT, P3 ;  /* 0x000000ff8900720c */ /* 0x000ff60003f65330 */
[----:B------:R-:W-:Y:S02]  /*61b0*/  @!UPT UIADD3 URZ, UPT, UPT, URZ, URZ, URZ ;  /* 0x000000fffffff290 */ /* 0x000fe4000fffe0ff */
[----:B------:R-:W3:Y:S01]  /*61c0*/  @P3 LDC.64 R2, c[0x0][0x8a8] ;  /* 0x00022a00ff023b82 */ /* 0x000ee20000000a00 */
[----:B-1----:R-:W-:Y:S04]  /*61d0*/  @P3 IMAD R0, R138, UR36, RZ ;  /* 0x000000248a003c24 */ /* 0x002fe8000f8e02ff */
[----:B---3--:R-:W-:Y:S05]  /*61e0*/  @P3 IMAD.WIDE R2, R0, 0x4, R2 ;  /* 0x0000000400023825 */ /* 0x008fea00078e0202 */
[----:B--2--5:R2:W5:Y:S02]  /*61f0*/  @P3 LDG.E R70, desc[UR4][R2.64] ;  /* 0x0000000402463981 */ /* 0x024564000c1e1900 */
[----:B--2---:R-:W3:Y:S02]  /*6200*/  @!P3 LDC R70, c[0x0][0x8a0] ;  /* 0x00022800ff46bb82 */ /* 0x004ee40000000800 */
.L_x_106:
[----:B-----5:R-:W-:Y:S01]  /*6210*/  ISETP.NE.AND P4, PT, R72, RZ, PT ;  /* 0x000000ff4800720c */ /* 0x020fe20003f85270 */
[----:B------:R-:W-:Y:S01]  /*6220*/  BSSY B1, `(.L_x_107) ;  /* 0x0000048000017945 */ /* 0x000fe20003800000 */
[----:B------:R-:W-:Y:S01]  /*6230*/  SEL R5, RZ, 0xffffffff, P2 ;  /* 0xffffffffff057807 */ /* 0x000fe20001000000 */
[----:B------:R-:W-:Y:S01]  /*6240*/  IMAD.MOV.U32 R78, RZ, RZ, 0x1 ;  /* 0x00000001ff4e7424 */ /* 0x000fe200078e00ff */
[----:B------:R-:W-:Y:S01]  /*6250*/  LOP3.LUT P3, RZ, R140, 0xff, RZ, 0xc0, !PT ;  /* 0x000000ff8cff7812 */ /* 0x000fe2000786c0ff */
[----:B------:R-:W-:Y:S01]  /*6260*/  IMAD R71, R68, 0x100, R69 ;  /* 0x0000010044477824 */ /* 0x000fe200078e0245 */
[----:B-1----:R-:W-:Y:S02]  /*6270*/  @P1 SEL R0, RZ, 0xffffffff, P4 ;  /* 0xffffffffff001807 */ /* 0x002fe40002000000 */
[----:B------:R-:W-:Y:S02]  /*6280*/  CS2R R98, SRZ ;  /* 0x0000000000627805 */ /* 0x000fe4000001ff00 */
[----:B------:R-:W-:Y:S02]  /*6290*/  LEA R3, R148, UR44, 0x3 ;  /* 0x0000002c94037c11 */ /* 0x000fe4000f8e18ff */
[----:B------:R-:W-:Y:S02]  /*62a0*/  CS2R R96, SRZ ;  /* 0x0000000000607805 */ /* 0x000fe4000001ff00 */
[----:B------:R-:W-:Y:S02]  /*62b0*/  @P0 SEL R0, R5, R0, !P3 ;  /* 0x0000000005000207 */ /* 0x000fe40005800000 */
[----:B------:R-:W-:Y:S02]  /*62c0*/  CS2R R94, SRZ ;  /* 0x00000000005e7805 */ /* 0x000fe4000001ff00 */
[----:B------:R-:W-:Y:S02]  /*62d0*/  LEA R145, R68, UR44, 0x3 ;  /* 0x0000002c44917c11 */ /* 0x000fe4000f8e18ff */
[----:B------:R-:W-:Y:S02]  /*62e0*/  CS2R R92, SRZ ;  /* 0x00000000005c7805 */ /* 0x000fe4000001ff00 */
[----:B------:R-:W-:Y:S02]  /*62f0*/  @P1 LOP3.LUT R0, R0, 0x1, RZ, 0xc0, !PT ;  /* 0x0000000100001812 */ /* 0x000fe400078ec0ff */
[----:B------:R-:W-:Y:S02]  /*6300*/  CS2R R86, SRZ ;  /* 0x0000000000567805 */ /* 0x000fe4000001ff00 */
[----:B------:R-:W-:Y:S02]  /*6310*/  SHF.L.U32 R2, R150, 0x1f, RZ ;  /* 0x0000001f96027819 */ /* 0x000fe400000006ff */
[----:B------:R-:W-:Y:S02]  /*6320*/  CS2R R84, SRZ ;  /* 0x0000000000547805 */ /* 0x000fe4000001ff00 */
[----:B------:R-:W-:Y:S02]  /*6330*/  ISETP.NE.U32.OR P6, PT, R0, 0x1, !P1 ;  /* 0x000000010000780c */ /* 0x000fe40004fc5470 */
[----:B------:R-:W-:Y:S02]  /*6340*/  CS2R R82, SRZ ;  /* 0x0000000000527805 */ /* 0x000fe4000001ff00 */
[----:B------:R-:W-:Y:S02]  /*6350*/  PLOP3.LUT P2, PT, PT, PT, UP1, 0x80, 0x8 ;  /* 0x000000000008781c */ /* 0x000fe40003f4f018 */
[----:B------:R-:W-:Y:S02]  /*6360*/  CS2R R80, SRZ ;  /* 0x0000000000507805 */ /* 0x000fe4000001ff00 */
[----:B------:R-:W-:Y:S02]  /*6370*/  SEL R0, RZ, 0xffffffff, P4 ;  /* 0xffffffffff007807 */ /* 0x000fe40002000000 */
[----:B------:R-:W-:Y:S03]  /*6380*/  P2R R106, PR, RZ, 0x40 ;  /* 0x00000040ff6a7803 */ /* 0x000fe60000000000 */
[----:B------:R-:W-:Y:S04]  /*6390*/  @P6 SHF.L.U32 R4, R147, 0x1f, RZ ;  /* 0x0000001f93046819 */ /* 0x000fe800000006ff */
[----:B------:R-:W-:Y:S01]  /*63a0*/  @P2 SEL R0, R5, R0, !P3 ;  /* 0x0000000005002207 */ /* 0x000fe20005800000 */
[----:B------:R-:W1:Y:S03]  /*63b0*/  @P6 SYNCS.PHASECHK.TRANS64.TRYWAIT P1, [R3+URZ+0x50], R4 ;  /* 0x00005004030065a7 */ /* 0x000e6600080211ff */
[----:B------:R-:W-:Y:S04]  /*63c0*/  LOP3.LUT R0, R0, 0x1, RZ, 0xc0, !PT ;  /* 0x0000000100007812 */ /* 0x000fe800078ec0ff */
[----:B------:R-:W-:Y:S04]  /*63d0*/  ISETP.NE.U32.AND P5, PT, R0, 0x1, PT ;  /* 0x000000010000780c */ /* 0x000fe80003fa5070 */
[----:B------:R-:W-:Y:S01]  /*63e0*/  P2R R79, PR, RZ, 0x20 ;  /* 0x00000020ff4f7803 */ /* 0x000fe20000000000 */
[----:B------:R2:W4:Y:S01]  /*63f0*/  SYNCS.PHASECHK.TRANS64.TRYWAIT P0, [R145+URZ+0xc0], R2 ;  /* 0x0000c002910075a7 */ /* 0x00052200080011ff */
[----:B-1----:R-:W-:Y:S01]  /*6400*/  @P6 SEL R78, RZ, 0x1, !P1 ;  /* 0x00000001ff4e6807 */ /* 0x002fe20004800000 */
[----:B--2---:R-:W-:Y:S06]  /*6410*/  @!P6 BRA `(.L_x_108) ;  /* 0x0000000000a0e947 */ /* 0x004fec0003800000 */
[----:B------:R-:W-:Y:S01]  /*6420*/  @P5 IMAD R7, R148, 0x2000, R135 ;  /* 0x0000200094075824 */ /* 0x000fe200078e0287 */
[----:B------:R-:W-:Y:S01]  /*6430*/  ISETP.NE.AND P1, PT, R78, RZ, PT ;  /* 0x000000ff4e00720c */ /* 0x000fe20003f25270 */
[----:B------:R-:W-:Y:S01]  /*6440*/  BSSY B0, `(.L_x_109) ;  /* 0x0000011000007945 */ /* 0x000fe20003800000 */
[----:B------:R-:W-:Y:S01]  /*6450*/  CS2R R82, SRZ ;  /* 0x0000000000527805 */ /* 0x000fe2000001ff00 */
[----:B------:R-:W-:Y:S01]  /*6460*/  @P5 VIADD R4, R7, UR44 ;  /* 0x0000002c07045c36 */ /* 0x000fe20008000000 */
[----:B------:R-:W-:Y:S02]  /*6470*/  CS2R R80, SRZ ;  /* 0x0000000000507805 */ /* 0x000fe4000001ff00 */
[----:B------:R-:W-:Y:S02]  /*6480*/  CS2R R86, SRZ ;  /* 0x0000000000567805 */ /* 0x000fe4000001ff00 */
[----:B------:R-:W-:Y:S01]  /*6490*/  CS2R R84, SRZ ;  /* 0x0000000000547805 */ /* 0x000fe2000001ff00 */
[--C-:B------:R-:W-:Y:S01]  /*64a0*/  @P5 IMAD.IADD R6, R153, 0x1, R4.reuse ;  /* 0x0000000199065824 */ /* 0x100fe200078e0204 */
[----:B------:R-:W-:Y:S01]  /*64b0*/  CS2R R94, SRZ ;  /* 0x00000000005e7805 */ /* 0x000fe2000001ff00 */
[--C-:B------:R-:W-:Y:S01]  /*64c0*/  @P5 IMAD.IADD R5, R152, 0x1, R4.reuse ;  /* 0x0000000198055824 */ /* 0x100fe200078e0204 */
[----:B------:R-:W-:Y:S01]  /*64d0*/  CS2R R92, SRZ ;  /* 0x00000000005c7805 */ /* 0x000fe2000001ff00 */
[----:B------:R-:W-:Y:S01]  /*64e0*/  @P5 IMAD R4, R151, 0x10, R4 ;  /* 0x0000001097045824 */ /* 0x000fe200078e0204 */
[----:B------:R-:W-:Y:S02]  /*64f0*/  CS2R R98, SRZ ;  /* 0x0000000000627805 */ /* 0x000fe4000001ff00 */
[----:B------:R-:W-:Y:S01]  /*6500*/  CS2R R96, SRZ ;  /* 0x0000000000607805 */ /* 0x000fe2000001ff00 */
[----:B------:R-:W-:Y:S06]  /*6510*/  @P1 BRA `(.L_x_110) ;  /* 0x00000000000c1947 */ /* 0x000fec0003800000 */
[----:B------:R-:W-:Y:S04]  /*6520*/  SHF.L.U32 R0, R147, 0x1f, RZ ;  /* 0x0000001f93007819 */ /* 0x000fe800000006ff */
[----:B------:R-:W1:Y:S02]  /*6530*/  SYNCS.PHASECHK.TRANS64.TRYWAIT P1, [R3+URZ+0x50], R0 ;  /* 0x00005000030075a7 */ /* 0x000e6400080211ff */
[----:B-1----:R-:W-:Y:S05]  /*6540*/  @!P1 BRA `(.L_x_111) ;  /* 0x0000006000d09947 */ /* 0x002fea0003800000 */
.L_x_110:
[----:B------:R-:W-:Y:S05]  /*6550*/  BSYNC B0 ;  /* 0x0000000000007941 */ /* 0x000fea0003800000 */
.L_x_109:
[----:B------:R-:W-:Y:S01]  /*6560*/  ISETP.NE.AND P1, PT, R79, RZ, PT ;  /* 0x000000ff4f00720c */ /* 0x000fe20003f25270 */
[----:B-1----:R-:W-:Y:S02]  /*6570*/  VIADD R3, R3, 0x70 ;  /* 0x0000007003037836 */ /* 0x002fe40000000000 */
[----:B------:R-:W-:Y:S02]  /*6580*/  IMAD.U32 R0, RZ, RZ, UR45 ;  /* 0x0000002dff007e24 */ /* 0x000fe4000f8e00ff */
[----:B------:R-:W-:Y:S03]  /*6590*/  VIADD R148, R148, 0x1 ;  /* 0x0000000194947836 */ /* 0x000fe60000000000 */
[----:B------:R-:W-:Y:S05]  /*65a0*/  PRMT R0, R0, 0x654, R3 ;  /* 0x0000065400007816 */ /* 0x000fea0000000003 */
[----:B------:R1:W2:Y:S04]  /*65b0*/  @P1 LDS.128 R80, [R7+UR44+0x200] ;  /* 0x0002002c07501984 */ /* 0x0002a80008000c00 */
[----:B------:R1:W1:Y:S04]  /*65c0*/  @P1 LDS.128 R84, [R6+0x200] ;  /* 0x0002000006541984 */ /* 0x0002680000000c00 */
[----:B------:R1:W1:Y:S04]  /*65d0*/  @P1 LDS.128 R92, [R5+0x200] ;  /* 0x00020000055c1984 */ /* 0x0002680000000c00 */
[----:B------:R1:W1:Y:S01]  /*65e0*/  @P1 LDS.128 R96, [R4+0x200] ;  /* 0x0002000004601984 */ /* 0x0002620000000c00 */
[C---:B------:R-:W-:Y:S01]  /*65f0*/  ISETP.NE.AND P1, PT, R148.reuse, 0x4, PT ;  /* 0x000000049400780c */ /* 0x040fe20003f25270 */
[----:B------:R-:W-:Y:S01]  /*6600*/  @!PT LDS RZ, [RZ] ;  /* 0x00000000fffff984 */ /* 0x000fe20000000800 */
[----:B------:R-:W-:Y:S01]  /*6610*/  @!PT LDS RZ, [RZ] ;  /* 0x00000000fffff984 */ /* 0x000fe20000000800 */
[----:B------:R-:W-:Y:S01]  /*6620*/  @!PT LDS RZ, [RZ] ;  /* 0x00000000fffff984 */ /* 0x000fe20000000800 */
[----:B------:R-:W-:Y:S01]  /*6630*/  @!PT LDS RZ, [RZ] ;  /* 0x00000000fffff984 */ /* 0x000fe20000000800 */
[----:B------:R5:W-:Y:S06]  /*6640*/  MEMBAR.ALL.CTA ;  /* 0x0000000000007992 */ /* 0x000bec0000008000 */
[----:B-----5:R-:W5:Y:S01]  /*6650*/  FENCE.VIEW.ASYNC.S ;  /* 0x00000000000073c6 */ /* 0x020f620000000000 */
[----:B------:R-:W-:Y:S01]  /*6660*/  SEL R148, R148, RZ, P1 ;  /* 0x000000ff94947207 */ /* 0x000fe20000800000 */
[----:B-----5:R5:W-:Y:S02]  /*6670*/  SYNCS.ARRIVE.TRANS64.RED.A1T0 RZ, [R0+URZ], RZ ;  /* 0x000000ff00ff79a7 */ /* 0x020be400081004ff */
[----:B-----5:R-:W-:Y:S04]  /*6680*/  SEL R0, RZ, 0x1, P1 ;  /* 0x00000001ff007807 */ /* 0x020fe80000800000 */
[----:B--2---:R-:W-:Y:S02]  /*6690*/  LOP3.LUT R147, R147, R0, RZ, 0x3c, !PT ;  /* 0x0000000093937212 */ /* 0x004fe400078e3cff */
.L_x_108:
[----:B------:R-:W-:Y:S05]  /*66a0*/  BSYNC B1 ;  /* 0x0000000000017941 */ /* 0x000fea0003800000 */
.L_x_107:
[----:B------:R-:W-:Y:S04]  /*66b0*/  SHF.R.U32.HI R0, RZ, 0x15, R71 ;  /* 0x00000015ff007819 */ /* 0x000fe80000011647 */
[----:B------:R-:W-:Y:S01]  /*66c0*/  LOP3.LUT P1, RZ, R0, 0x3, R141, 0x48, !PT ;  /* 0x0000000300ff7812 */ /* 0x000fe2000782488d */
[----:B------:R-:W-:Y:S01]  /*66d0*/  @!UPT UIADD3 URZ, UPT, UPT, URZ, URZ, URZ ;  /* 0x000000fffffff290 */ /* 0x000fe2000fffe0ff */
[----:B----4-:R-:W-:Y:S11]  /*66e0*/  @P0 BRA `(.L_x_112) ;  /* 0x0000000000080947 */ /* 0x010ff60003800000 */
[----:B------:R-:W2:Y:S02]  /*66f0*/  SYNCS.PHASECHK.TRANS64.TRYWAIT P0, [R145+URZ+0xc0], R2 ;  /* 0x0000c002910075a7 */ /* 0x000ea400080011ff */
[----:B--2---:R-:W-:Y:S05]  /*6700*/  @!P0 BRA `(.L_x_113) ;  /* 0x0000006000748947 */ /* 0x004fea0003800000 */
.L_x_112:
[----:B------:R-:W-:Y:S05]  /*6710*/  @!P1 BRA `(.L_x_114) ;  /* 0x0000000000409947 */ /* 0x000fea0003800000 */
[----:B------:R-:W1:Y:S01]  /*6720*/  LDCU.64 UR8, c[0x4][0x78] ;  /* 0x01000f00ff0877ac */ /* 0x000e620008000a00 */
[----:B------:R-:W-:Y:S01]  /*6730*/  MOV R3, 0x0 ;  /* 0x0000000000037802 */ /* 0x000fe20000000f00 */
[----:B------:R-:W-:Y:S02]  /*6740*/  HFMA2 R12, -RZ, RZ, 0, 5.9604644775390625e-08 ;  /* 0x00000001ff0c7431 */ /* 0x000fe400000001ff */
[----:B------:R-:W-:Y:S02]  /*6750*/  IMAD.MOV.U32 R8, RZ, RZ, 0x192 ;  /* 0x00000192ff087424 */ /* 0x000fe400078e00ff */
[----:B------:R-:W-:Y:S01]  /*6760*/  IMAD.MOV.U32 R13, RZ, RZ, RZ ;  /* 0x000000ffff0d7224 */ /* 0x000fe200078e00ff */
[----:B------:R-:W4:Y:S01]  /*6770*/  LDCU.64 UR6, c[0x4][0x80] ;  /* 0x01001000ff0677ac */ /* 0x000f220008000a00 */
[----:B--2---:R-:W2:Y:S01]  /*6780*/  LDC.64 R2, c[0x4][R3] ;  /* 0x0100000003027b82 */ /* 0x004ea20000000a00 */
[----:B------:R-:W5:Y:S01]  /*6790*/  LDCU.64 UR4, c[0x4][0x18] ;  /* 0x01000300ff0477ac */ /* 0x000f620008000a00 */
[----:B-1----:R-:W-:Y:S01]  /*67a0*/  MOV R5, UR9 ;  /* 0x0000000900057c02 */ /* 0x002fe20008000f00 */
[----:B------:R-:W-:Y:S01]  /*67b0*/  IMAD.U32 R4, RZ, RZ, UR8 ;  /* 0x00000008ff047e24 */ /* 0x000fe2000f8e00ff */
[----:B----4-:R-:W-:Y:S01]  /*67c0*/  MOV R7, UR7 ;  /* 0x0000000700077c02 */ /* 0x010fe20008000f00 */
[----:B------:R-:W-:Y:S01]  /*67d0*/  IMAD.U32 R6, RZ, RZ, UR6 ;  /* 0x00000006ff067e24 */ /* 0x000fe2000f8e00ff */
[----:B-----5:R-:W-:Y:S01]  /*67e0*/  MOV R11, UR5 ;  /* 0x00000005000b7c02 */ /* 0x020fe20008000f00 */
[----:B------:R-:W-:Y:S02]  /*67f0*/  IMAD.U32 R10, RZ, RZ, UR4 ;  /* 0x00000004ff0a7e24 */ /* 0x000fe4000f8e00ff */
[----:B------:R-:W-:Y:S07]  /*6800*/  LEPC R20, `(.L_x_114) ;  /* 0x000000001014794e */ /* 0x000fee0000000000 */
[----:B--23--:R-:W-:Y:S05]  /*6810*/  CALL.ABS.NOINC R2 ;  /* 0x0000000002007343 */ /* 0x00cfea0003c00000 */
.L_x_114:
[----:B------:R-:W-:Y:S01]  /*6820*/  SHF.L.U32 R75, R80, 0x10, RZ ;  /* 0x00000010504b7819 */ /* 0x000fe200000006ff */
[----:B------:R-:W-:Y:S05]  /*6830*/  WARPSYNC.ALL ;  /* 0x0000000000007948 */ /* 0x000fea0003800000 */
[----:B------:R-:W-:Y:S01]  /*6840*/  R2UR UR4, R71 ;  /* 0x00000000470472ca */ /* 0x000fe200000e0000 */
[----:B------:R-:W-:Y:S01]  /*6850*/  BSSY.RECONVERGENT B0, `(.L_x_115) ;  /* 0x0000121000007945 */ /* 0x000fe20003800200 */
[----:B------:R-:W-:Y:S02]  /*6860*/  IADD3 R105, PT, PT, R135, UR44, RZ ;  /* 0x0000002c87697c10 */ /* 0x000fe4000fffe0ff */
[----:B------:R-:W-:Y:S02]  /*6870*/  SHF.L.U32 R104, R151, 0x4, RZ ;  /* 0x0000000497687819 */ /* 0x000fe400000006ff */
[-C--:B------:R-:W-:Y:S02]  /*6880*/  IADD3 R159, PT, PT, R153, R105.reuse, RZ ;  /* 0x00000069999f7210 */ /* 0x080fe40007ffe0ff */
[----:B------:R-:W-:Y:S02]  /*6890*/  IADD3 R158, PT, PT, R152, R105, RZ ;  /* 0x00000069989e7210 */ /* 0x000fe40007ffe0ff */
[----:B------:R-:W-:Y:S02]  /*68a0*/  IADD3 R157, PT, PT, R105, R104, RZ ;  /* 0x00000068699d7210 */ /* 0x000fe40007ffe0ff */
[C---:B------:R-:W-:Y:S01]  /*68b0*/  PRMT R73, R80.reuse, 0x8880, RZ ;  /* 0x0000888050497816 */ /* 0x040fe200000000ff */
[----:B-1----:R-:W3:Y:S01]  /*68c0*/  LDTM.x64 R4, tmem[UR4] ;  /* 0x00000004000479ee */ /* 0x002ee20008340000 */
[----:B------:R-:W-:Y:S02]  /*68d0*/  SHF.R.S32.HI R75, RZ, 0x18, R75 ;  /* 0x00000018ff4b7819 */ /* 0x000fe4000001144b */
[----:B------:R-:W-:Y:S02]  /*68e0*/  SHF.R.S32.HI R76, RZ, 0x18, R81 ;  /* 0x00000018ff4c7819 */ /* 0x000fe40000011451 */
[----:B------:R-:W-:Y:S02]  /*68f0*/  SHF.L.U32 R74, R80, 0x8, RZ ;  /* 0x00000008504a7819 */ /* 0x000fe400000006ff */
[----:B------:R-:W-:Y:S02]  /*6900*/  SHF.L.U32 R77, R81, 0x8, RZ ;  /* 0x00000008514d7819 */ /* 0x000fe400000006ff */
[----:B------:R-:W-:Y:S02]  /*6910*/  SHF.R.S32.HI R74, RZ, 0x18, R74 ;  /* 0x00000018ff4a7819 */ /* 0x000fe4000001144a */
[----:B------:R-:W-:Y:S02]  /*6920*/  SHF.R.S32.HI R77, RZ, 0x18, R77 ;  /* 0x00000018ff4d7819 */ /* 0x000fe4000001144d */
[----:B------:R-:W-:Y:S02]  /*6930*/  ISETP.NE.AND P0, PT, R155, RZ, PT ;  /* 0x000000ff9b00720c */ /* 0x000fe40003f05270 */
[----:B------:R-:W-:Y:S02]  /*6940*/  ISETP.NE.AND P6, PT, R106, RZ, PT ;  /* 0x000000ff6a00720c */ /* 0x000fe40003fc5270 */
[----:B------:R-:W-:Y:S01]  /*6950*/  LEA R107, R148, UR44, 0x3 ;  /* 0x0000002c946b7c11 */ /* 0x000fe2000f8e18ff */
[C---:B---3--:R-:W-:Y:S02]  /*6960*/  IMAD R0, R70.reuse, R4, RZ ;  /* 0x0000000446007224 */ /* 0x048fe400078e02ff */
[C---:B--2---:R-:W-:Y:S02]  /*6970*/  IMAD R2, R70.reuse, R5, RZ ;  /* 0x0000000546027224 */ /* 0x044fe400078e02ff */
[----:B------:R-:W-:Y:S06]  /*6980*/  IMAD R3, R70, R6, RZ ;  /* 0x0000000646037224 */ /* 0x000fec00078e02ff */
[----:B------:R-:W-:Y:S01]  /*6990*/  @P6 SHF.L.U32 R116, R147, 0x1f, RZ ;  /* 0x0000001f93746819 */ /* 0x000fe200000006ff */
[-C--:B------:R-:W-:Y:S01]  /*69a0*/  IMAD R0, R73, R72.reuse, R0 ;  /* 0x0000004849007224 */ /* 0x080fe200078e0200 */
[----:B------:R-:W-:Y:S01]  /*69b0*/  SHF.R.S32.HI R73, RZ, 0x18, R80 ;  /* 0x00000018ff497819 */ /* 0x000fe20000011450 */
[-C--:B------:R-:W-:Y:S01]  /*69c0*/  IMAD R2, R75, R72.reuse, R2 ;  /* 0x000000484b027224 */ /* 0x080fe200078e0202 */
[C---:B------:R-:W-:Y:S01]  /*69d0*/  PRMT R75, R81.reuse, 0x8880, RZ ;  /* 0x00008880514b7816 */ /* 0x040fe200000000ff */
[----:B------:R-:W-:Y:S01]  /*69e0*/  IMAD R3, R74, R72, R3 ;  /* 0x000000484a037224 */ /* 0x000fe200078e0203 */
[----:B------:R-:W-:Y:S01]  /*69f0*/  SHF.L.U32 R74, R81, 0x10, RZ ;  /* 0x00000010514a7819 */ /* 0x000fe200000006ff */
[C---:B------:R-:W-:Y:S02]  /*6a00*/  IMAD R7, R70.reuse, R7, RZ ;  /* 0x0000000746077224 */ /* 0x040fe400078e02ff */
[C---:B------:R-:W-:Y:S01]  /*6a10*/  IMAD R4, R70.reuse, R8, RZ ;  /* 0x0000000846047224 */ /* 0x040fe200078e02ff */
[----:B------:R-:W-:Y:S01]  /*6a20*/  SHF.R.S32.HI R74, RZ, 0x18, R74 ;  /* 0x00000018ff4a7819 */ /* 0x000fe2000001144a */
[----:B------:R-:W-:Y:S02]  /*6a30*/  IMAD R5, R70, R9, RZ ;  /* 0x0000000946057224 */ /* 0x000fe400078e02ff */
[-C--:B------:R-:W-:Y:S01]  /*6a40*/  IMAD R7, R73, R72.reuse, R7 ;  /* 0x0000004849077224 */ /* 0x080fe200078e0207 */
[C---:B------:R-:W-:Y:S01]  /*6a50*/  PRMT R73, R82.reuse, 0x8880, RZ ;  /* 0x0000888052497816 */ /* 0x040fe200000000ff */
[----:B------:R-:W-:Y:S01]  /*6a60*/  IMAD R4, R75, R72, R4 ;  /* 0x000000484b047224 */ /* 0x000fe200078e0204 */
[----:B------:R-:W-:Y:S01]  /*6a70*/  SHF.L.U32 R75, R82, 0x8, RZ ;  /* 0x00000008524b7819 */ /* 0x000fe200000006ff */
[----:B------:R-:W-:Y:S01]  /*6a80*/  IMAD R6, R70, R10, RZ ;  /* 0x0000000a46067224 */ /* 0x000fe200078e02ff */
[----:B------:R-:W-:Y:S01]  /*6a90*/  I2IP.S8.S32.SAT R89, R7, R3, RZ ;  /* 0x0000000307597239 */ /* 0x000fe200000014ff */
[----:B------:R-:W-:Y:S01]  /*6aa0*/  IMAD R5, R74, R72, R5 ;  /* 0x000000484a057224 */ /* 0x000fe200078e0205 */
[----:B------:R-:W-:Y:S01]  /*6ab0*/  SHF.L.U32 R74, R82, 0x10, RZ ;  /* 0x00000010524a7819 */ /* 0x000fe200000006ff */
[----:B------:R-:W-:Y:S01]  /*6ac0*/  IMAD R11, R70, R11, RZ ;  /* 0x0000000b460b7224 */ /* 0x000fe200078e02ff */
[----:B------:R-:W-:Y:S01]  /*6ad0*/  I2IP.S8.S32.SAT R88, R2, R0, R89 ;  /* 0x0000000002587239 */ /* 0x000fe20000001459 */
[C---:B------:R-:W-:Y:S01]  /*6ae0*/  IMAD R8, R70.reuse, R12, RZ ;  /* 0x0000000c46087224 */ /* 0x040fe200078e02ff */
[----:B------:R-:W-:Y:S01]  /*6af0*/  SHF.R.S32.HI R74, RZ, 0x18, R74 ;  /* 0x00000018ff4a7819 */ /* 0x000fe2000001144a */
[-C--:B------:R-:W-:Y:S01]  /*6b00*/  IMAD R6, R77, R72.reuse, R6 ;  /* 0x000000484d067224 */ /* 0x080fe200078e0206 */
[----:B------:R-:W-:Y:S01]  /*6b10*/  SHF.R.S32.HI R75, RZ, 0x18, R75 ;  /* 0x00000018ff4b7819 */ /* 0x000fe2000001144b */
[----:B------:R-:W-:Y:S01]  /*6b20*/  IMAD R9, R70, R13, RZ ;  /* 0x0000000d46097224 */ /* 0x000fe200078e02ff */
[----:B------:R-:W-:Y:S01]  /*6b30*/  SHF.L.U32 R77, R83, 0x8, RZ ;  /* 0x00000008534d7819 */ /* 0x000fe200000006ff */
[-C--:B------:R-:W-:Y:S01]  /*6b40*/  IMAD R11, R76, R72.reuse, R11 ;  /* 0x000000484c0b7224 */ /* 0x080fe200078e020b */
[----:B------:R-:W-:Y:S01]  /*6b50*/  SHF.R.S32.HI R76, RZ, 0x18, R83 ;  /* 0x00000018ff4c7819 */ /* 0x000fe20000011453 */
[----:B------:R-:W-:Y:S01]  /*6b60*/  IMAD R8, R73, R72, R8 ;  /* 0x0000004849087224 */ /* 0x000fe200078e0208 */
[----:B------:R-:W-:Y:S01]  /*6b70*/  SHF.R.S32.HI R73, RZ, 0x18, R82 ;  /* 0x00000018ff497819 */ /* 0x000fe20000011452 */
[----:B------:R-:W-:Y:S01]  /*6b80*/  IMAD R10, R70, R14, RZ ;  /* 0x0000000e460a7224 */ /* 0x000fe200078e02ff */
[----:B------:R-:W-:Y:S01]  /*6b90*/  I2IP.S8.S32.SAT R90, R11, R6, RZ ;  /* 0x000000060b5a7239 */ /* 0x000fe200000014ff */
[----:B------:R-:W-:Y:S01]  /*6ba0*/  IMAD R9, R74, R72, R9 ;  /* 0x000000484a097224 */ /* 0x000fe200078e0209 */
[----:B------:R-:W-:Y:S01]  /*6bb0*/  SHF.R.S32.HI R77, RZ, 0x18, R77 ;  /* 0x00000018ff4d7819 */ /* 0x000fe2000001144d */
[----:B------:R-:W-:Y:S01]  /*6bc0*/  IMAD.U32 R74, R83, 0x10000, RZ ;  /* 0x00010000534a7824 */ /* 0x000fe200078e00ff */
[----:B------:R-:W-:Y:S01]  /*6bd0*/  I2IP.S8.S32.SAT R89, R5, R4, R90 ;  /* 0x0000000405597239 */ /* 0x000fe2000000145a */
[C---:B------:R-:W-:Y:S02]  /*6be0*/  IMAD R15, R70.reuse, R15, RZ ;  /* 0x0000000f460f7224 */ /* 0x040fe400078e02ff */
[----:B------:R-:W-:Y:S01]  /*6bf0*/  IMAD R10, R75, R72, R10 ;  /* 0x000000484b0a7224 */ /* 0x000fe200078e020a */
[----:B------:R-:W-:Y:S01]  /*6c00*/  PRMT R75, R83, 0x8880, RZ ;  /* 0x00008880534b7816 */ /* 0x000fe200000000ff */
        /* <DEDUP_REMOVED lines=11> */
[C---:B------:R-:W-:Y:S01]  /*6cc0*/  IMAD R19, R70.reuse, R19, RZ ;  /* 0x0000001346137224 */ /* 0x040fe200078e02ff */
[----:B------:R-:W-:Y:S01]  /*6cd0*/  I2IP.S8.S32.SAT R90, R9, R8, R90 ;  /* 0x00000008095a7239 */ /* 0x000fe2000000145a */
[C---:B------:R-:W-:Y:S01]  /*6ce0*/  IMAD R16, R70.reuse, R20, RZ ;  /* 0x0000001446107224 */ /* 0x040fe200078e02ff */
[----:B------:R-:W-:Y:S01]  /*6cf0*/  SHF.R.S32.HI R74, RZ, 0x18, R74 ;  /* 0x00000018ff4a7819 */ /* 0x000fe2000001144a */
[-C--:B------:R-:W-:Y:S01]  /*6d00*/  IMAD R14, R77, R72.reuse, R14 ;  /* 0x000000484d0e7224 */ /* 0x080fe200078e020e */
[----:B------:R-:W-:Y:S01]  /*6d10*/  SHF.R.S32.HI R75, RZ, 0x18, R75 ;  /* 0x00000018ff4b7819 */ /* 0x000fe2000001144b */
[----:B------:R-:W-:Y:S01]  /*6d20*/  IMAD R17, R70, R21, RZ ;  /* 0x0000001546117224 */ /* 0x000fe200078e02ff */
[----:B------:R-:W-:Y:S01]  /*6d30*/  SHF.L.U32 R77, R85, 0x8, RZ ;  /* 0x00000008554d7819 */ /* 0x000fe200000006ff */
[----:B------:R-:W-:Y:S01]  /*6d40*/  IMAD R19, R76, R72, R19 ;  /* 0x000000484c137224 */ /* 0x000fe200078e0213 */
[----:B------:R-:W-:Y:S01]  /*6d50*/  SHF.R.S32.HI R76, RZ, 0x18, R85 ;  /* 0x00000018ff4c7819 */ /* 0x000fe20000011455 */
[----:B------:R-:W-:Y:S01]  /*6d60*/  IMAD R18, R70, R22, RZ ;  /* 0x0000001646127224 */ /* 0x000fe200078e02ff */
[----:B------:R-:W-:Y:S01]  /*6d70*/  SHF.R.S32.HI R77, RZ, 0x18, R77 ;  /* 0x00000018ff4d7819 */ /* 0x000fe2000001144d */
[----:B------:R-:W-:Y:S01]  /*6d80*/  IMAD R16, R73, R72, R16 ;  /* 0x0000004849107224 */ /* 0x000fe200078e0210 */
[----:B------:R-:W-:Y:S01]  /*6d90*/  I2IP.S8.S32.SAT R91, R19, R14, RZ ;  /* 0x0000000e135b7239 */ /* 0x000fe200000014ff */
[-C--:B------:R-:W-:Y:S01]  /*6da0*/  IMAD R17, R74, R72.reuse, R17 ;  /* 0x000000484a117224 */ /* 0x080fe200078e0211 */
[----:B------:R-:W-:Y:S01]  /*6db0*/  SHF.L.U32 R74, R85, 0x10, RZ ;  /* 0x00000010554a7819 */ /* 0x000fe200000006ff */
[C---:B------:R-:W-:Y:S01]  /*6dc0*/  IMAD R23, R70.reuse, R23, RZ ;  /* 0x0000001746177224 */ /* 0x040fe200078e02ff */
[----:B------:R-:W-:Y:S01]  /*6dd0*/  SHF.R.S32.HI R73, RZ, 0x18, R84 ;  /* 0x00000018ff497819 */ /* 0x000fe20000011454 */
[----:B------:R-:W-:Y:S01]  /*6de0*/  IMAD R18, R75, R72, R18 ;  /* 0x000000484b127224 */ /* 0x000fe200078e0212 */
[----:B------:R-:W-:Y:S01]  /*6df0*/  PRMT R75, R85, 0x8880, RZ ;  /* 0x00008880554b7816 */ /* 0x000fe200000000ff */
[C---:B------:R-:W-:Y:S01]  /*6e00*/  IMAD R20, R70.reuse, R24, RZ ;  /* 0x0000001846147224 */ /* 0x040fe200078e02ff */
[----:B------:R-:W-:Y:S01]  /*6e10*/  SHF.R.S32.HI R74, RZ, 0x18, R74 ;  /* 0x00000018ff4a7819 */ /* 0x000fe2000001144a */
[----:B------:R-:W-:Y:S01]  /*6e20*/  IMAD R21, R70, R25, RZ ;  /* 0x0000001946157224 */ /* 0x000fe200078e02ff */
[----:B------:R-:W-:Y:S01]  /*6e30*/  I2IP.S8.S32.SAT R91, R13, R12, R91 ;  /* 0x0000000c0d5b7239 */ /* 0x000fe2000000145b */
[-C--:B------:R-:W-:Y:S01]  /*6e40*/  IMAD R23, R73, R72.reuse, R23 ;  /* 0x0000004849177224 */ /* 0x080fe200078e0217 */
[C---:B------:R-:W-:Y:S01]  /*6e50*/  PRMT R73, R86.reuse, 0x8880, RZ ;  /* 0x0000888056497816 */ /* 0x040fe200000000ff */
[-C--:B------:R-:W-:Y:S01]  /*6e60*/  IMAD R20, R75, R72.reuse, R20 ;  /* 0x000000484b147224 */ /* 0x080fe200078e0214 */
[----:B------:R-:W-:Y:S01]  /*6e70*/  SHF.L.U32 R75, R86, 0x8, RZ ;  /* 0x00000008564b7819 */ /* 0x000fe200000006ff */
[----:B------:R-:W-:Y:S01]  /*6e80*/  IMAD R21, R74, R72, R21 ;  /* 0x000000484a157224 */ /* 0x000fe200078e0215 */
[----:B------:R1:W-:Y:S01]  /*6e90*/  STS.128 [R135+UR44+0x8200], R88 ;  /* 0x0082005887007988 */ /* 0x0003e20008000c2c */
[----:B------:R-:W-:Y:S01]  /*6ea0*/  IMAD R22, R70, R26, RZ ;  /* 0x0000001a46167224 */ /* 0x000fe200078e02ff */
[----:B------:R-:W-:Y:S01]  /*6eb0*/  I2IP.S8.S32.SAT R100, R23, R18, RZ ;  /* 0x0000001217647239 */ /* 0x000fe200000014ff */
[----:B------:R-:W-:Y:S01]  /*6ec0*/  IMAD.U32 R74, R86, 0x10000, RZ ;  /* 0x00010000564a7824 */ /* 0x000fe200078e00ff */
[----:B------:R-:W-:Y:S01]  /*6ed0*/  SHF.R.S32.HI R75, RZ, 0x18, R75 ;  /* 0x00000018ff4b7819 */ /* 0x000fe2000001144b */
[C---:B------:R-:W-:Y:S01]  /*6ee0*/  IMAD R27, R70.reuse, R27, RZ ;  /* 0x0000001b461b7224 */ /* 0x040fe200078e02ff */
[----:B------:R-:W-:Y:S01]  /*6ef0*/  I2IP.S8.S32.SAT R100, R17, R16, R100 ;  /* 0x0000001011647239 */ /* 0x000fe20000001464 */
[C---:B------:R-:W-:Y:S01]  /*6f00*/  IMAD R24, R70.reuse, R28, RZ ;  /* 0x0000001c46187224 */ /* 0x040fe200078e02ff */
[----:B------:R-:W-:Y:S01]  /*6f10*/  SHF.R.S32.HI R74, RZ, 0x18, R74 ;  /* 0x00000018ff4a7819 */ /* 0x000fe2000001144a */
[-C--:B------:R-:W-:Y:S01]  /*6f20*/  IMAD R22, R77, R72.reuse, R22 ;  /* 0x000000484d167224 */ /* 0x080fe200078e0216 */
[----:B------:R-:W-:Y:S01]  /*6f30*/  SHF.L.U32 R77, R87, 0x8, RZ ;  /* 0x00000008574d7819 */ /* 0x000fe200000006ff */
[----:B------:R-:W-:Y:S02]  /*6f40*/  IMAD R25, R70, R29, RZ ;  /* 0x0000001d46197224 */ /* 0x000fe400078e02ff */
        /* <DEDUP_REMOVED lines=33> */
[----:B------:R-:W-:Y:S01]  /*7160*/  PRMT R76, R93, 0x8880, RZ ;  /* 0x000088805d4c7816 */ /* 0x000fe200000000ff */
[C---:B------:R-:W-:Y:S02]  /*7170*/  IMAD R34, R70.reuse, R38, RZ ;  /* 0x0000002646227224 */ /* 0x040fe400078e02ff */
[----:B------:R-:W-:Y:S01]  /*7180*/  IMAD R32, R73, R72, R32 ;  /* 0x0000004849207224 */ /* 0x000fe200078e0220 */
[----:B------:R-:W-:Y:S01]  /*7190*/  SHF.R.S32.HI R73, RZ, 0x18, R92 ;  /* 0x00000018ff497819 */ /* 0x000fe2000001145c */
[----:B------:R-:W-:Y:S01]  /*71a0*/  IMAD R39, R70, R39, RZ ;  /* 0x0000002746277224 */ /* 0x000fe200078e02ff */
[----:B------:R-:W-:Y:S01]  /*71b0*/  I2IP.S8.S32.SAT R103, R35, R30, RZ ;  /* 0x0000001e23677239 */ /* 0x000fe200000014ff */
[-C--:B------:R-:W-:Y:S02]  /*71c0*/  IMAD R33, R74, R72.reuse, R33 ;  /* 0x000000484a217224 */ /* 0x080fe400078e0221 */
[----:B------:R-:W-:Y:S01]  /*71d0*/  IMAD R34, R75, R72, R34 ;  /* 0x000000484b227224 */ /* 0x000fe200078e0222 */
[----:B------:R-:W-:Y:S01]  /*71e0*/  I2IP.S8.S32.SAT R103, R29, R28, R103 ;  /* 0x0000001c1d677239 */ /* 0x000fe20000001467 */
[C---:B------:R-:W-:Y:S01]  /*71f0*/  IMAD.U32 R74, R93.reuse, 0x10000, RZ ;  /* 0x000100005d4a7824 */ /* 0x040fe200078e00ff */
[----:B------:R-:W-:Y:S01]  /*7200*/  SHF.L.U32 R75, R93, 0x8, RZ ;  /* 0x000000085d4b7819 */ /* 0x000fe200000006ff */
[----:B------:R-:W-:Y:S01]  /*7210*/  IMAD R39, R73, R72, R39 ;  /* 0x0000004849277224 */ /* 0x000fe200078e0227 */
[----:B------:R-:W-:Y:S01]  /*7220*/  MOV R73, R76 ;  /* 0x0000004c00497202 */ /* 0x000fe20000000f00 */
[C---:B------:R-:W-:Y:S01]  /*7230*/  IMAD R36, R70.reuse, R40, RZ ;  /* 0x0000002846247224 */ /* 0x040fe200078e02ff */
[----:B------:R-:W-:Y:S01]  /*7240*/  SHF.R.S32.HI R74, RZ, 0x18, R74 ;  /* 0x00000018ff4a7819 */ /* 0x000fe2000001144a */
[C---:B------:R-:W-:Y:S01]  /*7250*/  IMAD R37, R70.reuse, R41, RZ ;  /* 0x0000002946257224 */ /* 0x040fe200078e02ff */
[----:B------:R-:W-:Y:S01]  /*7260*/  SHF.R.S32.HI R75, RZ, 0x18, R75 ;  /* 0x00000018ff4b7819 */ /* 0x000fe2000001144b */
[----:B------:R-:W-:Y:S01]  /*7270*/  IMAD R38, R70, R42, RZ ;  /* 0x0000002a46267224 */ /* 0x000fe200078e02ff */
[----:B------:R1:W-:Y:S01]  /*7280*/  STS.128 [R159+0x8200], R100 ;  /* 0x008200649f007388 */ /* 0x0003e20000000c00 */
[----:B------:R-:W-:Y:S01]  /*7290*/  IMAD R36, R73, R72, R36 ;  /* 0x0000004849247224 */ /* 0x000fe200078e0224 */
[----:B------:R-:W-:Y:S01]  /*72a0*/  I2IP.S8.S32.SAT R108, R39, R34, RZ ;  /* 0x00000022276c7239 */ /* 0x000fe200000014ff */
[-C--:B------:R-:W-:Y:S01]  /*72b0*/  IMAD R37, R74, R72.reuse, R37 ;  /* 0x000000484a257224 */ /* 0x080fe200078e0225 */
[----:B------:R-:W-:Y:S01]  /*72c0*/  SHF.R.S32.HI R76, RZ, 0x18, R93 ;  /* 0x00000018ff4c7819 */ /* 0x000fe2000001145d */
[----:B------:R-:W-:Y:S01]  /*72d0*/  IMAD R43, R70, R43, RZ ;  /* 0x0000002b462b7224 */ /* 0x000fe200078e02ff */
[C---:B------:R-:W-:Y:S01]  /*72e0*/  SHF.L.U32 R74, R94.reuse, 0x10, RZ ;  /* 0x000000105e4a7819 */ /* 0x040fe200000006ff */
[----:B------:R-:W-:Y:S01]  /*72f0*/  IMAD R38, R75, R72, R38 ;  /* 0x000000484b267224 */ /* 0x000fe200078e0226 */
[----:B------:R-:W-:Y:S01]  /*7300*/  PRMT R73, R94, 0x8880, RZ ;  /* 0x000088805e497816 */ /* 0x000fe200000000ff */
[----:B------:R-:W-:Y:S01]  /*7310*/  IMAD R40, R70, R44, RZ ;  /* 0x0000002c46287224 */ /* 0x000fe200078e02ff */
[----:B------:R-:W-:Y:S01]  /*7320*/  SHF.L.U32 R75, R94, 0x8, RZ ;  /* 0x000000085e4b7819 */ /* 0x000fe200000006ff */
[----:B------:R-:W-:Y:S01]  /*7330*/  IMAD R41, R70, R45, RZ ;  /* 0x0000002d46297224 */ /* 0x000fe200078e02ff */
[----:B------:R-:W-:Y:S01]  /*7340*/  SHF.R.S32.HI R74, RZ, 0x18, R74 ;  /* 0x00000018ff4a7819 */ /* 0x000fe2000001144a */
[----:B------:R-:W-:Y:S01]  /*7350*/  IMAD R43, R76, R72, R43 ;  /* 0x000000484c2b7224 */ /* 0x000fe200078e022b */
[----:B------:R-:W-:Y:S01]  /*7360*/  SHF.R.S32.HI R75, RZ, 0x18, R75 ;  /* 0x00000018ff4b7819 */ /* 0x000fe2000001144b */
[C---:B------:R-:W-:Y:S01]  /*7370*/  IMAD R42, R70.reuse, R46, RZ ;  /* 0x0000002e462a7224 */ /* 0x040fe200078e02ff */
[----:B------:R-:W-:Y:S01]  /*7380*/  I2IP.S8.S32.SAT R108, R33, R32, R108 ;  /* 0x00000020216c7239 */ /* 0x000fe2000000146c */
[----:B------:R-:W-:Y:S01]  /*7390*/  IMAD R40, R73, R72, R40 ;  /* 0x0000004849287224 */ /* 0x000fe200078e0228 */
[----:B------:R-:W-:Y:S01]  /*73a0*/  SHF.R.S32.HI R76, RZ, 0x18, R94 ;  /* 0x00000018ff4c7819 */ /* 0x000fe2000001145e */
[----:B------:R-:W-:Y:S01]  /*73b0*/  IMAD R47, R70, R47, RZ ;  /* 0x0000002f462f7224 */ /* 0x000fe200078e02ff */
[----:B------:R-:W-:Y:S01]  /*73c0*/  I2IP.S8.S32.SAT R109, R43, R38, RZ ;  /* 0x000000262b6d7239 */ /* 0x000fe200000014ff */
[-C--:B------:R-:W-:Y:S01]  /*73d0*/  IMAD R41, R74, R72.reuse, R41 ;  /* 0x000000484a297224 */ /* 0x080fe200078e0229 */
[----:B------:R-:W-:Y:S01]  /*73e0*/  PRMT R73, R95, 0x8880, RZ ;  /* 0x000088805f497816 */ /* 0x000fe200000000ff */
[-C--:B------:R-:W-:Y:S01]  /*73f0*/  IMAD R42, R75, R72.reuse, R42 ;  /* 0x000000484b2a7224 */ /* 0x080fe200078e022a */
[----:B------:R-:W-:Y:S01]  /*7400*/  SHF.L.U32 R74, R95, 0x10, RZ ;  /* 0x000000105f4a7819 */ /* 0x000fe200000006ff */
[----:B------:R-:W-:Y:S01]  /*7410*/  IMAD R47, R76, R72, R47 ;  /* 0x000000484c2f7224 */ /* 0x000fe200078e022f */
[----:B------:R-:W-:Y:S01]  /*7420*/  I2IP.S8.S32.SAT R109, R37, R36, R109 ;  /* 0x00000024256d7239 */ /* 0x000fe2000000146d */
[C---:B------:R-:W-:Y:S01]  /*7430*/  IMAD R44, R70.reuse, R48, RZ ;  /* 0x00000030462c7224 */ /* 0x040fe200078e02ff */
[----:B------:R-:W-:Y:S01]  /*7440*/  SHF.R.S32.HI R74, RZ, 0x18, R74 ;  /* 0x00000018ff4a7819 */ /* 0x000fe2000001144a */
[----:B------:R-:W-:Y:S01]  /*7450*/  IMAD.SHL.U32 R76, R95, 0x100, RZ ;  /* 0x000001005f4c7824 */ /* 0x000fe200078e00ff */
[----:B------:R-:W-:Y:S01]  /*7460*/  I2IP.S8.S32.SAT R110, R47, R42, RZ ;  /* 0x0000002a2f6e7239 */ /* 0x000fe200000014ff */
[----:B------:R-:W-:Y:S01]  /*7470*/  IMAD R45, R70, R49, RZ ;  /* 0x00000031462d7224 */ /* 0x000fe200078e02ff */
[----:B------:R-:W-:Y:S01]  /*7480*/  PRMT R75, R96, 0x8880, RZ ;  /* 0x00008880604b7816 */ /* 0x000fe200000000ff */
[----:B------:R-:W-:Y:S01]  /*7490*/  IMAD R44, R73, R72, R44 ;  /* 0x00000048492c7224 */ /* 0x000fe200078e022c */
[----:B------:R-:W-:Y:S01]  /*74a0*/  SHF.R.S32.HI R73, RZ, 0x18, R76 ;  /* 0x00000018ff497819 */ /* 0x000fe2000001144c */
[----:B------:R-:W-:Y:S01]  /*74b0*/  IMAD R46, R70, R50, RZ ;  /* 0x00000032462e7224 */ /* 0x000fe200078e02ff */
[----:B------:R-:W-:Y:S01]  /*74c0*/  I2IP.S8.S32.SAT R110, R41, R40, R110 ;  /* 0x00000028296e7239 */ /* 0x000fe2000000146e */
[----:B------:R-:W-:Y:S01]  /*74d0*/  IMAD R45, R74, R72, R45 ;  /* 0x000000484a2d7224 */ /* 0x000fe200078e022d */
[----:B------:R-:W-:Y:S01]  /*74e0*/  SHF.R.S32.HI R74, RZ, 0x18, R95 ;  /* 0x00000018ff4a7819 */ /* 0x000fe2000001145f */
[----:B------:R-:W-:Y:S01]  /*74f0*/  IMAD R51, R70, R51, RZ ;  /* 0x0000003346337224 */ /* 0x000fe200078e02ff */
[----:B------:R-:W-:Y:S01]  /*7500*/  SHF.L.U32 R76, R96, 0x8, RZ ;  /* 0x00000008604c7819 */ /* 0x000fe200000006ff */
[----:B------:R-:W-:Y:S02]  /*7510*/  IMAD R48, R70, R52, RZ ;  /* 0x0000003446307224 */ /* 0x000fe400078e02ff */
[-C--:B------:R-:W-:Y:S01]  /*7520*/  IMAD R46, R73, R72.reuse, R46 ;  /* 0x00000048492e7224 */ /* 0x080fe200078e022e */
[----:B------:R-:W-:Y:S01]  /*7530*/  SHF.R.S32.HI R73, RZ, 0x18, R77 ;  /* 0x00000018ff497819 */ /* 0x000fe2000001144d */
[-C--:B------:R-:W-:Y:S01]  /*7540*/  IMAD R51, R74, R72.reuse, R51 ;  /* 0x000000484a337224 */ /* 0x080fe200078e0233 */
[----:B------:R-:W-:Y:S01]  /*7550*/  SHF.R.S32.HI R74, RZ, 0x18, R96 ;  /* 0x00000018ff4a7819 */ /* 0x000fe20000011460 */
[----:B------:R-:W-:Y:S01]  /*7560*/  IMAD R49, R70, R53, RZ ;  /* 0x0000003546317224 */ /* 0x000fe200078e02ff */
[----:B------:R-:W-:Y:S01]  /*7570*/  SHF.L.U32 R77, R98, 0x8, RZ ;  /* 0x00000008624d7819 */ /* 0x000fe200000006ff */
[----:B------:R-:W-:Y:S01]  /*7580*/  IMAD R48, R75, R72, R48 ;  /* 0x000000484b307224 */ /* 0x000fe200078e0230 */
[----:B------:R-:W-:Y:S01]  /*7590*/  SHF.R.S32.HI R75, RZ, 0x18, R76 ;  /* 0x00000018ff4b7819 */ /* 0x000fe2000001144c */
[C---:B------:R-:W-:Y:S01]  /*75a0*/  IMAD R50, R70.reuse, R54, RZ ;  /* 0x0000003646327224 */ /* 0x040fe200078e02ff */
[----:B------:R-:W-:Y:S01]  /*75b0*/  I2IP.S8.S32.SAT R111, R51, R46, RZ ;  /* 0x0000002e336f7239 */ /* 0x000fe200000014ff */
[C---:B------:R-:W-:Y:S01]  /*75c0*/  IMAD R55, R70.reuse, R55, RZ ;  /* 0x0000003746377224 */ /* 0x040fe200078e02ff */
[----:B------:R-:W-:Y:S01]  /*75d0*/  SHF.L.U32 R76, R97, 0x10, RZ ;  /* 0x00000010614c7819 */ /* 0x000fe200000006ff */
[----:B------:R-:W-:Y:S01]  /*75e0*/  IMAD R49, R73, R72, R49 ;  /* 0x0000004849317224 */ /* 0x000fe200078e0231 */
[----:B------:R-:W-:Y:S01]  /*75f0*/  PRMT R73, R97, 0x8880, RZ ;  /* 0x0000888061497816 */ /* 0x000fe200000000ff */
[----:B------:R-:W-:Y:S01]  /*7600*/  IMAD R52, R70, R56, RZ ;  /* 0x0000003846347224 */ /* 0x000fe200078e02ff */
[----:B------:R-:W-:Y:S01]  /*7610*/  I2IP.S8.S32.SAT R111, R45, R44, R111 ;  /* 0x0000002c2d6f7239 */ /* 0x000fe2000000146f */
[-C--:B------:R-:W-:Y:S01]  /*7620*/  IMAD R50, R75, R72.reuse, R50 ;  /* 0x000000484b327224 */ /* 0x080fe200078e0232 */
[----:B------:R-:W-:Y:S01]  /*7630*/  PRMT R75, R98, 0x8880, RZ ;  /* 0x00008880624b7816 */ /* 0x000fe200000000ff */
[-C--:B------:R-:W-:Y:S01]  /*7640*/  IMAD R55, R74, R72.reuse, R55 ;  /* 0x000000484a377224 */ /* 0x080fe200078e0237 */
[----:B------:R-:W-:Y:S01]  /*7650*/  SHF.R.S32.HI R74, RZ, 0x18, R76 ;  /* 0x00000018ff4a7819 */ /* 0x000fe2000001144c */
[----:B------:R-:W-:Y:S01]  /*7660*/  IMAD R52, R73, R72, R52 ;  /* 0x0000004849347224 */ /* 0x000fe200078e0234 */
[----:B------:R-:W-:Y:S01]  /*7670*/  SHF.L.U32 R73, R97, 0x8, RZ ;  /* 0x0000000861497819 */ /* 0x000fe200000006ff */
[C---:B------:R-:W-:Y:S01]  /*7680*/  IMAD R53, R70.reuse, R57, RZ ;  /* 0x0000003946357224 */ /* 0x040fe200078e02ff */
[----:B------:R1:W-:Y:S01]  /*7690*/  STS.128 [R158+0x8200], R108 ;  /* 0x0082006c9e007388 */ /* 0x0003e20000000c00 */
[----:B------:R-:W-:Y:S01]  /*76a0*/  IMAD R54, R70, R58, RZ ;  /* 0x0000003a46367224 */ /* 0x000fe200078e02ff */
[----:B------:R-:W-:Y:S01]  /*76b0*/  SHF.R.S32.HI R73, RZ, 0x18, R73 ;  /* 0x00000018ff497819 */ /* 0x000fe20000011449 */
[----:B------:R-:W-:Y:S01]  /*76c0*/  IMAD R53, R74, R72, R53 ;  /* 0x000000484a357224 */ /* 0x000fe200078e0235 */
[----:B------:R-:W-:Y:S01]  /*76d0*/  SHF.L.U32 R76, R98, 0x10, RZ ;  /* 0x00000010624c7819 */ /* 0x000fe200000006ff */
[C---:B------:R-:W-:Y:S01]  /*76e0*/  IMAD R59, R70.reuse, R59, RZ ;  /* 0x0000003b463b7224 */ /* 0x040fe200078e02ff */
[----:B------:R-:W-:Y:S01]  /*76f0*/  SHF.R.S32.HI R74, RZ, 0x18, R97 ;  /* 0x00000018ff4a7819 */ /* 0x000fe20000011461 */
[C---:B------:R-:W-:Y:S01]  /*7700*/  IMAD R56, R70.reuse, R60, RZ ;  /* 0x0000003c46387224 */ /* 0x040fe200078e02ff */
[----:B------:R-:W-:Y:S01]  /*7710*/  I2IP.S8.S32.SAT R112, R55, R50, RZ ;  /* 0x0000003237707239 */ /* 0x000fe200000014ff */
[----:B------:R-:W-:Y:S01]  /*7720*/  IMAD R54, R73, R72, R54 ;  /* 0x0000004849367224 */ /* 0x000fe200078e0236 */
[----:B------:R-:W-:Y:S01]  /*7730*/  SHF.R.S32.HI R76, RZ, 0x18, R76 ;  /* 0x00000018ff4c7819 */ /* 0x000fe2000001144c */
[----:B------:R-:W-:Y:S01]  /*7740*/  IMAD R57, R70, R61, RZ ;  /* 0x0000003d46397224 */ /* 0x000fe200078e02ff */
[----:B------:R-:W-:Y:S01]  /*7750*/  I2IP.S8.S32.SAT R112, R49, R48, R112 ;  /* 0x0000003031707239 */ /* 0x000fe20000001470 */
[----:B------:R-:W-:Y:S01]  /*7760*/  IMAD R59, R74, R72, R59 ;  /* 0x000000484a3b7224 */ /* 0x000fe200078e023b */
[----:B------:R-:W-:Y:S01]  /*7770*/  SHF.R.S32.HI R77, RZ, 0x18, R77 ;  /* 0x00000018ff4d7819 */ /* 0x000fe2000001144d */
[----:B------:R-:W-:Y:S01]  /*7780*/  IMAD R58, R70, R62, RZ ;  /* 0x0000003e463a7224 */ /* 0x000fe200078e02ff */
[----:B------:R-:W-:Y:S01]  /*7790*/  SHF.R.S32.HI R73, RZ, 0x18, R98 ;  /* 0x00000018ff497819 */ /* 0x000fe20000011462 */
[----:B------:R-:W-:Y:S01]  /*77a0*/  IMAD R56, R75, R72, R56 ;  /* 0x000000484b387224 */ /* 0x000fe200078e0238 */
[----:B------:R-:W-:Y:S01]  /*77b0*/  I2IP.S8.S32.SAT R113, R59, R54, RZ ;  /* 0x000000363b717239 */ /* 0x000fe200000014ff */
[----:B------:R-:W-:Y:S01]  /*77c0*/  IMAD R57, R76, R72, R57 ;  /* 0x000000484c397224 */ /* 0x000fe200078e0239 */
[C---:B------:R-:W-:Y:S01]  /*77d0*/  PRMT R75, R99.reuse, 0x8880, RZ ;  /* 0x00008880634b7816 */ /* 0x040fe200000000ff */
[----:B------:R-:W-:Y:S01]  /*77e0*/  IMAD.U32 R74, R99, 0x10000, RZ ;  /* 0x00010000634a7824 */ /* 0x000fe200078e00ff */
[----:B------:R-:W-:Y:S01]  /*77f0*/  I2IP.S8.S32.SAT R113, R53, R52, R113 ;  /* 0x0000003435717239 */ /* 0x000fe20000001471 */
[C---:B------:R-:W-:Y:S01]  /*7800*/  IMAD R63, R70.reuse, R63, RZ ;  /* 0x0000003f463f7224 */ /* 0x040fe200078e02ff */
[----:B------:R-:W-:Y:S01]  /*7810*/  SHF.R.S32.HI R76, RZ, 0x18, R99 ;  /* 0x00000018ff4c7819 */ /* 0x000fe20000011463 */
[----:B------:R-:W-:Y:S01]  /*7820*/  IMAD R58, R77, R72, R58 ;  /* 0x000000484d3a7224 */ /* 0x000fe200078e023a */
[----:B------:R-:W-:Y:S01]  /*7830*/  SHF.L.U32 R77, R99, 0x8, RZ ;  /* 0x00000008634d7819 */ /* 0x000fe200000006ff */
[C---:B------:R-:W-:Y:S01]  /*7840*/  IMAD R60, R70.reuse, R64, RZ ;  /* 0x00000040463c7224 */ /* 0x040fe200078e02ff */
[----:B------:R-:W-:Y:S01]  /*7850*/  SHF.R.S32.HI R74, RZ, 0x18, R74 ;  /* 0x00000018ff4a7819 */ /* 0x000fe2000001144a */
[C---:B------:R-:W-:Y:S01]  /*7860*/  IMAD R61, R70.reuse, R65, RZ ;  /* 0x00000041463d7224 */ /* 0x040fe200078e02ff */
[----:B------:R-:W-:Y:S01]  /*7870*/  SHF.R.S32.HI R77, RZ, 0x18, R77 ;  /* 0x00000018ff4d7819 */ /* 0x000fe2000001144d */
[-C--:B------:R-:W-:Y:S02]  /*7880*/  IMAD R63, R73, R72.reuse, R63 ;  /* 0x00000048493f7224 */ /* 0x080fe400078e023f */
[----:B------:R-:W-:Y:S02]  /*7890*/  IMAD R60, R75, R72, R60 ;  /* 0x000000484b3c7224 */ /* 0x000fe400078e023c */
[----:B------:R-:W-:Y:S01]  /*78a0*/  IMAD R62, R70, R66, RZ ;  /* 0x00000042463e7224 */ /* 0x000fe200078e02ff */
[----:B------:R-:W-:Y:S01]  /*78b0*/  I2IP.S8.S32.SAT R114, R63, R58, RZ ;  /* 0x0000003a3f727239 */ /* 0x000fe200000014ff */
[----:B------:R-:W-:Y:S02]  /*78c0*/  IMAD R61, R74, R72, R61 ;  /* 0x000000484a3d7224 */ /* 0x000fe400078e023d */
[----:B------:R-:W-:Y:S01]  /*78d0*/  IMAD R67, R70, R67, RZ ;  /* 0x0000004346437224 */ /* 0x000fe200078e02ff */
[----:B------:R-:W-:Y:S01]  /*78e0*/  I2IP.S8.S32.SAT R114, R57, R56, R114 ;  /* 0x0000003839727239 */ /* 0x000fe20000001472 */
[-C--:B------:R-:W-:Y:S02]  /*78f0*/  IMAD R62, R77, R72.reuse, R62 ;  /* 0x000000484d3e7224 */ /* 0x080fe400078e023e */
[----:B------:R-:W-:Y:S05]  /*7900*/  IMAD R67, R76, R72, R67 ;  /* 0x000000484c437224 */ /* 0x000fea00078e0243 */
[----:B------:R-:W-:Y:S04]  /*7910*/  I2IP.S8.S32.SAT R115, R67, R62, RZ ;  /* 0x0000003e43737239 */ /* 0x000fe800000014ff */
[----:B------:R-:W-:Y:S05]  /*7920*/  I2IP.S8.S32.SAT R115, R61, R60, R115 ;  /* 0x0000003c3d737239 */ /* 0x000fea0000001473 */
[----:B------:R1:W-:Y:S01]  /*7930*/  STS.128 [R157+0x8200], R112 ;  /* 0x008200709d007388 */ /* 0x0003e20000000c00 */
[----:B------:R-:W-:Y:S01]  /*7940*/  @!PT LDS RZ, [RZ] ;  /* 0x00000000fffff984 */ /* 0x000fe20000000800 */
[----:B------:R-:W-:Y:S01]  /*7950*/  @!PT LDS RZ, [RZ] ;  /* 0x00000000fffff984 */ /* 0x000fe20000000800 */
[----:B------:R-:W-:Y:S01]  /*7960*/  @!PT LDS RZ, [RZ] ;  /* 0x00000000fffff984 */ /* 0x000fe20000000800 */
[----:B------:R-:W-:Y:S01]  /*7970*/  @!PT LDS RZ, [RZ] ;  /* 0x00000000fffff984 */ /* 0x000fe20000000800 */
[----:B------:R2:W-:Y:S07]  /*7980*/  MEMBAR.ALL.CTA ;  /* 0x0000000000007992 */ /* 0x0005ee0000008000 */
[----:B--2---:R-:W2:Y:S02]  /*7990*/  FENCE.VIEW.ASYNC.S ;  /* 0x00000000000073c6 */ /* 0x004ea40000000000 */
[----:B--2---:R-:W-:Y:S06]  /*79a0*/  BAR.SYNC.DEFER_BLOCKING 0x1, 0x80 ;  /* 0x0042000000007b1d */ /* 0x004fec0000010000 */
[----:B------:R-:W-:Y:S05]  /*79b0*/  @P0 BRA `(.L_x_116) ;  /* 0x0000000000280947 */ /* 0x000fea0003800000 */
[----:B------:R-:W-:Y:S01]  /*79c0*/  UIADD3 UR4, UPT, UPT, UR44, 0x8200, URZ ;  /* 0x000082002c047890 */ /* 0x000fe2000fffe0ff */
[----:B------:R-:W-:Y:S05]  /*79d0*/  UMOV UR51, UR36 ;  /* 0x0000002400337c82 */ /* 0x000fea0008000000 */
[----:B------:R-:W-:Y:S01]  /*79e0*/  MOV R154, UR4 ;  /* 0x00000004009a7c02 */ /* 0x000fe20008000f00 */
[----:B------:R-:W-:Y:S03]  /*79f0*/  UIADD3 UR4, UP0, UPT, UR62, 0x680, URZ ;  /* 0x000006803e047890 */ /* 0x000fe6000ff1e0ff */
[----:B------:R-:W-:Y:S01]  /*7a00*/  R2UR UR48, R154 ;  /* 0x000000009a3072ca */ /* 0x000fe200000e0000 */
[----:B------:R-:W-:Y:S11]  /*7a10*/  UIADD3.X UR5, UPT, UPT, URZ, UR63, URZ, UP0, !UPT ;  /* 0x0000003fff057290 */ /* 0x000ff600087fe4ff */
[----:B------:R-:W-:Y:S01]  /*7a20*/  @!UPT UIADD3 URZ, UPT, UPT, URZ, URZ, URZ ;  /* 0x000000fffffff290 */ /* 0x000fe2000fffe0ff */
[----:B------:R2:W-:Y:S01]  /*7a30*/  UTMASTG.3D [UR48], [UR4] ;  /* 0x00000030040073b5 */ /* 0x0005e20008010000 */
[----:B------:R0:W-:Y:S01]  /*7a40*/  UTMACMDFLUSH ;  /* 0x00000000000079b7 */ /* 0x0001e20000000000 */
[----:B--2---:R-:W-:Y:S04]  /*7a50*/  DEPBAR.LE SB0, 0x1 ;  /* 0x000080400000791a */ /* 0x004fe80000000000 */
.L_x_116:
[----:B------:R-:W-:Y:S05]  /*7a60*/  BSYNC.RECONVERGENT B0 ;  /* 0x0000000000007941 */ /* 0x000fea0003800200 */
.L_x_115:
[----:B------:R-:W-:Y:S06]  /*7a70*/  BAR.SYNC.DEFER_BLOCKING 0x1, 0x80 ;  /* 0x0042000000007b1d */ /* 0x000fec0000010000 */
[----:B------:R-:W2:Y:S01]  /*7a80*/  @P6 SYNCS.PHASECHK.TRANS64.TRYWAIT P0, [R107+URZ+0x50], R116 ;  /* 0x000050746b0065a7 */ /* 0x000ea200080011ff */
[----:B------:R-:W-:Y:S01]  /*7a90*/  BSSY B1, `(.L_x_117) ;  /* 0x0000023000017945 */ /* 0x000fe20003800000 */
[----:B--2---:R-:W-:Y:S03]  /*7aa0*/  @P6 SEL R78, RZ, 0x1, !P0 ;  /* 0x00000001ff4e6807 */ /* 0x004fe60004000000 */
[----:B------:R-:W-:Y:S05]  /*7ab0*/  @!P6 BRA `(.L_x_118) ;  /* 0x000000000080e947 */ /* 0x000fea0003800000 */
[----:B------:R-:W-:Y:S01]  /*7ac0*/  ISETP.NE.AND P1, PT, R79, RZ, PT ;  /* 0x000000ff4f00720c */ /* 0x000fe20003f25270 */
[----:B------:R-:W-:Y:S01]  /*7ad0*/  BSSY B0, `(.L_x_119) ;  /* 0x000000a000007945 */ /* 0x000fe20003800000 */
[----:B------:R-:W-:Y:S11]  /*7ae0*/  ISETP.NE.AND P0, PT, R78, RZ, PT ;  /* 0x000000ff4e00720c */ /* 0x000ff60003f05270 */
[----:B------:R-:W-:Y:S04]  /*7af0*/  @P1 IMAD R5, R148, 0x2000, R105 ;  /* 0x0000200094051824 */ /* 0x000fe800078e0269 */
[--C-:B------:R-:W-:Y:S01]  /*7b00*/  @P1 IMAD.IADD R4, R153, 0x1, R5.reuse ;  /* 0x0000000199041824 */ /* 0x100fe200078e0205 */
[----:B------:R-:W-:Y:S01]  /*7b10*/  @P1 IADD3 R3, PT, PT, R152, R5, RZ ;  /* 0x0000000598031210 */ /* 0x000fe20007ffe0ff */
[----:B------:R-:W-:Y:S01]  /*7b20*/  @P1 IMAD.IADD R2, R104, 0x1, R5 ;  /* 0x0000000168021824 */ /* 0x000fe200078e0205 */
[----:B------:R-:W-:Y:S06]  /*7b30*/  @P0 BRA `(.L_x_120) ;  /* 0x00000000000c0947 */ /* 0x000fec0003800000 */
[----:B------:R-:W-:Y:S04]  /*7b40*/  SHF.L.U32 R0, R147, 0x1f, RZ ;  /* 0x0000001f93007819 */ /* 0x000fe800000006ff */
[----:B------:R-:W2:Y:S02]  /*7b50*/  SYNCS.PHASECHK.TRANS64.TRYWAIT P0, [R107+URZ+0x50], R0 ;  /* 0x000050006b0075a7 */ /* 0x000ea400080011ff */
[----:B--2---:R-:W-:Y:S05]  /*7b60*/  @!P0 BRA `(.L_x_121) ;  /* 0x0000004c00708947 */ /* 0x004fea0003800000 */
.L_x_120:
[----:B------:R-:W-:Y:S05]  /*7b70*/  BSYNC B0 ;  /* 0x0000000000007941 */ /* 0x000fea0003800000 */
.L_x_119:
[----:B------:R-:W-:Y:S01]  /*7b80*/  ISETP.NE.AND P0, PT, R79, RZ, PT ;  /* 0x000000ff4f00720c */ /* 0x000fe20003f05270 */
[----:B--2---:R-:W-:Y:S02]  /*7b90*/  VIADD R107, R107, 0x70 ;  /* 0x000000706b6b7836 */ /* 0x004fe40000000000 */
[----:B------:R-:W-:Y:S02]  /*7ba0*/  IMAD.U32 R0, RZ, RZ, UR45 ;  /* 0x0000002dff007e24 */ /* 0x000fe4000f8e00ff */
[----:B------:R-:W-:Y:S03]  /*7bb0*/  VIADD R148, R148, 0x1 ;  /* 0x0000000194947836 */ /* 0x000fe60000000000 */
[----:B------:R-:W-:Y:S05]  /*7bc0*/  PRMT R0, R0, 0x654, R107 ;  /* 0x0000065400007816 */ /* 0x000fea000000006b */
[----:B------:R2:W3:Y:S04]  /*7bd0*/  @P0 LDS.128 R80, [R5+0x200] ;  /* 0x0002000005500984 */ /* 0x0004e80000000c00 */
[----:B------:R2:W4:Y:S04]  /*7be0*/  @P0 LDS.128 R84, [R4+0x200] ;  /* 0x0002000004540984 */ /* 0x0005280000000c00 */
        /* <DEDUP_REMOVED lines=12> */
[----:B--234-:R-:W-:Y:S02]  /*7cb0*/  LOP3.LUT R147, R147, R0, RZ, 0x3c, !PT ;  /* 0x0000000093937212 */ /* 0x01cfe400078e3cff */
.L_x_118:
[----:B------:R-:W-:Y:S05]  /*7cc0*/  BSYNC B1 ;  /* 0x0000000000017941 */ /* 0x000fea0003800000 */
.L_x_117:
[----:B------:R-:W-:Y:S05]  /*7cd0*/  VIADD R0, R71, 0x40 ;  /* 0x0000004047007836 */ /* 0x000fea0000000000 */
[----:B------:R-:W-:Y:S04]  /*7ce0*/  SHF.R.U32.HI R0, RZ, 0x15, R0 ;  /* 0x00000015ff007819 */ /* 0x000fe80000011600 */
[----:B------:R-:W-:Y:S11]  /*7cf0*/  LOP3.LUT P0, RZ, R0, 0x3, R141, 0x48, !PT ;  /* 0x0000000300ff7812 */ /* 0x000ff6000780488d */
[----:B------:R-:W-:Y:S02]  /*7d00*/  @!UPT UIADD3 URZ, UPT, UPT, URZ, URZ, URZ ;  /* 0x000000fffffff290 */ /* 0x000fe4000fffe0ff */
        /* <DEDUP_REMOVED lines=8> */
[----:B------:R-:W5:Y:S01]  /*7d90*/  LDCU.64 UR4, c[0x4][0x18] ;  /* 0x01000300ff0477ac */ /* 0x000f620008000a00 */
[----:B--2---:R-:W-:Y:S01]  /*7da0*/  MOV R5, UR9 ;  /* 0x0000000900057c02 */ /* 0x004fe20008000f00 */
[----:B------:R-:W-:Y:S01]  /*7db0*/  IMAD.U32 R4, RZ, RZ, UR8 ;  /* 0x00000008ff047e24 */ /* 0x000fe2000f8e00ff */
[----:B---3--:R-:W-:Y:S01]  /*7dc0*/  MOV R7, UR7 ;  /* 0x0000000700077c02 */ /* 0x008fe20008000f00 */
[----:B------:R-:W-:Y:S01]  /*7dd0*/  IMAD.U32 R6, RZ, RZ, UR6 ;  /* 0x00000006ff067e24 */ /* 0x000fe2000f8e00ff */
[----:B-----5:R-:W-:Y:S01]  /*7de0*/  MOV R11, UR5 ;  /* 0x00000005000b7c02 */ /* 0x020fe20008000f00 */
[----:B------:R-:W-:Y:S02]  /*7df0*/  IMAD.U32 R10, RZ, RZ, UR4 ;  /* 0x00000004ff0a7e24 */ /* 0x000fe4000f8e00ff */
[----:B------:R-:W-:Y:S07]  /*7e00*/  LEPC R20, `(.L_x_122) ;  /* 0x000000001014794e */ /* 0x000fee0000000000 */
[----:B-1--4-:R-:W-:Y:S05]  /*7e10*/  CALL.ABS.NOINC R2 ;  /* 0x0000000002007343 */ /* 0x012fea0003c00000 */
.L_x_122:
[----:B------:R-:W-:Y:S05]  /*7e20*/  WARPSYNC.ALL ;  /* 0x0000000000007948 */ /* 0x000fea0003800000 */
[----:B------:R-:W-:Y:S01]  /*7e30*/  R2UR UR4, R71 ;  /* 0x00000000470472ca */ /* 0x000fe200000e0000 */
[----:B------:R-:W-:Y:S01]  /*7e40*/  BSSY.RECONVERGENT B0, `(.L_x_123) ;  /* 0x000011c000007945 */ /* 0x000fe20003800200 */
[C---:B------:R-:W-:Y:S02]  /*7e50*/  PRMT R73, R80.reuse, 0x8880, RZ ;  /* 0x0000888050497816 */ /* 0x040fe400000000ff */
[C---:B------:R-:W-:Y:S02]  /*7e60*/  SHF.L.U32 R75, R80.reuse, 0x10, RZ ;  /* 0x00000010504b7819 */ /* 0x040fe400000006ff */
[----:B------:R-:W-:Y:S02]  /*7e70*/  SHF.L.U32 R77, R81, 0x8, RZ ;  /* 0x00000008514d7819 */ /* 0x000fe400000006ff */
[----:B------:R-:W-:Y:S02]  /*7e80*/  SHF.R.S32.HI R75, RZ, 0x18, R75 ;  /* 0x00000018ff4b7819 */ /* 0x000fe4000001144b */
[----:B------:R-:W-:Y:S02]  /*7e90*/  SHF.R.S32.HI R77, RZ, 0x18, R77 ;  /* 0x00000018ff4d7819 */ /* 0x000fe4000001144d */
[----:B------:R-:W-:Y:S01]  /*7ea0*/  SHF.R.S32.HI R76, RZ, 0x18, R81 ;  /* 0x00000018ff4c7819 */ /* 0x000fe20000011451 */
[----:B------:R-:W2:Y:S01]  /*7eb0*/  LDTM.x64 R4, tmem[UR4+0x40] ;  /* 0x00004004000479ee */ /* 0x000ea20008340000 */
[----:B------:R-:W-:Y:S02]  /*7ec0*/  SHF.L.U32 R74, R80, 0x8, RZ ;  /* 0x00000008504a7819 */ /* 0x000fe400000006ff */
[----:B------:R-:W-:Y:S02]  /*7ed0*/  ISETP.NE.AND P0, PT, R155, RZ, PT ;  /* 0x000000ff9b00720c */ /* 0x000fe40003f05270 */
[----:B------:R-:W-:Y:S02]  /*7ee0*/  SHF.R.S32.HI R74, RZ, 0x18, R74 ;  /* 0x00000018ff4a7819 */ /* 0x000fe4000001144a */
[----:B------:R-:W-:Y:S01]  /*7ef0*/  ISETP.NE.AND P6, PT, R106, RZ, PT ;  /* 0x000000ff6a00720c */ /* 0x000fe20003fc5270 */
[C---:B--2---:R-:W-:Y:S02]  /*7f00*/  IMAD R0, R70.reuse, R4, RZ ;  /* 0x0000000446007224 */ /* 0x044fe400078e02ff */
[C---:B------:R-:W-:Y:S02]  /*7f10*/  IMAD R2, R70.reuse, R5, RZ ;  /* 0x0000000546027224 */ /* 0x040fe400078e02ff */
[----:B------:R-:W-:Y:S02]  /*7f20*/  IMAD R3, R70, R6, RZ ;  /* 0x0000000646037224 */ /* 0x000fe400078e02ff */
        /* <DEDUP_REMOVED lines=10> */
[----:B------:R-:W-:Y:S01]  /*7fd0*/  IMAD R7, R73, R72, R7 ;  /* 0x0000004849077224 */ /* 0x000fe200078e0207 */
[----:B------:R-:W-:Y:S01]  /*7fe0*/  PRMT R73, R82, 0x8880, RZ ;  /* 0x0000888052497816 */ /* 0x000fe200000000ff */
[----:B------:R-:W-:Y:S02]  /*7ff0*/  IMAD R6, R70, R10, RZ ;  /* 0x0000000a46067224 */ /* 0x000fe400078e02ff */
[-C--:B------:R-:W-:Y:S01]  /*8000*/  IMAD R4, R75, R72.reuse, R4 ;  /* 0x000000484b047224 */ /* 0x080fe200078e0204 */
[----:B------:R-:W-:Y:S01]  /*8010*/  SHF.L.U32 R75, R82, 0x8, RZ ;  /* 0x00000008524b7819 */ /* 0x000fe200000006ff */
[-C--:B------:R-:W-:Y:S01]  /*8020*/  IMAD R5, R74, R72.reuse, R5 ;  /* 0x000000484a057224 */ /* 0x080fe200078e0205 */
[----:B------:R-:W-:Y:S01]  /*8030*/  SHF.L.U32 R74, R82, 0x10, RZ ;  /* 0x00000010524a7819 */ /* 0x000fe200000006ff */
[----:B------:R-:W-:Y:S01]  /*8040*/  IMAD R6, R77, R72, R6 ;  /* 0x000000484d067224 */ /* 0x000fe200078e0206 */
[----:B------:R-:W-:Y:S01]  /*8050*/  I2IP.S8.S32.SAT R77, R7, R3, RZ ;  /* 0x00000003074d7239 */ /* 0x000fe200000014ff */
[C---:B------:R-:W-:Y:S01]  /*8060*/  IMAD R11, R70.reuse, R11, RZ ;  /* 0x0000000b460b7224 */ /* 0x040fe200078e02ff */
[----:B------:R-:W-:Y:S01]  /*8070*/  MOV R3, R73 ;  /* 0x0000004900037202 */ /* 0x000fe20000000f00 */
[----:B------:R-:W-:Y:S01]  /*8080*/  IMAD R8, R70, R12, RZ ;  /* 0x0000000c46087224 */ /* 0x000fe200078e02ff */
[----:B-1----:R-:W-:Y:S01]  /*8090*/  I2IP.S8.S32.SAT R88, R2, R0, R77 ;  /* 0x0000000002587239 */ /* 0x002fe2000000144d */
[----:B------:R-:W-:Y:S01]  /*80a0*/  IMAD R9, R70, R13, RZ ;  /* 0x0000000d46097224 */ /* 0x000fe200078e02ff */
[----:B------:R-:W-:Y:S01]  /*80b0*/  SHF.R.S32.HI R73, RZ, 0x18, R74 ;  /* 0x00000018ff497819 */ /* 0x000fe2000001144a */
[----:B------:R-:W-:Y:S01]  /*80c0*/  IMAD R11, R76, R72, R11 ;  /* 0x000000484c0b7224 */ /* 0x000fe200078e020b */
[----:B------:R-:W-:Y:S01]  /*80d0*/  SHF.R.S32.HI R75, RZ, 0x18, R75 ;  /* 0x00000018ff4b7819 */ /* 0x000fe2000001144b */
[C---:B------:R-:W-:Y:S01]  /*80e0*/  IMAD R10, R70.reuse, R14, RZ ;  /* 0x0000000e460a7224 */ /* 0x040fe200078e02ff */
[----:B------:R-:W-:Y:S01]  /*80f0*/  SHF.L.U32 R2, R83, 0x10, RZ ;  /* 0x0000001053027819 */ /* 0x000fe200000006ff */
[----:B------:R-:W-:Y:S01]  /*8100*/  IMAD R8, R3, R72, R8 ;  /* 0x0000004803087224 */ /* 0x000fe200078e0208 */
[----:B------:R-:W-:Y:S01]  /*8110*/  I2IP.S8.S32.SAT R89, R11, R6, RZ ;  /* 0x000000060b597239 */ /* 0x000fe200000014ff */
[C---:B------:R-:W-:Y:S01]  /*8120*/  IMAD R15, R70.reuse, R15, RZ ;  /* 0x0000000f460f7224 */ /* 0x040fe200078e02ff */
[----:B------:R-:W-:Y:S01]  /*8130*/  PRMT R3, R83, 0x8880, RZ ;  /* 0x0000888053037816 */ /* 0x000fe200000000ff */
[----:B------:R-:W-:Y:S01]  /*8140*/  IMAD R9, R73, R72, R9 ;  /* 0x0000004849097224 */ /* 0x000fe200078e0209 */
[----:B------:R-:W-:Y:S01]  /*8150*/  I2IP.S8.S32.SAT R89, R5, R4, R89 ;  /* 0x0000000405597239 */ /* 0x000fe20000001459 */
[C---:B------:R-:W-:Y:S01]  /*8160*/  IMAD R12, R70.reuse, R16, RZ ;  /* 0x00000010460c7224 */ /* 0x040fe200078e02ff */
[----:B------:R-:W-:Y:S01]  /*8170*/  SHF.R.S32.HI R2, RZ, 0x18, R2 ;  /* 0x00000018ff027819 */ /* 0x000fe20000011402 */
[----:B------:R-:W-:Y:S01]  /*8180*/  IMAD R10, R75, R72, R10 ;  /* 0x000000484b0a7224 */ /* 0x000fe200078e020a */
[----:B------:R-:W-:Y:S01]  /*8190*/  SHF.R.S32.HI R0, RZ, 0x18, R82 ;  /* 0x00000018ff007819 */ /* 0x000fe20000011452 */
[C---:B------:R-:W-:Y:S01]  /*81a0*/  IMAD R13, R70.reuse, R17, RZ ;  /* 0x00000011460d7224 */ /* 0x040fe200078e02ff */
[----:B------:R-:W-:Y:S01]  /*81b0*/  SHF.R.S32.HI R74, RZ, 0x18, R83 ;  /* 0x00000018ff4a7819 */ /* 0x000fe20000011453 */
[----:B------:R-:W-:Y:S01]  /*81c0*/  IMAD R14, R70, R18, RZ ;  /* 0x00000012460e7224 */ /* 0x000fe200078e02ff */
[----:B------:R-:W-:Y:S01]  /*81d0*/  SHF.L.U32 R73, R83, 0x8, RZ ;  /* 0x0000000853497819 */ /* 0x000fe200000006ff */
[-C--:B------:R-:W-:Y:S01]  /*81e0*/  IMAD R15, R0, R72.reuse, R15 ;  /* 0x00000048000f7224 */ /* 0x080fe200078e020f */
[C---:B------:R-:W-:Y:S01]  /*81f0*/  SHF.L.U32 R0, R84.reuse, 0x10, RZ ;  /* 0x0000001054007819 */ /* 0x040fe200000006ff */
[-C--:B------:R-:W-:Y:S01]  /*8200*/  IMAD R12, R3, R72.reuse, R12 ;  /* 0x00000048030c7224 */ /* 0x080fe200078e020c */
[----:B------:R-:W-:Y:S01]  /*8210*/  PRMT R3, R84, 0x8880, RZ ;  /* 0x0000888054037816 */ /* 0x000fe200000000ff */
[----:B------:R-:W-:Y:S01]  /*8220*/  IMAD R13, R2, R72, R13 ;  /* 0x00000048020d7224 */ /* 0x000fe200078e020d */
[----:B------:R-:W-:Y:S01]  /*8230*/  SHF.R.S32.HI R73, RZ, 0x18, R73 ;  /* 0x00000018ff497819 */ /* 0x000fe20000011449 */
[----:B------:R-:W-:Y:S01]  /*8240*/  IMAD R19, R70, R19, RZ ;  /* 0x0000001346137224 */ /* 0x000fe200078e02ff */
[----:B------:R-:W-:Y:S01]  /*8250*/  I2IP.S8.S32.SAT R90, R15, R10, RZ ;  /* 0x0000000a0f5a7239 */ /* 0x000fe200000014ff */
[----:B------:R-:W-:Y:S01]  /*8260*/  IMAD.SHL.U32 R2, R84, 0x100, RZ ;  /* 0x0000010054027824 */ /* 0x000fe200078e00ff */
[----:B------:R-:W-:Y:S01]  /*8270*/  SHF.R.S32.HI R0, RZ, 0x18, R0 ;  /* 0x00000018ff007819 */ /* 0x000fe20000011400 */
[C---:B------:R-:W-:Y:S01]  /*8280*/  IMAD R16, R70.reuse, R20, RZ ;  /* 0x0000001446107224 */ /* 0x040fe200078e02ff */
[----:B------:R-:W-:Y:S01]  /*8290*/  I2IP.S8.S32.SAT R90, R9, R8, R90 ;  /* 0x00000008095a7239 */ /* 0x000fe2000000145a */
[-C--:B------:R-:W-:Y:S01]  /*82a0*/  IMAD R14, R73, R72.reuse, R14 ;  /* 0x00000048490e7224 */ /* 0x080fe200078e020e */
[----:B------:R-:W-:Y:S01]  /*82b0*/  SHF.R.S32.HI R73, RZ, 0x18, R2 ;  /* 0x00000018ff497819 */ /* 0x000fe20000011402 */
[----:B------:R-:W-:Y:S01]  /*82c0*/  IMAD R17, R70, R21, RZ ;  /* 0x0000001546117224 */ /* 0x000fe200078e02ff */
[----:B------:R-:W-:Y:S01]  /*82d0*/  SHF.L.U32 R2, R85, 0x8, RZ ;  /* 0x0000000855027819 */ /* 0x000fe200000006ff */
[----:B------:R-:W-:Y:S01]  /*82e0*/  IMAD R19, R74, R72, R19 ;  /* 0x000000484a137224 */ /* 0x000fe200078e0213 */
[----:B------:R-:W-:Y:S01]  /*82f0*/  SHF.R.S32.HI R74, RZ, 0x18, R94 ;  /* 0x00000018ff4a7819 */ /* 0x000fe2000001145e */
[----:B------:R-:W-:Y:S01]  /*8300*/  IMAD R18, R70, R22, RZ ;  /* 0x0000001646127224 */ /* 0x000fe200078e02ff */
[----:B------:R-:W-:Y:S01]  /*8310*/  SHF.L.U32 R75, R98, 0x8, RZ ;  /* 0x00000008624b7819 */ /* 0x000fe200000006ff */
[----:B------:R-:W-:Y:S01]  /*8320*/  IMAD R16, R3, R72, R16 ;  /* 0x0000004803107224 */ /* 0x000fe200078e0210 */
[----:B------:R-:W-:Y:S01]  /*8330*/  I2IP.S8.S32.SAT R91, R19, R14, RZ ;  /* 0x0000000e135b7239 */ /* 0x000fe200000014ff */
[----:B------:R-:W-:Y:S01]  /*8340*/  IMAD R17, R0, R72, R17 ;  /* 0x0000004800117224 */ /* 0x000fe200078e0211 */
[----:B------:R-:W-:Y:S01]  /*8350*/  SHF.R.S32.HI R0, RZ, 0x18, R84 ;  /* 0x00000018ff007819 */ /* 0x000fe20000011454 */
[C---:B------:R-:W-:Y:S01]  /*8360*/  IMAD R23, R70.reuse, R23, RZ ;  /* 0x0000001746177224 */ /* 0x040fe200078e02ff */
[----:B------:R-:W-:Y:S01]  /*8370*/  I2IP.S8.S32.SAT R91, R13, R12, R91 ;  /* 0x0000000c0d5b7239 */ /* 0x000fe2000000145b */
[----:B------:R-:W-:Y:S01]  /*8380*/  IMAD R18, R73, R72, R18 ;  /* 0x0000004849127224 */ /* 0x000fe200078e0212 */
[C---:B------:R-:W-:Y:S01]  /*8390*/  SHF.L.U32 R73, R85.reuse, 0x10, RZ ;  /* 0x0000001055497819 */ /* 0x040fe200000006ff */
[----:B------:R-:W-:Y:S01]  /*83a0*/  IMAD R20, R70, R24, RZ ;  /* 0x0000001846147224 */ /* 0x000fe200078e02ff */
[----:B------:R-:W-:Y:S01]  /*83b0*/  PRMT R3, R85, 0x8880, RZ ;  /* 0x0000888055037816 */ /* 0x000fe200000000ff */
[----:B------:R-:W-:Y:S01]  /*83c0*/  IMAD R23, R0, R72, R23 ;  /* 0x0000004800177224 */ /* 0x000fe200078e0217 */
[----:B------:R-:W-:Y:S01]  /*83d0*/  SHF.R.S32.HI R0, RZ, 0x18, R73 ;  /* 0x00000018ff007819 */ /* 0x000fe20000011449 */
[C---:B------:R-:W-:Y:S01]  /*83e0*/  IMAD R21, R70.reuse, R25, RZ ;  /* 0x0000001946157224 */ /* 0x040fe200078e02ff */
[----:B------:R-:W-:Y:S01]  /*83f0*/  SHF.R.S32.HI R73, RZ, 0x18, R2 ;  /* 0x00000018ff497819 */ /* 0x000fe20000011402 */
[C---:B------:R-:W-:Y:S01]  /*8400*/  IMAD R22, R70.reuse, R26, RZ ;  /* 0x0000001a46167224 */ /* 0x040fe200078e02ff */
[----:B------:R1:W-:Y:S01]  /*8410*/  STS.128 [R135+UR44+0xa200], R88 ;  /* 0x00a2005887007988 */ /* 0x0003e20008000c2c */
[----:B------:R-:W-:Y:S01]  /*8420*/  IMAD R20, R3, R72, R20 ;  /* 0x0000004803147224 */ /* 0x000fe200078e0214 */
[----:B------:R-:W-:Y:S01]  /*8430*/  SHF.R.S32.HI R2, RZ, 0x18, R85 ;  /* 0x00000018ff027819 */ /* 0x000fe20000011455 */
[----:B------:R-:W-:Y:S01]  /*8440*/  IMAD R27, R70, R27, RZ ;  /* 0x0000001b461b7224 */ /* 0x000fe200078e02ff */
[----:B------:R-:W-:Y:S01]  /*8450*/  I2IP.S8.S32.SAT R100, R23, R18, RZ ;  /* 0x0000001217647239 */ /* 0x000fe200000014ff */
[-C--:B------:R-:W-:Y:S01]  /*8460*/  IMAD R21, R0, R72.reuse, R21 ;  /* 0x0000004800157224 */ /* 0x080fe200078e0215 */
[C---:B------:R-:W-:Y:S01]  /*8470*/  PRMT R3, R86.reuse, 0x8880, RZ ;  /* 0x0000888056037816 */ /* 0x040fe200000000ff */
[-C--:B------:R-:W-:Y:S01]  /*8480*/  IMAD R22, R73, R72.reuse, R22 ;  /* 0x0000004849167224 */ /* 0x080fe200078e0216 */
[----:B------:R-:W-:Y:S01]  /*8490*/  SHF.L.U32 R0, R86, 0x10, RZ ;  /* 0x0000001056007819 */ /* 0x000fe200000006ff */
[----:B------:R-:W-:Y:S01]  /*84a0*/  IMAD R27, R2, R72, R27 ;  /* 0x00000048021b7224 */ /* 0x000fe200078e021b */
[----:B------:R-:W-:Y:S01]  /*84b0*/  SHF.L.U32 R2, R86, 0x8, RZ ;  /* 0x0000000856027819 */ /* 0x000fe200000006ff */
[C---:B------:R-:W-:Y:S01]  /*84c0*/  IMAD R24, R70.reuse, R28, RZ ;  /* 0x0000001c46187224 */ /* 0x040fe200078e02ff */
[----:B------:R-:W-:Y:S01]  /*84d0*/  SHF.R.S32.HI R0, RZ, 0x18, R0 ;  /* 0x00000018ff007819 */ /* 0x000fe20000011400 */
[C---:B------:R-:W-:Y:S01]  /*84e0*/  IMAD R25, R70.reuse, R29, RZ ;  /* 0x0000001d46197224 */ /* 0x040fe200078e02ff */
        /* <DEDUP_REMOVED lines=10> */
[C---:B------:R-:W-:Y:S01]  /*8590*/  SHF.L.U32 R0, R87.reuse, 0x10, RZ ;  /* 0x0000001057007819 */ /* 0x040fe200000006ff */
        /* <DEDUP_REMOVED lines=13> */
[C---:B------:R-:W-:Y:S01]  /*8670*/  PRMT R3, R92.reuse, 0x8880, RZ ;  /* 0x000088805c037816 */ /* 0x040fe200000000ff */
[----:B------:R-:W-:Y:S01]  /*8680*/  IMAD R30, R73, R72, R30 ;  /* 0x00000048491e7224 */ /* 0x000fe200078e021e */
[----:B------:R-:W-:Y:S01]  /*8690*/  I2IP.S8.S32.SAT R102, R25, R24, R102 ;  /* 0x0000001819667239 */ /* 0x000fe20000001466 */
[----:B------:R-:W-:Y:S01]  /*86a0*/  IMAD.U32 R0, R92, 0x10000, RZ ;  /* 0x000100005c007824 */ /* 0x000fe200078e00ff */
[----:B------:R-:W-:Y:S01]  /*86b0*/  SHF.R.S32.HI R75, RZ, 0x18, R75 ;  /* 0x00000018ff4b7819 */ /* 0x000fe2000001144b */
[----:B------:R-:W-:Y:S01]  /*86c0*/  IMAD R35, R2, R72, R35 ;  /* 0x0000004802237224 */ /* 0x000fe200078e0223 */
[----:B------:R-:W-:Y:S01]  /*86d0*/  SHF.L.U32 R2, R92, 0x8, RZ ;  /* 0x000000085c027819 */ /* 0x000fe200000006ff */
[C---:B------:R-:W-:Y:S01]  /*86e0*/  IMAD R32, R70.reuse, R36, RZ ;  /* 0x0000002446207224 */ /* 0x040fe200078e02ff */
[----:B------:R-:W-:Y:S01]  /*86f0*/  SHF.R.S32.HI R0, RZ, 0x18, R0 ;  /* 0x00000018ff007819 */ /* 0x000fe20000011400 */
[C---:B------:R-:W-:Y:S01]  /*8700*/  IMAD R33, R70.reuse, R37, RZ ;  /* 0x0000002546217224 */ /* 0x040fe200078e02ff */
[----:B------:R-:W-:Y:S01]  /*8710*/  SHF.R.S32.HI R73, RZ, 0x18, R2 ;  /* 0x00000018ff497819 */ /* 0x000fe20000011402 */
[----:B------:R-:W-:Y:S01]  /*8720*/  IMAD R34, R70, R38, RZ ;  /* 0x0000002646227224 */ /* 0x000fe200078e02ff */
[----:B------:R-:W-:Y:S01]  /*8730*/  I2IP.S8.S32.SAT R103, R35, R30, RZ ;  /* 0x0000001e23677239 */ /* 0x000fe200000014ff */
[-C--:B------:R-:W-:Y:S01]  /*8740*/  IMAD R32, R3, R72.reuse, R32 ;  /* 0x0000004803207224 */ /* 0x080fe200078e0220 */
[----:B------:R-:W-:Y:S01]  /*8750*/  PRMT R3, R93, 0x8880, RZ ;  /* 0x000088805d037816 */ /* 0x000fe200000000ff */
[----:B------:R-:W-:Y:S01]  /*8760*/  IMAD R33, R0, R72, R33 ;  /* 0x0000004800217224 */ /* 0x000fe200078e0221 */
[----:B------:R-:W-:Y:S01]  /*8770*/  SHF.R.S32.HI R0, RZ, 0x18, R92 ;  /* 0x00000018ff007819 */ /* 0x000fe2000001145c */
[C---:B------:R-:W-:Y:S01]  /*8780*/  IMAD R39, R70.reuse, R39, RZ ;  /* 0x0000002746277224 */ /* 0x040fe200078e02ff */
[----:B------:R-:W-:Y:S01]  /*8790*/  I2IP.S8.S32.SAT R103, R29, R28, R103 ;  /* 0x0000001c1d677239 */ /* 0x000fe20000001467 */
[----:B------:R-:W-:Y:S01]  /*87a0*/  IMAD R34, R73, R72, R34 ;  /* 0x0000004849227224 */ /* 0x000fe200078e0222 */
[C---:B------:R-:W-:Y:S01]  /*87b0*/  SHF.L.U32 R73, R93.reuse, 0x10, RZ ;  /* 0x000000105d497819 */ /* 0x040fe200000006ff */
[----:B------:R-:W-:Y:S01]  /*87c0*/  IMAD R36, R70, R40, RZ ;  /* 0x0000002846247224 */ /* 0x000fe200078e02ff */
[----:B------:R-:W-:Y:S01]  /*87d0*/  SHF.L.U32 R2, R93, 0x8, RZ ;  /* 0x000000085d027819 */ /* 0x000fe200000006ff */
[----:B------:R-:W-:Y:S01]  /*87e0*/  IMAD R39, R0, R72, R39 ;  /* 0x0000004800277224 */ /* 0x000fe200078e0227 */
        /* <DEDUP_REMOVED lines=8> */
[----:B------:R-:W-:Y:S01]  /*8870*/  SHF.L.U32 R2, R94, 0x10, RZ ;  /* 0x000000105e027819 */ /* 0x000fe200000006ff */
[----:B------:R-:W-:Y:S01]  /*8880*/  IMAD R43, R70, R43, RZ ;  /* 0x0000002b462b7224 */ /* 0x000fe200078e02ff */
[----:B------:R-:W-:Y:S01]  /*8890*/  SHF.R.S32.HI R0, RZ, 0x18, R93 ;  /* 0x00000018ff007819 */ /* 0x000fe2000001145d */
        /* <DEDUP_REMOVED lines=11> */
[----:B------:R-:W-:Y:S01]  /*8950*/  SHF.L.U32 R0, R95, 0x10, RZ ;  /* 0x000000105f007819 */ /* 0x000fe200000006ff */
[----:B------:R-:W-:Y:S01]  /*8960*/  IMAD R47, R70, R47, RZ ;  /* 0x0000002f462f7224 */ /* 0x000fe200078e02ff */
[----:B------:R-:W-:Y:S01]  /*8970*/  I2IP.S8.S32.SAT R109, R43, R38, RZ ;  /* 0x000000262b6d7239 */ /* 0x000fe200000014ff */
[----:B------:R-:W-:Y:S01]  /*8980*/  IMAD R41, R2, R72, R41 ;  /* 0x0000004802297224 */ /* 0x000fe200078e0229 */
[C---:B------:R-:W-:Y:S01]  /*8990*/  PRMT R3, R95.reuse, 0x8880, RZ ;  /* 0x000088805f037816 */ /* 0x040fe200000000ff */
[C---:B------:R-:W-:Y:S01]  /*89a0*/  IMAD R44, R70.reuse, R48, RZ ;  /* 0x00000030462c7224 */ /* 0x040fe200078e02ff */
[----:B------:R-:W-:Y:S01]  /*89b0*/  SHF.L.U32 R2, R95, 0x8, RZ ;  /* 0x000000085f027819 */ /* 0x000fe200000006ff */
[----:B------:R-:W-:Y:S01]  /*89c0*/  IMAD R42, R73, R72, R42 ;  /* 0x00000048492a7224 */ /* 0x000fe200078e022a */
[----:B------:R-:W-:Y:S01]  /*89d0*/  SHF.R.S32.HI R0, RZ, 0x18, R0 ;  /* 0x00000018ff007819 */ /* 0x000fe20000011400 */
[----:B------:R-:W-:Y:S01]  /*89e0*/  IMAD R45, R70, R49, RZ ;  /* 0x00000031462d7224 */ /* 0x000fe200078e02ff */
[----:B------:R-:W-:Y:S01]  /*89f0*/  I2IP.S8.S32.SAT R109, R37, R36, R109 ;  /* 0x00000024256d7239 */ /* 0x000fe2000000146d */
[----:B------:R-:W-:Y:S01]  /*8a00*/  IMAD R47, R74, R72, R47 ;  /* 0x000000484a2f7224 */ /* 0x000fe200078e022f */
[----:B------:R-:W-:Y:S01]  /*8a10*/  SHF.R.S32.HI R73, RZ, 0x18, R2 ;  /* 0x00000018ff497819 */ /* 0x000fe20000011402 */
[C---:B------:R-:W-:Y:S01]  /*8a20*/  IMAD R46, R70.reuse, R50, RZ ;  /* 0x00000032462e7224 */ /* 0x040fe200078e02ff */
[----:B------:R-:W-:Y:S01]  /*8a30*/  SHF.R.S32.HI R2, RZ, 0x18, R95 ;  /* 0x00000018ff027819 */ /* 0x000fe2000001145f */
[----:B------:R-:W-:Y:S01]  /*8a40*/  IMAD R44, R3, R72, R44 ;  /* 0x00000048032c7224 */ /* 0x000fe200078e022c */
[----:B------:R-:W-:Y:S01]  /*8a50*/  I2IP.S8.S32.SAT R110, R47, R42, RZ ;  /* 0x0000002a2f6e7239 */ /* 0x000fe200000014ff */
[----:B------:R-:W-:Y:S01]  /*8a60*/  IMAD R51, R70, R51, RZ ;  /* 0x0000003346337224 */ /* 0x000fe200078e02ff */
[----:B------:R-:W-:Y:S01]  /*8a70*/  PRMT R3, R96, 0x8880, RZ ;  /* 0x0000888060037816 */ /* 0x000fe200000000ff */
[----:B------:R-:W-:Y:S01]  /*8a80*/  IMAD R45, R0, R72, R45 ;  /* 0x00000048002d7224 */ /* 0x000fe200078e022d */
[----:B------:R-:W-:Y:S01]  /*8a90*/  I2IP.S8.S32.SAT R110, R41, R40, R110 ;  /* 0x00000028296e7239 */ /* 0x000fe2000000146e */
[----:B------:R-:W-:Y:S01]  /*8aa0*/  IMAD R48, R70, R52, RZ ;  /* 0x0000003446307224 */ /* 0x000fe200078e02ff */
[----:B------:R-:W-:Y:S01]  /*8ab0*/  SHF.L.U32 R74, R97, 0x10, RZ ;  /* 0x00000010614a7819 */ /* 0x000fe200000006ff */
[-C--:B------:R-:W-:Y:S01]  /*8ac0*/  IMAD R46, R73, R72.reuse, R46 ;  /* 0x00000048492e7224 */ /* 0x080fe200078e022e */
[----:B------:R-:W-:Y:S01]  /*8ad0*/  PRMT R73, R97, 0x8880, RZ ;  /* 0x0000888061497816 */ /* 0x000fe200000000ff */
[-C--:B------:R-:W-:Y:S01]  /*8ae0*/  IMAD R51, R2, R72.reuse, R51 ;  /* 0x0000004802337224 */ /* 0x080fe200078e0233 */
[----:B------:R-:W-:Y:S01]  /*8af0*/  SHF.R.S32.HI R74, RZ, 0x18, R74 ;  /* 0x00000018ff4a7819 */ /* 0x000fe2000001144a */
[C---:B------:R-:W-:Y:S01]  /*8b00*/  IMAD.U32 R0, R96.reuse, 0x10000, RZ ;  /* 0x0001000060007824 */ /* 0x040fe200078e00ff */
        /* <DEDUP_REMOVED lines=10> */
[----:B------:R-:W-:Y:S01]  /*8bb0*/  SHF.R.S32.HI R0, RZ, 0x18, R97 ;  /* 0x00000018ff007819 */ /* 0x000fe20000011461 */
[----:B------:R-:W-:Y:S01]  /*8bc0*/  IMAD R50, R3, R72, R50 ;  /* 0x0000004803327224 */ /* 0x000fe200078e0232 */
[----:B------:R-:W-:Y:S01]  /*8bd0*/  SHF.L.U32 R3, R97, 0x8, RZ ;  /* 0x0000000861037819 */ /* 0x000fe200000006ff */
[C---:B------:R-:W-:Y:S01]  /*8be0*/  IMAD R52, R70.reuse, R56, RZ ;  /* 0x0000003846347224 */ /* 0x040fe200078e02ff */
[----:B------:R-:W-:Y:S01]  /*8bf0*/  I2IP.S8.S32.SAT R111, R45, R44, R111 ;  /* 0x0000002c2d6f7239 */ /* 0x000fe2000000146f */
[----:B------:R-:W-:Y:S01]  /*8c00*/  IMAD R53, R70, R57, RZ ;  /* 0x0000003946357224 */ /* 0x000fe200078e02ff */
[----:B------:R-:W-:Y:S01]  /*8c10*/  SHF.R.S32.HI R3, RZ, 0x18, R3 ;  /* 0x00000018ff037819 */ /* 0x000fe20000011403 */
[----:B------:R-:W-:Y:S01]  /*8c20*/  IMAD R55, R2, R72, R55 ;  /* 0x0000004802377224 */ /* 0x000fe200078e0237 */
[----:B------:R-:W-:Y:S01]  /*8c30*/  SHF.L.U32 R2, R98, 0x10, RZ ;  /* 0x0000001062027819 */ /* 0x000fe200000006ff */
[C---:B------:R-:W-:Y:S01]  /*8c40*/  IMAD R54, R70.reuse, R58, RZ ;  /* 0x0000003a46367224 */ /* 0x040fe200078e02ff */
[----:B------:R1:W-:Y:S01]  /*8c50*/  STS.128 [R158+0xa200], R108 ;  /* 0x00a2006c9e007388 */ /* 0x0003e20000000c00 */
[----:B------:R-:W-:Y:S01]  /*8c60*/  IMAD R52, R73, R72, R52 ;  /* 0x0000004849347224 */ /* 0x000fe200078e0234 */
[----:B------:R-:W-:Y:S01]  /*8c70*/  I2IP.S8.S32.SAT R112, R55, R50, RZ ;  /* 0x0000003237707239 */ /* 0x000fe200000014ff */
[----:B------:R-:W-:Y:S01]  /*8c80*/  IMAD R59, R70, R59, RZ ;  /* 0x0000003b463b7224 */ /* 0x000fe200078e02ff */
[----:B------:R-:W-:Y:S01]  /*8c90*/  PRMT R73, R98, 0x8880, RZ ;  /* 0x0000888062497816 */ /* 0x000fe200000000ff */
[----:B------:R-:W-:Y:S01]  /*8ca0*/  IMAD R53, R74, R72, R53 ;  /* 0x000000484a357224 */ /* 0x000fe200078e0235 */
[----:B------:R-:W-:Y:S01]  /*8cb0*/  I2IP.S8.S32.SAT R112, R49, R48, R112 ;  /* 0x0000003031707239 */ /* 0x000fe20000001470 */
[C---:B------:R-:W-:Y:S01]  /*8cc0*/  IMAD R56, R70.reuse, R60, RZ ;  /* 0x0000003c46387224 */ /* 0x040fe200078e02ff */
[----:B------:R-:W-:Y:S01]  /*8cd0*/  SHF.R.S32.HI R2, RZ, 0x18, R2 ;  /* 0x00000018ff027819 */ /* 0x000fe20000011402 */
[-C--:B------:R-:W-:Y:S01]  /*8ce0*/  IMAD R54, R3, R72.reuse, R54 ;  /* 0x0000004803367224 */ /* 0x080fe200078e0236 */
[----:B------:R-:W-:Y:S01]  /*8cf0*/  PRMT R3, R99, 0x8880, RZ ;  /* 0x0000888063037816 */ /* 0x000fe200000000ff */
[----:B------:R-:W-:Y:S01]  /*8d00*/  IMAD R57, R70, R61, RZ ;  /* 0x0000003d46397224 */ /* 0x000fe200078e02ff */
[----:B------:R-:W-:Y:S01]  /*8d10*/  SHF.R.S32.HI R74, RZ, 0x18, R99 ;  /* 0x00000018ff4a7819 */ /* 0x000fe20000011463 */
[-C--:B------:R-:W-:Y:S01]  /*8d20*/  IMAD R59, R0, R72.reuse, R59 ;  /* 0x00000048003b7224 */ /* 0x080fe200078e023b */
[----:B------:R-:W-:Y:S01]  /*8d30*/  SHF.R.S32.HI R0, RZ, 0x18, R98 ;  /* 0x00000018ff007819 */ /* 0x000fe20000011462 */
[----:B------:R-:W-:Y:S01]  /*8d40*/  IMAD R56, R73, R72, R56 ;  /* 0x0000004849387224 */ /* 0x000fe200078e0238 */
[----:B------:R-:W-:Y:S01]  /*8d50*/  SHF.L.U32 R73, R99, 0x8, RZ ;  /* 0x0000000863497819 */ /* 0x000fe200000006ff */
[----:B------:R-:W-:Y:S01]  /*8d60*/  IMAD R58, R70, R62, RZ ;  /* 0x0000003e463a7224 */ /* 0x000fe200078e02ff */
[----:B------:R-:W-:Y:S01]  /*8d70*/  I2IP.S8.S32.SAT R113, R59, R54, RZ ;  /* 0x000000363b717239 */ /* 0x000fe200000014ff */
[----:B------:R-:W-:Y:S01]  /*8d80*/  IMAD R57, R2, R72, R57 ;  /* 0x0000004802397224 */ /* 0x000fe200078e0239 */
[----:B------:R-:W-:Y:S01]  /*8d90*/  SHF.L.U32 R2, R99, 0x10, RZ ;  /* 0x0000001063027819 */ /* 0x000fe200000006ff */
[C---:B------:R-:W-:Y:S01]  /*8da0*/  IMAD R63, R70.reuse, R63, RZ ;  /* 0x0000003f463f7224 */ /* 0x040fe200078e02ff */
[----:B------:R-:W-:Y:S01]  /*8db0*/  SHF.R.S32.HI R73, RZ, 0x18, R73 ;  /* 0x00000018ff497819 */ /* 0x000fe20000011449 */
[C---:B------:R-:W-:Y:S01]  /*8dc0*/  IMAD R60, R70.reuse, R64, RZ ;  /* 0x00000040463c7224 */ /* 0x040fe200078e02ff */
[----:B------:R-:W-:Y:S01]  /*8dd0*/  SHF.R.S32.HI R2, RZ, 0x18, R2 ;  /* 0x00000018ff027819 */ /* 0x000fe20000011402 */
[----:B------:R-:W-:Y:S01]  /*8de0*/  IMAD R58, R75, R72, R58 ;  /* 0x000000484b3a7224 */ /* 0x000fe200078e023a */
[----:B------:R-:W-:Y:S01]  /*8df0*/  I2IP.S8.S32.SAT R113, R53, R52, R113 ;  /* 0x0000003435717239 */ /* 0x000fe20000001471 */
[----:B------:R-:W-:Y:S02]  /*8e00*/  IMAD R61, R70, R65, RZ ;  /* 0x00000041463d7224 */ /* 0x000fe400078e02ff */
[-C--:B------:R-:W-:Y:S02]  /*8e10*/  IMAD R63, R0, R72.reuse, R63 ;  /* 0x00000048003f7224 */ /* 0x080fe400078e023f */
[----:B------:R-:W-:Y:S01]  /*8e20*/  IMAD R60, R3, R72, R60 ;  /* 0x00000048033c7224 */ /* 0x000fe200078e023c */
[----:B------:R-:W-:Y:S01]  /*8e30*/  @P6 SHF.L.U32 R3, R147, 0x1f, RZ ;  /* 0x0000001f93036819 */ /* 0x000fe200000006ff */
        /* <DEDUP_REMOVED lines=8> */
[----:B------:R-:W-:Y:S02]  /*8ec0*/  I2IP.S8.S32.SAT R115, R61, R60, R0 ;  /* 0x0000003c3d737239 */ /* 0x000fe40000001400 */
[----:B------:R-:W-:Y:S03]  /*8ed0*/  LEA R0, R148, UR44, 0x3 ;  /* 0x0000002c94007c11 */ /* 0x000fe6000f8e18ff */
        /* <DEDUP_REMOVED lines=9> */
[----:B------:R-:W-:Y:S02]  /*8f70*/  UIADD3 UR4, UP0, UPT, UR62, 0x680, URZ ;  /* 0x000006803e047890 */ /* 0x000fe4000ff1e0ff */
[----:B------:R-:W-:Y:S02]  /*8f80*/  UIADD3 UR9, UPT, UPT, UR49, 0x40, URZ ;  /* 0x0000004031097890 */ /* 0x000fe4000fffe0ff */
[----:B------:R-:W-:Y:S02]  /*8f90*/  UIADD3 UR8, UPT, UPT, UR44, 0xa200, URZ ;  /* 0x0000a2002c087890 */ /* 0x000fe4000fffe0ff */
[----:B------:R-:W-:Y:S01]  /*8fa0*/  UIADD3.X UR5, UPT, UPT, URZ, UR63, URZ, UP0, !UPT ;  /* 0x0000003fff057290 */ /* 0x000fe200087fe4ff */
[----:B------:R-:W-:Y:S01]  /*8fb0*/  UMOV UR10, UR50 ;  /* 0x00000032000a7c82 */ /* 0x000fe20008000000 */
[----:B------:R-:W-:Y:S07]  /*8fc0*/  UMOV UR11, UR36 ;  /* 0x00000024000b7c82 */ /* 0x000fee0008000000 */
[----:B------:R2:W-:Y:S01]  /*8fd0*/  UTMASTG.3D [UR8], [UR4] ;  /* 0x00000008040073b5 */ /* 0x0005e20008010000 */
[----:B------:R0:W-:Y:S01]  /*8fe0*/  UTMACMDFLUSH ;  /* 0x00000000000079b7 */ /* 0x0001e20000000000 */
[----:B--2---:R-:W-:Y:S04]  /*8ff0*/  DEPBAR.LE SB0, 0x1 ;  /* 0x000080400000791a */ /* 0x004fe80000000000 */
.L_x_124:
[----:B------:R-:W-:Y:S05]  /*9000*/  BSYNC.RECONVERGENT B0 ;  /* 0x0000000000007941 */ /* 0x000fea0003800200 */
.L_x_123:
        /* <DEDUP_REMOVED lines=16> */
.L_x_128:
[----:B------:R-:W-:Y:S05]  /*9110*/  BSYNC B0 ;  /* 0x0000000000007941 */ /* 0x000fea0003800000 */
.L_x_127:
        /* <DEDUP_REMOVED lines=20> */
.L_x_126:
[----:B------:R-:W-:Y:S05]  /*9260*/  BSYNC B1 ;  /* 0x0000000000017941 */ /* 0x000fea0003800000 */
.L_x_125:
        /* <DEDUP_REMOVED lines=21> */
.L_x_130:
        /* <DEDUP_REMOVED lines=8> */
[----:B------:R-:W-:Y:S01]  /*9440*/  ISETP.NE.AND P0, PT, R155, RZ, PT ;  /* 0x000000ff9b00720c */ /* 0x000fe20003f05270 */
[----:B------:R-:W2:Y:S01]  /*9450*/  LDTM.x64 R4, tmem[UR4+0x80] ;  /* 0x00008004000479ee */ /* 0x000ea20008340000 */
[----:B------:R-:W-:Y:S01]  /*9460*/  ISETP.NE.AND P6, PT, R106, RZ, PT ;  /* 0x000000ff6a00720c */ /* 0x000fe20003fc5270 */
[C---:B--2---:R-:W-:Y:S02]  /*9470*/  IMAD R0, R70.reuse, R4, RZ ;  /* 0x0000000446007224 */ /* 0x044fe400078e02ff */
[C---:B------:R-:W-:Y:S02]  /*9480*/  IMAD R3, R70.reuse, R6, RZ ;  /* 0x0000000646037224 */ /* 0x040fe400078e02ff */
[C---:B------:R-:W-:Y:S02]  /*9490*/  IMAD R4, R70.reuse, R8, RZ ;  /* 0x0000000846047224 */ /* 0x040fe400078e02ff */
[C---:B------:R-:W-:Y:S02]  /*94a0*/  IMAD R6, R70.reuse, R10, RZ ;  /* 0x0000000a46067224 */ /* 0x040fe400078e02ff */
[C---:B------:R-:W-:Y:S02]  /*94b0*/  IMAD R2, R70.reuse, R5, RZ ;  /* 0x0000000546027224 */ /* 0x040fe400078e02ff */
[C---:B------:R-:W-:Y:S02]  /*94c0*/  IMAD R8, R70.reuse, R12, RZ ;  /* 0x0000000c46087224 */ /* 0x040fe400078e02ff */
[C---:B------:R-:W-:Y:S02]  /*94d0*/  IMAD R10, R70.reuse, R14, RZ ;  /* 0x0000000e460a7224 */ /* 0x040fe400078e02ff */
[C---:B------:R-:W-:Y:S02]  /*94e0*/  IMAD R5, R70.reuse, R9, RZ ;  /* 0x0000000946057224 */ /* 0x040fe400078e02ff */
[----:B------:R-:W-:Y:S01]  /*94f0*/  IMAD R0, R73, R72, R0 ;  /* 0x0000004849007224 */ /* 0x000fe200078e0200 */
[----:B------:R-:W-:Y:S01]  /*9500*/  SHF.L.U32 R73, R81, 0x8, RZ ;  /* 0x0000000851497819 */ /* 0x000fe200000006ff */
[C---:B------:R-:W-:Y:S02]  /*9510*/  IMAD R12, R70.reuse, R16, RZ ;  /* 0x00000010460c7224 */ /* 0x040fe400078e02ff */
[C---:B------:R-:W-:Y:S01]  /*9520*/  IMAD R14, R70.reuse, R18, RZ ;  /* 0x00000012460e7224 */ /* 0x040fe200078e02ff */
[----:B------:R-:W-:Y:S01]  /*9530*/  SHF.R.S32.HI R73, RZ, 0x18, R73 ;  /* 0x00000018ff497819 */ /* 0x000fe20000011449 */
[C---:B------:R-:W-:Y:S02]  /*9540*/  IMAD R9, R70.reuse, R13, RZ ;  /* 0x0000000d46097224 */ /* 0x040fe400078e02ff */
[C---:B------:R-:W-:Y:S02]  /*9550*/  IMAD R16, R70.reuse, R20, RZ ;  /* 0x0000001446107224 */ /* 0x040fe400078e02ff */
[C---:B------:R-:W-:Y:S02]  /*9560*/  IMAD R18, R70.reuse, R22, RZ ;  /* 0x0000001646127224 */ /* 0x040fe400078e02ff */
[C---:B------:R-:W-:Y:S02]  /*9570*/  IMAD R13, R70.reuse, R17, RZ ;  /* 0x00000011460d7224 */ /* 0x040fe400078e02ff */
[C---:B------:R-:W-:Y:S02]  /*9580*/  IMAD R20, R70.reuse, R24, RZ ;  /* 0x0000001846147224 */ /* 0x040fe400078e02ff */
[C---:B------:R-:W-:Y:S02]  /*9590*/  IMAD R22, R70.reuse, R26, RZ ;  /* 0x0000001a46167224 */ /* 0x040fe400078e02ff */
[----:B------:R-:W-:Y:S02]  /*95a0*/  IMAD R2, R75, R72, R2 ;  /* 0x000000484b027224 */ /* 0x000fe400078e0202 */
[C---:B------:R-:W-:Y:S02]  /*95b0*/  IMAD R17, R70.reuse, R21, RZ ;  /* 0x0000001546117224 */ /* 0x040fe400078e02ff */
        /* <DEDUP_REMOVED lines=18> */
[C---:B------:R-:W-:Y:S01]  /*96e0*/  IMAD R60, R70.reuse, R64, RZ ;  /* 0x00000040463c7224 */ /* 0x040fe200078e02ff */
[----:B------:R-:W-:Y:S01]  /*96f0*/  SHF.R.S32.HI R64, RZ, 0x18, R80 ;  /* 0x00000018ff407819 */ /* 0x000fe20000011450 */
[C---:B------:R-:W-:Y:S02]  /*9700*/  IMAD R26, R70.reuse, R30, RZ ;  /* 0x0000001e461a7224 */ /* 0x040fe400078e02ff */
[C---:B------:R-:W-:Y:S02]  /*9710*/  IMAD R30, R70.reuse, R34, RZ ;  /* 0x00000022461e7224 */ /* 0x040fe400078e02ff */
[C---:B------:R-:W-:Y:S02]  /*9720*/  IMAD R57, R70.reuse, R61, RZ ;  /* 0x0000003d46397224 */ /* 0x040fe400078e02ff */
[C---:B------:R-:W-:Y:S01]  /*9730*/  IMAD R61, R70.reuse, R65, RZ ;  /* 0x00000041463d7224 */ /* 0x040fe200078e02ff */
[C---:B------:R-:W-:Y:S01]  /*9740*/  PRMT R65, R81.reuse, 0x8880, RZ ;  /* 0x0000888051417816 */ /* 0x040fe200000000ff */
[C---:B------:R-:W-:Y:S02]  /*9750*/  IMAD R34, R70.reuse, R38, RZ ;  /* 0x0000002646227224 */ /* 0x040fe400078e02ff */
[----:B------:R-:W-:Y:S02]  /*9760*/  IMAD R38, R70, R42, RZ ;  /* 0x0000002a46267224 */ /* 0x000fe400078e02ff */
[----:B------:R-:W-:Y:S01]  /*9770*/  IMAD R3, R74, R72, R3 ;  /* 0x000000484a037224 */ /* 0x000fe200078e0203 */
[----:B------:R-:W-:Y:S01]  /*9780*/  SHF.R.S32.HI R74, RZ, 0x18, R81 ;  /* 0x00000018ff4a7819 */ /* 0x000fe20000011451 */
[C---:B------:R-:W-:Y:S02]  /*9790*/  IMAD R42, R70.reuse, R46, RZ ;  /* 0x0000002e462a7224 */ /* 0x040fe400078e02ff */
[C---:B------:R-:W-:Y:S02]  /*97a0*/  IMAD R46, R70.reuse, R50, RZ ;  /* 0x00000032462e7224 */ /* 0x040fe400078e02ff */
[C---:B------:R-:W-:Y:S02]  /*97b0*/  IMAD R51, R70.reuse, R51, RZ ;  /* 0x0000003346337224 */ /* 0x040fe400078e02ff */
[C---:B------:R-:W-:Y:S02]  /*97c0*/  IMAD R50, R70.reuse, R54, RZ ;  /* 0x0000003646327224 */ /* 0x040fe400078e02ff */
[C---:B------:R-:W-:Y:S02]  /*97d0*/  IMAD R54, R70.reuse, R58, RZ ;  /* 0x0000003a46367224 */ /* 0x040fe400078e02ff */
[C---:B------:R-:W-:Y:S02]  /*97e0*/  IMAD R58, R70.reuse, R62, RZ ;  /* 0x0000003e463a7224 */ /* 0x040fe400078e02ff */
[C---:B------:R-:W-:Y:S01]  /*97f0*/  IMAD R62, R70.reuse, R66, RZ ;  /* 0x00000042463e7224 */ /* 0x040fe200078e02ff */
[----:B------:R-:W-:Y:S01]  /*9800*/  SHF.L.U32 R66, R81, 0x10, RZ ;  /* 0x0000001051427819 */ /* 0x000fe200000006ff */
[C---:B------:R-:W-:Y:S02]  /*9810*/  IMAD R7, R70.reuse, R7, RZ ;  /* 0x0000000746077224 */ /* 0x040fe400078e02ff */
[----:B------:R-:W-:Y:S01]  /*9820*/  IMAD R11, R70, R11, RZ ;  /* 0x0000000b460b7224 */ /* 0x000fe200078e02ff */
[----:B------:R-:W-:Y:S01]  /*9830*/  SHF.R.S32.HI R66, RZ, 0x18, R66 ;  /* 0x00000018ff427819 */ /* 0x000fe20000011442 */
[-C--:B------:R-:W-:Y:S01]  /*9840*/  IMAD R7, R64, R72.reuse, R7 ;  /* 0x0000004840077224 */ /* 0x080fe200078e0207 */
[C---:B------:R-:W-:Y:S01]  /*9850*/  PRMT R64, R82.reuse, 0x8880, RZ ;  /* 0x0000888052407816 */ /* 0x040fe200000000ff */
[-C--:B------:R-:W-:Y:S01]  /*9860*/  IMAD R4, R65, R72.reuse, R4 ;  /* 0x0000004841047224 */ /* 0x080fe200078e0204 */
[----:B------:R-:W-:Y:S01]  /*9870*/  SHF.L.U32 R65, R82, 0x10, RZ ;  /* 0x0000001052417819 */ /* 0x000fe200000006ff */
[-C--:B------:R-:W-:Y:S02]  /*9880*/  IMAD R5, R66, R72.reuse, R5 ;  /* 0x0000004842057224 */ /* 0x080fe400078e0205 */
[-C--:B------:R-:W-:Y:S01]  /*9890*/  IMAD R6, R73, R72.reuse, R6 ;  /* 0x0000004849067224 */ /* 0x080fe200078e0206 */
[----:B------:R-:W-:Y:S01]  /*98a0*/  I2IP.S8.S32.SAT R73, R7, R3, RZ ;  /* 0x0000000307497239 */ /* 0x000fe200000014ff */
[----:B------:R-:W-:Y:S01]  /*98b0*/  IMAD R11, R74, R72, R11 ;  /* 0x000000484a0b7224 */ /* 0x000fe200078e020b */
[----:B------:R-:W-:Y:S01]  /*98c0*/  SHF.L.U32 R7, R82, 0x8, RZ ;  /* 0x0000000852077819 */ /* 0x000fe200000006ff */
[C---:B------:R-:W-:Y:S01]  /*98d0*/  IMAD R15, R70.reuse, R15, RZ ;  /* 0x0000000f460f7224 */ /* 0x040fe200078e02ff */
[----:B------:R-:W-:Y:S01]  /*98e0*/  MOV R3, R64 ;  /* 0x0000004000037202 */ /* 0x000fe20000000f00 */
[C---:B------:R-:W-:Y:S01]  /*98f0*/  IMAD R19, R70.reuse, R19, RZ ;  /* 0x0000001346137224 */ /* 0x040fe200078e02ff */
[----:B------:R-:W-:Y:S01]  /*9900*/  I2IP.S8.S32.SAT R11, R11, R6, RZ ;  /* 0x000000060b0b7239 */ /* 0x000fe200000014ff */
[C---:B------:R-:W-:Y:S01]  /*9910*/  IMAD R23, R70.reuse, R23, RZ ;  /* 0x0000001746177224 */ /* 0x040fe200078e02ff */
[----:B------:R-:W-:Y:S01]  /*9920*/  SHF.R.S32.HI R6, RZ, 0x18, R65 ;  /* 0x00000018ff067819 */ /* 0x000fe20000011441 */
[----:B------:R-:W-:Y:S01]  /*9930*/  IMAD R8, R3, R72, R8 ;  /* 0x0000004803087224 */ /* 0x000fe200078e0208 */
[----:B------:R-:W-:Y:S01]  /*9940*/  SHF.R.S32.HI R7, RZ, 0x18, R7 ;  /* 0x00000018ff077819 */ /* 0x000fe20000011407 */
[----:B------:R-:W-:Y:S01]  /*9950*/  IMAD R27, R70, R27, RZ ;  /* 0x0000001b461b7224 */ /* 0x000fe200078e02ff */
[----:B-1----:R-:W-:Y:S01]  /*9960*/  I2IP.S8.S32.SAT R88, R2, R0, R73 ;  /* 0x0000000002587239 */ /* 0x002fe20000001449 */
[-C--:B------:R-:W-:Y:S01]  /*9970*/  IMAD R9, R6, R72.reuse, R9 ;  /* 0x0000004806097224 */ /* 0x080fe200078e0209 */
[----:B------:R-:W-:Y:S01]  /*9980*/  SHF.L.U32 R2, R83, 0x10, RZ ;  /* 0x0000001053027819 */ /* 0x000fe200000006ff */
[----:B------:R-:W-:Y:S01]  /*9990*/  IMAD R10, R7, R72, R10 ;  /* 0x00000048070a7224 */ /* 0x000fe200078e020a */
[----:B------:R-:W-:Y:S01]  /*99a0*/  SHF.R.S32.HI R0, RZ, 0x18, R82 ;  /* 0x00000018ff007819 */ /* 0x000fe20000011452 */
[C---:B------:R-:W-:Y:S01]  /*99b0*/  IMAD R31, R70.reuse, R31, RZ ;  /* 0x0000001f461f7224 */ /* 0x040fe200078e02ff */
[----:B------:R-:W-:Y:S01]  /*99c0*/  I2IP.S8.S32.SAT R89, R5, R4, R11 ;  /* 0x0000000405597239 */ /* 0x000fe2000000140b */
[----:B------:R-:W-:Y:S01]  /*99d0*/  IMAD R35, R70, R35, RZ ;  /* 0x0000002346237224 */ /* 0x000fe200078e02ff */
[C---:B------:R-:W-:Y:S01]  /*99e0*/  PRMT R3, R83.reuse, 0x8880, RZ ;  /* 0x0000888053037816 */ /* 0x040fe200000000ff */
[-C--:B------:R-:W-:Y:S01]  /*99f0*/  IMAD R15, R0, R72.reuse, R15 ;  /* 0x00000048000f7224 */ /* 0x080fe200078e020f */
[----:B------:R-:W-:Y:S01]  /*9a00*/  SHF.L.U32 R5, R83, 0x8, RZ ;  /* 0x0000000853057819 */ /* 0x000fe200000006ff */
[C---:B------:R-:W-:Y:S01]  /*9a10*/  IMAD R39, R70.reuse, R39, RZ ;  /* 0x0000002746277224 */ /* 0x040fe200078e02ff */
[----:B------:R-:W-:Y:S01]  /*9a20*/  SHF.R.S32.HI R2, RZ, 0x18, R2 ;  /* 0x00000018ff027819 */ /* 0x000fe20000011402 */
[-C--:B------:R-:W-:Y:S01]  /*9a30*/  IMAD R12, R3, R72.reuse, R12 ;  /* 0x00000048030c7224 */ /* 0x080fe200078e020c */
[----:B------:R-:W-:Y:S01]  /*9a40*/  SHF.R.S32.HI R5, RZ, 0x18, R5 ;  /* 0x00000018ff057819 */ /* 0x000fe20000011405 */
[----:B------:R-:W-:Y:S01]  /*9a50*/  IMAD R43, R70, R43, RZ ;  /* 0x0000002b462b7224 */ /* 0x000fe200078e02ff */
[----:B------:R-:W-:Y:S01]  /*9a60*/  SHF.R.S32.HI R4, RZ, 0x18, R83 ;  /* 0x00000018ff047819 */ /* 0x000fe20000011453 */
[-C--:B------:R-:W-:Y:S01]  /*9a70*/  IMAD R13, R2, R72.reuse, R13 ;  /* 0x00000048020d7224 */ /* 0x080fe200078e020d */
[C---:B------:R-:W-:Y:S01]  /*9a80*/  SHF.L.U32 R0, R84.reuse, 0x10, RZ ;  /* 0x0000001054007819 */ /* 0x040fe200000006ff */
[-C--:B------:R-:W-:Y:S01]  /*9a90*/  IMAD R14, R5, R72.reuse, R14 ;  /* 0x00000048050e7224 */ /* 0x080fe200078e020e */
[C---:B------:R-:W-:Y:S01]  /*9aa0*/  PRMT R3, R84.reuse, 0x8880, RZ ;  /* 0x0000888054037816 */ /* 0x040fe200000000ff */
[----:B------:R-:W-:Y:S01]  /*9ab0*/  IMAD.SHL.U32 R2, R84, 0x100, RZ ;  /* 0x0000010054027824 */ /* 0x000fe200078e00ff */
[----:B------:R-:W-:Y:S01]  /*9ac0*/  SHF.R.S32.HI R0, RZ, 0x18, R0 ;  /* 0x00000018ff007819 */ /* 0x000fe20000011400 */
[-C--:B------:R-:W-:Y:S01]  /*9ad0*/  IMAD R19, R4, R72.reuse, R19 ;  /* 0x0000004804137224 */ /* 0x080fe200078e0213 */
[----:B------:R-:W-:Y:S01]  /*9ae0*/  SHF.L.U32 R4, R85, 0x10, RZ ;  /* 0x0000001055047819 */ /* 0x000fe200000006ff */
[-C--:B------:R-:W-:Y:S01]  /*9af0*/  IMAD R16, R3, R72.reuse, R16 ;  /* 0x0000004803107224 */ /* 0x080fe200078e0210 */
[----:B------:R-:W-:Y:S01]  /*9b00*/  SHF.R.S32.HI R5, RZ, 0x18, R2 ;  /* 0x00000018ff057819 */ /* 0x000fe20000011402 */
[-C--:B------:R-:W-:Y:S01]  /*9b10*/  IMAD R17, R0, R72.reuse, R17 ;  /* 0x0000004800117224 */ /* 0x080fe200078e0211 */
[----:B------:R-:W-:Y:S01]  /*9b20*/  SHF.R.S32.HI R0, RZ, 0x18, R84 ;  /* 0x00000018ff007819 */ /* 0x000fe20000011454 */
[----:B------:R-:W-:Y:S01]  /*9b30*/  IMAD R47, R70, R47, RZ ;  /* 0x0000002f462f7224 */ /* 0x000fe200078e02ff */
[----:B------:R-:W-:Y:S01]  /*9b40*/  PRMT R3, R85, 0x8880, RZ ;  /* 0x0000888055037816 */ /* 0x000fe200000000ff */
[-C--:B------:R-:W-:Y:S01]  /*9b50*/  IMAD R18, R5, R72.reuse, R18 ;  /* 0x0000004805127224 */ /* 0x080fe200078e0212 */
[----:B------:R-:W-:Y:S01]  /*9b60*/  SHF.L.U32 R2, R85, 0x8, RZ ;  /* 0x0000000855027819 */ /* 0x000fe200000006ff */
[-C--:B------:R-:W-:Y:S01]  /*9b70*/  IMAD R23, R0, R72.reuse, R23 ;  /* 0x0000004800177224 */ /* 0x080fe200078e0217 */
        /* <DEDUP_REMOVED lines=8> */
[----:B------:R-:W-:Y:S01]  /*9c00*/  PRMT R3, R86, 0x8880, RZ ;  /* 0x0000888056037816 */ /* 0x000fe200000000ff */
        /* <DEDUP_REMOVED lines=9> */
[----:B------:R-:W-:Y:S01]  /*9ca0*/  SHF.L.U32 R0, R87, 0x10, RZ ;  /* 0x0000001057007819 */ /* 0x000fe200000006ff */
[-C--:B------:R-:W-:Y:S01]  /*9cb0*/  IMAD R26, R5, R72.reuse, R26 ;  /* 0x00000048051a7224 */ /* 0x080fe200078e021a */
[C---:B------:R-:W-:Y:S01]  /*9cc0*/  PRMT R3, R87.reuse, 0x8880, RZ ;  /* 0x0000888057037816 */ /* 0x040fe200000000ff */
[-C--:B------:R-:W-:Y:S01]  /*9cd0*/  IMAD R31, R2, R72.reuse, R31 ;  /* 0x00000048021f7224 */ /* 0x080fe200078e021f */
[----:B------:R-:W-:Y:S01]  /*9ce0*/  SHF.L.U32 R2, R87, 0x8, RZ ;  /* 0x0000000857027819 */ /* 0x000fe200000006ff */
[----:B------:R-:W-:Y:S01]  /*9cf0*/  IMAD R67, R70, R67, RZ ;  /* 0x0000004346437224 */ /* 0x000fe200078e02ff */
[----:B------:R-:W-:Y:S01]  /*9d00*/  SHF.R.S32.HI R0, RZ, 0x18, R0 ;  /* 0x00000018ff007819 */ /* 0x000fe20000011400 */
[-C--:B------:R-:W-:Y:S01]  /*9d10*/  IMAD R28, R3, R72.reuse, R28 ;  /* 0x00000048031c7224 */ /* 0x080fe200078e021c */
[----:B------:R-:W-:Y:S02]  /*9d20*/  SHF.R.S32.HI R5, RZ, 0x18, R2 ;  /* 0x00000018ff057819 */ /* 0x000fe40000011402 */
[----:B------:R-:W-:Y:S01]  /*9d30*/  SHF.R.S32.HI R2, RZ, 0x18, R87 ;  /* 0x00000018ff027819 */ /* 0x000fe20000011457 */
[-C--:B------:R-:W-:Y:S01]  /*9d40*/  IMAD R29, R0, R72.reuse, R29 ;  /* 0x00000048001d7224 */ /* 0x080fe200078e021d */
[C---:B------:R-:W-:Y:S01]  /*9d50*/  PRMT R3, R92.reuse, 0x8880, RZ ;  /* 0x000088805c037816 */ /* 0x040fe200000000ff */
[----:B------:R-:W-:Y:S01]  /*9d60*/  IMAD.U32 R0, R92, 0x10000, RZ ;  /* 0x000100005c007824 */ /* 0x000fe200078e00ff */
[----:B------:R-:W-:Y:S01]  /*9d70*/  SHF.L.U32 R4, R93, 0x10, RZ ;  /* 0x000000105d047819 */ /* 0x000fe200000006ff */
[----:B------:R-:W-:Y:S01]  /*9d80*/  IMAD R30, R5, R72, R30 ;  /* 0x00000048051e7224 */ /* 0x000fe200078e021e */
[----:B------:R-:W-:Y:S01]  /*9d90*/  I2IP.S8.S32.SAT R10, R15, R10, RZ ;  /* 0x0000000a0f0a7239 */ /* 0x000fe200000014ff */
[-C--:B------:R-:W-:Y:S01]  /*9da0*/  IMAD R35, R2, R72.reuse, R35 ;  /* 0x0000004802237224 */ /* 0x080fe200078e0223 */
[----:B------:R-:W-:Y:S01]  /*9db0*/  SHF.L.U32 R2, R92, 0x8, RZ ;  /* 0x000000085c027819 */ /* 0x000fe200000006ff */
[-C--:B------:R-:W-:Y:S01]  /*9dc0*/  IMAD R32, R3, R72.reuse, R32 ;  /* 0x0000004803207224 */ /* 0x080fe200078e0220 */
[----:B------:R-:W-:Y:S02]  /*9dd0*/  SHF.R.S32.HI R0, RZ, 0x18, R0 ;  /* 0x00000018ff007819 */ /* 0x000fe40000011400 */
[----:B------:R-:W-:Y:S02]  /*9de0*/  SHF.R.S32.HI R5, RZ, 0x18, R2 ;  /* 0x00000018ff057819 */ /* 0x000fe40000011402 */
[----:B------:R-:W-:Y:S01]  /*9df0*/  PRMT R3, R93, 0x8880, RZ ;  /* 0x000088805d037816 */ /* 0x000fe200000000ff */
[-C--:B------:R-:W-:Y:S01]  /*9e00*/  IMAD R33, R0, R72.reuse, R33 ;  /* 0x0000004800217224 */ /* 0x080fe200078e0221 */
[----:B------:R-:W-:Y:S01]  /*9e10*/  SHF.R.S32.HI R0, RZ, 0x18, R92 ;  /* 0x00000018ff007819 */ /* 0x000fe2000001145c */
[----:B------:R-:W-:Y:S01]  /*9e20*/  IMAD R34, R5, R72, R34 ;  /* 0x0000004805227224 */ /* 0x000fe200078e0222 */
[----:B------:R-:W-:Y:S02]  /*9e30*/  SHF.L.U32 R2, R93, 0x8, RZ ;  /* 0x000000085d027819 */ /* 0x000fe400000006ff */
[----:B------:R-:W-:Y:S01]  /*9e40*/  I2IP.S8.S32.SAT R14, R19, R14, RZ ;  /* 0x0000000e130e7239 */ /* 0x000fe200000014ff */
[-C--:B------:R-:W-:Y:S01]  /*9e50*/  IMAD R39, R0, R72.reuse, R39 ;  /* 0x0000004800277224 */ /* 0x080fe200078e0227 */
[----:B------:R-:W-:Y:S01]  /*9e60*/  SHF.R.S32.HI R0, RZ, 0x18, R4 ;  /* 0x00000018ff007819 */ /* 0x000fe20000011404 */
[-C--:B------:R-:W-:Y:S01]  /*9e70*/  IMAD R36, R3, R72.reuse, R36 ;  /* 0x0000004803247224 */ /* 0x080fe200078e0224 */
[----:B------:R-:W-:Y:S02]  /*9e80*/  SHF.R.S32.HI R5, RZ, 0x18, R2 ;  /* 0x00000018ff057819 */ /* 0x000fe40000011402 */
[----:B------:R-:W-:Y:S01]  /*9e90*/  SHF.L.U32 R2, R94, 0x10, RZ ;  /* 0x000000105e027819 */ /* 0x000fe200000006ff */
[-C--:B------:R-:W-:Y:S01]  /*9ea0*/  IMAD R37, R0, R72.reuse, R37 ;  /* 0x0000004800257224 */ /* 0x080fe200078e0225 */
[----:B------:R-:W-:Y:S01]  /*9eb0*/  SHF.R.S32.HI R0, RZ, 0x18, R93 ;  /* 0x00000018ff007819 */ /* 0x000fe2000001145d */
[-C--:B------:R-:W-:Y:S01]  /*9ec0*/  IMAD R38, R5, R72.reuse, R38 ;  /* 0x0000004805267224 */ /* 0x080fe200078e0226 */
[C---:B------:R-:W-:Y:S02]  /*9ed0*/  PRMT R3, R94.reuse, 0x8880, RZ ;  /* 0x000088805e037816 */ /* 0x040fe400000000ff */
[----:B------:R-:W-:Y:S01]  /*9ee0*/  SHF.L.U32 R5, R94, 0x8, RZ ;  /* 0x000000085e057819 */ /* 0x000fe200000006ff */
[-C--:B------:R-:W-:Y:S01]  /*9ef0*/  IMAD R43, R0, R72.reuse, R43 ;  /* 0x00000048002b7224 */ /* 0x080fe200078e022b */
[----:B------:R-:W-:Y:S01]  /*9f00*/  SHF.R.S32.HI R2, RZ, 0x18, R2 ;  /* 0x00000018ff027819 */ /* 0x000fe20000011402 */
[-C--:B------:R-:W-:Y:S01]  /*9f10*/  IMAD R40, R3, R72.reuse, R40 ;  /* 0x0000004803287224 */ /* 0x080fe200078e0228 */
[----:B------:R-:W-:Y:S02]  /*9f20*/  SHF.R.S32.HI R5, RZ, 0x18, R5 ;  /* 0x00000018ff057819 */ /* 0x000fe40000011405 */
[----:B------:R-:W-:Y:S01]  /*9f30*/  SHF.R.S32.HI R4, RZ, 0x18, R94 ;  /* 0x00000018ff047819 */ /* 0x000fe2000001145e */
[-C--:B------:R-:W-:Y:S01]  /*9f40*/  IMAD R41, R2, R72.reuse, R41 ;  /* 0x0000004802297224 */ /* 0x080fe200078e0229 */
[----:B------:R-:W-:Y:S01]  /*9f50*/  SHF.L.U32 R0, R95, 0x10, RZ ;  /* 0x000000105f007819 */ /* 0x000fe200000006ff */
[-C--:B------:R-:W-:Y:S01]  /*9f60*/  IMAD R42, R5, R72.reuse, R42 ;  /* 0x00000048052a7224 */ /* 0x080fe200078e022a */
[C---:B------:R-:W-:Y:S01]  /*9f70*/  PRMT R3, R95.reuse, 0x8880, RZ ;  /* 0x000088805f037816 */ /* 0x040fe200000000ff */
[-C--:B------:R-:W-:Y:S01]  /*9f80*/  IMAD R47, R4, R72.reuse, R47 ;  /* 0x00000048042f7224 */ /* 0x080fe200078e022f */
[----:B------:R-:W-:Y:S02]  /*9f90*/  SHF.L.U32 R2, R95, 0x8, RZ ;  /* 0x000000085f027819 */ /* 0x000fe400000006ff */
[----:B------:R-:W-:Y:S01]  /*9fa0*/  SHF.R.S32.HI R0, RZ, 0x18, R0 ;  /* 0x00000018ff007819 */ /* 0x000fe20000011400 */
[-C--:B------:R-:W-:Y:S01]  /*9fb0*/  IMAD R44, R3, R72.reuse, R44 ;  /* 0x00000048032c7224 */ /* 0x080fe200078e022c */
[----:B------:R-:W-:Y:S02]  /*9fc0*/  SHF.R.S32.HI R5, RZ, 0x18, R2 ;  /* 0x00000018ff057819 */ /* 0x000fe40000011402 */
[----:B------:R-:W-:Y:S01]  /*9fd0*/  SHF.R.S32.HI R2, RZ, 0x18, R95 ;  /* 0x00000018ff027819 */ /* 0x000fe2000001145f */
[-C--:B------:R-:W-:Y:S01]  /*9fe0*/  IMAD R45, R0, R72.reuse, R45 ;  /* 0x00000048002d7224 */ /* 0x080fe200078e022d */
[----:B------:R-:W-:Y:S01]  /*9ff0*/  PRMT R3, R96, 0x8880, RZ ;  /* 0x0000888060037816 */ /* 0x000fe200000000ff */
[-C--:B------:R-:W-:Y:S01]  /*a000*/  IMAD R46, R5, R72.reuse, R46 ;  /* 0x00000048052e7224 */ /* 0x080fe200078e022e */
[C---:B------:R-:W-:Y:S01]  /*a010*/  SHF.L.U32 R4, R97.reuse, 0x10, RZ ;  /* 0x0000001061047819 */ /* 0x040fe200000006ff */
[-C--:B------:R-:W-:Y:S01]  /*a020*/  IMAD R51, R2, R72.reuse, R51 ;  /* 0x0000004802337224 */ /* 0x080fe200078e0233 */
[----:B------:R-:W-:Y:S01]  /*a030*/  SHF.R.S32.HI R2, RZ, 0x18, R96 ;  /* 0x00000018ff027819 */ /* 0x000fe20000011460 */
[C---:B------:R-:W-:Y:S01]  /*a040*/  IMAD.U32 R0, R96.reuse, 0x10000, RZ ;  /* 0x0001000060007824 */ /* 0x040fe200078e00ff */
[----:B------:R-:W-:Y:S01]  /*a050*/  PRMT R5, R97, 0x8880, RZ ;  /* 0x0000888061057816 */ /* 0x000fe200000000ff */
[-C--:B------:R-:W-:Y:S01]  /*a060*/  IMAD R48, R3, R72.reuse, R48 ;  /* 0x0000004803307224 */ /* 0x080fe200078e0230 */
[----:B------:R-:W-:Y:S02]  /*a070*/  SHF.L.U32 R3, R96, 0x8, RZ ;  /* 0x0000000860037819 */ /* 0x000fe400000006ff */
[----:B------:R-:W-:Y:S02]  /*a080*/  SHF.R.S32.HI R0, RZ, 0x18, R0 ;  /* 0x00000018ff007819 */ /* 0x000fe40000011400 */
[----:B------:R-:W-:Y:S02]  /*a090*/  SHF.R.S32.HI R3, RZ, 0x18, R3 ;  /* 0x00000018ff037819 */ /* 0x000fe40000011403 */
[----:B------:R-:W-:Y:S01]  /*a0a0*/  SHF.R.S32.HI R4, RZ, 0x18, R4 ;  /* 0x00000018ff047819 */ /* 0x000fe20000011404 */
[-C--:B------:R-:W-:Y:S01]  /*a0b0*/  IMAD R49, R0, R72.reuse, R49 ;  /* 0x0000004800317224 */ /* 0x080fe200078e0231 */
[----:B------:R-:W-:Y:S01]  /*a0c0*/  SHF.R.S32.HI R0, RZ, 0x18, R97 ;  /* 0x00000018ff007819 */ /* 0x000fe20000011461 */
[-C--:B------:R-:W-:Y:S01]  /*a0d0*/  IMAD R50, R3, R72.reuse, R50 ;  /* 0x0000004803327224 */ /* 0x080fe200078e0232 */
[----:B------:R-:W-:Y:S01]  /*a0e0*/  SHF.L.U32 R3, R97, 0x8, RZ ;  /* 0x0000000861037819 */ /* 0x000fe200000006ff */
[-C--:B------:R-:W-:Y:S01]  /*a0f0*/  IMAD R55, R2, R72.reuse, R55 ;  /* 0x0000004802377224 */ /* 0x080fe200078e0237 */
        /* <DEDUP_REMOVED lines=8> */
[----:B------:R-:W-:Y:S01]  /*a180*/  IMAD R59, R0, R72, R59 ;  /* 0x00000048003b7224 */ /* 0x000fe200078e023b */
[----:B------:R-:W-:Y:S01]  /*a190*/  I2IP.S8.S32.SAT R18, R23, R18, RZ ;  /* 0x0000001217127239 */ /* 0x000fe200000014ff */
[----:B------:R-:W-:Y:S01]  /*a1a0*/  IMAD R56, R5, R72, R56 ;  /* 0x0000004805387224 */ /* 0x000fe200078e0238 */
[----:B------:R-:W-:Y:S01]  /*a1b0*/  I2IP.S8.S32.SAT R90, R9, R8, R10 ;  /* 0x00000008095a7239 */ /* 0x000fe2000000140a */
[----:B------:R-:W-:Y:S01]  /*a1c0*/  IMAD R57, R2, R72, R57 ;  /* 0x0000004802397224 */ /* 0x000fe200078e0239 */
[----:B------:R-:W-:Y:S02]  /*a1d0*/  I2IP.S8.S32.SAT R91, R13, R12, R14 ;  /* 0x0000000c0d5b7239 */ /* 0x000fe4000000140e */
[----:B------:R-:W-:Y:S02]  /*a1e0*/  SHF.R.S32.HI R7, RZ, 0x18, R7 ;  /* 0x00000018ff077819 */ /* 0x000fe40000011407 */
[----:B------:R-:W-:Y:S01]  /*a1f0*/  SHF.L.U32 R2, R99, 0x10, RZ ;  /* 0x0000001063027819 */ /* 0x000fe200000006ff */
[----:B------:R1:W-:Y:S01]  /*a200*/  STS.128 [R135+UR44+0x8200], R88 ;  /* 0x0082005887007988 */ /* 0x0003e20008000c2c */
[----:B------:R-:W-:Y:S01]  /*a210*/  SHF.R.S32.HI R0, RZ, 0x18, R98 ;  /* 0x00000018ff007819 */ /* 0x000fe20000011462 */
[----:B------:R-:W-:Y:S01]  /*a220*/  IMAD R58, R7, R72, R58 ;  /* 0x00000048073a7224 */ /* 0x000fe200078e023a */
[----:B------:R-:W-:Y:S02]  /*a230*/  I2IP.S8.S32.SAT R16, R17, R16, R18 ;  /* 0x0000001011107239 */ /* 0x000fe40000001412 */
[----:B------:R-:W-:Y:S01]  /*a240*/  I2IP.S8.S32.SAT R17, R27, R22, RZ ;  /* 0x000000161b117239 */ /* 0x000fe200000014ff */
[----:B------:R-:W-:Y:S01]  /*a250*/  IMAD R63, R0, R72, R63 ;  /* 0x00000048003f7224 */ /* 0x000fe200078e023f */
[----:B------:R-:W-:Y:S02]  /*a260*/  I2IP.S8.S32.SAT R18, R31, R26, RZ ;  /* 0x0000001a1f127239 */ /* 0x000fe400000014ff */
[----:B------:R-:W-:Y:S02]  /*a270*/  I2IP.S8.S32.SAT R19, R35, R30, RZ ;  /* 0x0000001e23137239 */ /* 0x000fe400000014ff */
[C---:B------:R-:W-:Y:S02]  /*a280*/  PRMT R3, R99.reuse, 0x8880, RZ ;  /* 0x0000888063037816 */ /* 0x040fe400000000ff */
[----:B------:R-:W-:Y:S02]  /*a290*/  SHF.L.U32 R5, R99, 0x8, RZ ;  /* 0x0000000863057819 */ /* 0x000fe400000006ff */
[----:B------:R-:W-:Y:S01]  /*a2a0*/  SHF.R.S32.HI R2, RZ, 0x18, R2 ;  /* 0x00000018ff027819 */ /* 0x000fe20000011402 */
[----:B------:R-:W-:Y:S01]  /*a2b0*/  IMAD R60, R3, R72, R60 ;  /* 0x00000048033c7224 */ /* 0x000fe200078e023c */
[----:B------:R-:W-:Y:S02]  /*a2c0*/  I2IP.S8.S32.SAT R17, R21, R20, R17 ;  /* 0x0000001415117239 */ /* 0x000fe40000001411 */
[----:B------:R-:W-:Y:S01]  /*a2d0*/  I2IP.S8.S32.SAT R18, R25, R24, R18 ;  /* 0x0000001819127239 */ /* 0x000fe20000001412 */
[----:B------:R-:W-:Y:S01]  /*a2e0*/  IMAD R61, R2, R72, R61 ;  /* 0x00000048023d7224 */ /* 0x000fe200078e023d */
[----:B------:R-:W-:Y:S02]  /*a2f0*/  I2IP.S8.S32.SAT R19, R29, R28, R19 ;  /* 0x0000001c1d137239 */ /* 0x000fe40000001413 */
[----:B------:R-:W-:Y:S02]  /*a300*/  SHF.R.S32.HI R5, RZ, 0x18, R5 ;  /* 0x00000018ff057819 */ /* 0x000fe40000011405 */
[----:B------:R-:W-:Y:S01]  /*a310*/  SHF.R.S32.HI R4, RZ, 0x18, R99 ;  /* 0x00000018ff047819 */ /* 0x000fe20000011463 */
[----:B------:R1:W-:Y:S01]  /*a320*/  STS.128 [R159+0x8200], R16 ;  /* 0x008200109f007388 */ /* 0x0003e20000000c00 */
[----:B------:R-:W-:Y:S01]  /*a330*/  I2IP.S8.S32.SAT R34, R39, R34, RZ ;  /* 0x0000002227227239 */ /* 0x000fe200000014ff */
[----:B------:R-:W-:Y:S01]  /*a340*/  IMAD R62, R5, R72, R62 ;  /* 0x00000048053e7224 */ /* 0x000fe200078e023e */
[----:B------:R-:W-:Y:S01]  /*a350*/  I2IP.S8.S32.SAT R38, R43, R38, RZ ;  /* 0x000000262b267239 */ /* 0x000fe200000014ff */
[----:B------:R-:W-:Y:S01]  /*a360*/  IMAD R67, R4, R72, R67 ;  /* 0x0000004804437224 */ /* 0x000fe200078e0243 */
[----:B------:R-:W-:Y:S02]  /*a370*/  I2IP.S8.S32.SAT R42, R47, R42, RZ ;  /* 0x0000002a2f2a7239 */ /* 0x000fe400000014ff */
[----:B------:R-:W-:Y:S02]  /*a380*/  I2IP.S8.S32.SAT R35, R51, R46, RZ ;  /* 0x0000002e33237239 */ /* 0x000fe400000014ff */
[----:B------:R-:W-:Y:S02]  /*a390*/  I2IP.S8.S32.SAT R32, R33, R32, R34 ;  /* 0x0000002021207239 */ /* 0x000fe40000001422 */
[----:B------:R-:W-:Y:S02]  /*a3a0*/  I2IP.S8.S32.SAT R33, R37, R36, R38 ;  /* 0x0000002425217239 */ /* 0x000fe40000001426 */
[----:B------:R-:W-:Y:S02]  /*a3b0*/  I2IP.S8.S32.SAT R34, R41, R40, R42 ;  /* 0x0000002829227239 */ /* 0x000fe4000000142a */
[----:B------:R-:W-:Y:S02]  /*a3c0*/  I2IP.S8.S32.SAT R35, R45, R44, R35 ;  /* 0x0000002c2d237239 */ /* 0x000fe40000001423 */
[----:B------:R-:W-:Y:S02]  /*a3d0*/  I2IP.S8.S32.SAT R50, R55, R50, RZ ;  /* 0x0000003237327239 */ /* 0x000fe400000014ff */
[----:B------:R-:W-:Y:S01]  /*a3e0*/  I2IP.S8.S32.SAT R54, R59, R54, RZ ;  /* 0x000000363b367239 */ /* 0x000fe200000014ff */
[----:B------:R1:W-:Y:S01]  /*a3f0*/  STS.128 [R158+0x8200], R32 ;  /* 0x008200209e007388 */ /* 0x0003e20000000c00 */
[----:B------:R-:W-:Y:S02]  /*a400*/  I2IP.S8.S32.SAT R58, R63, R58, RZ ;  /* 0x0000003a3f3a7239 */ /* 0x000fe400000014ff */
[----:B------:R-:W-:Y:S02]  /*a410*/  I2IP.S8.S32.SAT R62, R67, R62, RZ ;  /* 0x0000003e433e7239 */ /* 0x000fe400000014ff */
[----:B------:R-:W-:Y:S02]  /*a420*/  I2IP.S8.S32.SAT R48, R49, R48, R50 ;  /* 0x0000003031307239 */ /* 0x000fe40000001432 */
[----:B------:R-:W-:Y:S02]  /*a430*/  I2IP.S8.S32.SAT R49, R53, R52, R54 ;  /* 0x0000003435317239 */ /* 0x000fe40000001436 */
[----:B------:R-:W-:Y:S02]  /*a440*/  I2IP.S8.S32.SAT R50, R57, R56, R58 ;  /* 0x0000003839327239 */ /* 0x000fe4000000143a */
[----:B------:R-:W-:Y:S02]  /*a450*/  I2IP.S8.S32.SAT R51, R61, R60, R62 ;  /* 0x0000003c3d337239 */ /* 0x000fe4000000143e */
[----:B------:R-:W-:Y:S02]  /*a460*/  LEA R0, R148, UR44, 0x3 ;  /* 0x0000002c94007c11 */ /* 0x000fe4000f8e18ff */
[----:B------:R-:W-:Y:S01]  /*a470*/  @P6 SHF.L.U32 R3, R147, 0x1f, RZ ;  /* 0x0000001f93036819 */ /* 0x000fe200000006ff */
        /* <DEDUP_REMOVED lines=9> */
[----:B------:R-:W-:Y:S02]  /*a510*/  UIADD3 UR4, UPT, UPT, UR44, 0x8200, URZ ;  /* 0x000082002c047890 */ /* 0x000fe4000fffe0ff */
[----:B------:R-:W-:Y:S01]  /*a520*/  UIADD3 UR9, UPT, UPT, UR49, 0x80, URZ ;  /* 0x0000008031097890 */ /* 0x000fe2000fffe0ff */
[----:B------:R-:W-:Y:S01]  /*a530*/  UMOV UR10, UR50 ;  /* 0x00000032000a7c82 */ /* 0x000fe20008000000 */
[----:B------:R-:W-:Y:S02]  /*a540*/  UMOV UR11, UR36 ;  /* 0x00000024000b7c82 */ /* 0x000fe40008000000 */
        /* <DEDUP_REMOVED lines=8> */
.L_x_132:
[----:B------:R-:W-:Y:S05]  /*a5d0*/  BSYNC.RECONVERGENT B0 ;  /* 0x0000000000007941 */ /* 0x000fea0003800200 */
.L_x_131:
        /* <DEDUP_REMOVED lines=16> */
.L_x_136:
[----:B------:R-:W-:Y:S05]  /*a6e0*/  BSYNC B0 ;  /* 0x0000000000007941 */ /* 0x000fea0003800000 */
.L_x_135:
        /* <DEDUP_REMOVED lines=20> */
.L_x_134:
[----:B------:R-:W-:Y:S05]  /*a830*/  BSYNC B1 ;  /* 0x0000000000017941 */ /* 0x000fea0003800000 */
.L_x_133:
        /* <DEDUP_REMOVED lines=21> */
.L_x_138:
[----:B------:R-:W-:Y:S01]  /*a990*/  ISETP.NE.AND P0, PT, R155, RZ, PT ;  /* 0x000000ff9b00720c */ /* 0x000fe20003f05270 */
[----:B------:R-:W-:Y:S05]  /*a9a0*/  WARPSYNC.ALL ;  /* 0x0000000000007948 */ /* 0x000fea0003800000 */
[----:B------:R-:W-:Y:S01]  /*a9b0*/  R2UR UR4, R71 ;  /* 0x00000000470472ca */ /* 0x000fe200000e0000 */
[----:B------:R-:W-:Y:S01]  /*a9c0*/  IMAD.U32 R130, R82, 0x10000, RZ ;  /* 0x0001000052827824 */ /* 0x000fe200078e00ff */
[C---:B------:R-:W-:Y:S01]  /*a9d0*/  SHF.L.U32 R75, R80.reuse, 0x10, RZ ;  /* 0x00000010504b7819 */ /* 0x040fe200000006ff */
[----:B------:R-:W-:Y:S01]  /*a9e0*/  IMAD.U32 R115, R87, 0x10000, RZ ;  /* 0x0001000057737824 */ /* 0x000fe200078e00ff */
[----:B------:R-:W-:Y:S01]  /*a9f0*/  PRMT R73, R80, 0x8880, RZ ;  /* 0x0000888050497816 */ /* 0x000fe200000000ff */
[----:B-1----:R-:W-:Y:S01]  /*aa00*/  IMAD.U32 R104, R96, 0x10000, RZ ;  /* 0x0001000060687824 */ /* 0x002fe200078e00ff */
[----:B------:R-:W-:Y:S01]  /*aa10*/  SHF.L.U32 R74, R80, 0x8, RZ ;  /* 0x00000008504a7819 */ /* 0x000fe200000006ff */
[----:B------:R-:W-:Y:S01]  /*aa20*/  IMAD.SHL.U32 R123, R84, 0x100, RZ ;  /* 0x00000100547b7824 */ /* 0x000fe200078e00ff */
[----:B------:R-:W-:Y:S01]  /*aa30*/  SHF.R.S32.HI R75, RZ, 0x18, R75 ;  /* 0x00000018ff4b7819 */ /* 0x000fe2000001144b */
[----:B------:R-:W-:Y:S01]  /*aa40*/  IMAD.SHL.U32 R108, R93, 0x100, RZ ;  /* 0x000001005d6c7824 */ /* 0x000fe200078e00ff */
[----:B------:R-:W-:Y:S01]  /*aa50*/  SHF.R.S32.HI R74, RZ, 0x18, R74 ;  /* 0x00000018ff4a7819 */ /* 0x000fe2000001144a */
[----:B------:R-:W-:Y:S01]  /*aa60*/  BSSY.RECONVERGENT B0, `(.L_x_139) ;  /* 0x0000121000007945 */ /* 0x000fe20003800200 */
[----:B------:R-:W-:Y:S01]  /*aa70*/  SHF.R.S32.HI R76, RZ, 0x18, R80 ;  /* 0x00000018ff4c7819 */ /* 0x000fe20000011450 */
[----:B------:R-:W1:Y:S01]  /*aa80*/  LDTM.x64 R4, tmem[UR4+0xc0] ;  /* 0x0000c004000479ee */ /* 0x000e620008340000 */
[----:B------:R-:W-:Y:S01]  /*aa90*/  NOP ;  /* 0x0000000000007918 */ /* 0x000fe20000000000 */
[----:B------:R-:W-:Y:S02]  /*aaa0*/  IADD3 R145, PT, PT, R145, 0xd0, RZ ;  /* 0x000000d091917810 */ /* 0x000fe40007ffe0ff */
[----:B------:R-:W-:Y:S02]  /*aab0*/  PRMT R134, R81, 0x8880, RZ ;  /* 0x0000888051867816 */ /* 0x000fe400000000ff */
[----:B------:R-:W-:Y:S02]  /*aac0*/  LOP3.LUT R145, R145, 0xfefffff8, RZ, 0xc0, !PT ;  /* 0xfefffff891917812 */ /* 0x000fe400078ec0ff */
[----:B------:R-:W-:Y:S02]  /*aad0*/  SHF.L.U32 R133, R81, 0x10, RZ ;  /* 0x0000001051857819 */ /* 0x000fe400000006ff */
[----:B-1----:R1:W-:Y:S01]  /*aae0*/  SYNCS.ARRIVE.TRANS64.RED.A1T0 RZ, [R145+URZ], RZ ;  /* 0x000000ff91ff79a7 */ /* 0x0023e200081004ff */
[----:B------:R-:W-:Y:S02]  /*aaf0*/  PRMT R131, R82, 0x8880, RZ ;  /* 0x0000888052837816 */ /* 0x000fe400000000ff */
[----:B------:R-:W-:Y:S02]  /*ab00*/  SHF.R.S32.HI R77, RZ, 0x18, R81 ;  /* 0x00000018ff4d7819 */ /* 0x000fe40000011451 */
[C---:B------:R-:W-:Y:S02]  /*ab10*/  PRMT R128, R83.reuse, 0x8880, RZ ;  /* 0x0000888053807816 */ /* 0x040fe400000000ff */
[----:B------:R-:W-:Y:S02]  /*ab20*/  SHF.R.S32.HI R78, RZ, 0x18, R82 ;  /* 0x00000018ff4e7819 */ /* 0x000fe40000011452 */
[----:B------:R-:W-:Y:S02]  /*ab30*/  SHF.L.U32 R127, R83, 0x10, RZ ;  /* 0x00000010537f7819 */ /* 0x000fe400000006ff */
[----:B------:R-:W-:Y:S02]  /*ab40*/  PRMT R125, R84, 0x8880, RZ ;  /* 0x00008880547d7816 */ /* 0x000fe400000000ff */
[----:B------:R-:W-:Y:S01]  /*ab50*/  SHF.R.S32.HI R79, RZ, 0x18, R83 ;  /* 0x00000018ff4f7819 */ /* 0x000fe20000011453 */
[C---:B------:R-:W-:Y:S01]  /*ab60*/  IMAD R0, R70.reuse, R4, RZ ;  /* 0x0000000446007224 */ /* 0x040fe200078e02ff */
[----:B------:R-:W-:Y:S01]  /*ab70*/  SHF.R.S32.HI R4, RZ, 0x18, R133 ;  /* 0x00000018ff047819 */ /* 0x000fe20000011485 */
[----:B------:R-:W-:Y:S01]  /*ab80*/  IMAD R2, R70, R5, RZ ;  /* 0x0000000546027224 */ /* 0x000fe200078e02ff */
[----:B------:R-:W-:Y:S01]  /*ab90*/  SHF.L.U32 R124, R84, 0x10, RZ ;  /* 0x00000010547c7819 */ /* 0x000fe200000006ff */
[C---:B------:R-:W-:Y:S01]  /*aba0*/  IMAD R3, R70.reuse, R6, RZ ;  /* 0x0000000646037224 */ /* 0x040fe200078e02ff */
[----:B------:R-:W-:Y:S01]  /*abb0*/  PRMT R122, R85, 0x8880, RZ ;  /* 0x00008880557a7816 */ /* 0x000fe200000000ff */
[-C--:B------:R-:W-:Y:S01]  /*abc0*/  IMAD R0, R73, R72.reuse, R0 ;  /* 0x0000004849007224 */ /* 0x080fe200078e0200 */
[----:B------:R-:W-:Y:S01]  /*abd0*/  SHF.L.U32 R121, R85, 0x10, RZ ;  /* 0x0000001055797819 */ /* 0x000fe200000006ff */
[----:B------:R-:W-:Y:S01]  /*abe0*/  IMAD R7, R70, R7, RZ ;  /* 0x0000000746077224 */ /* 0x000fe200078e02ff */
[C---:B------:R-:W-:Y:S01]  /*abf0*/  PRMT R119, R86.reuse, 0x8880, RZ ;  /* 0x0000888056777816 */ /* 0x040fe200000000ff */
[-C--:B------:R-:W-:Y:S01]  /*ac00*/  IMAD R2, R75, R72.reuse, R2 ;  /* 0x000000484b027224 */ /* 0x080fe200078e0202 */
[----:B------:R-:W-:Y:S01]  /*ac10*/  SHF.L.U32 R118, R86, 0x10, RZ ;  /* 0x0000001056767819 */ /* 0x000fe200000006ff */
[-C--:B------:R-:W-:Y:S01]  /*ac20*/  IMAD R3, R74, R72.reuse, R3 ;  /* 0x000000484a037224 */ /* 0x080fe200078e0203 */
[----:B------:R-:W-:Y:S01]  /*ac30*/  PRMT R116, R87, 0x8880, RZ ;  /* 0x0000888057747816 */ /* 0x000fe200000000ff */
[----:B------:R-:W-:Y:S01]  /*ac40*/  IMAD R7, R76, R72, R7 ;  /* 0x000000484c077224 */ /* 0x000fe200078e0207 */
[----:B------:R-:W-:Y:S01]  /*ac50*/  PRMT R113, R92, 0x8880, RZ ;  /* 0x000088805c717816 */ /* 0x000fe200000000ff */
[----:B------:R-:W-:Y:S01]  /*ac60*/  IMAD R8, R70, R8, RZ ;  /* 0x0000000846087224 */ /* 0x000fe200078e02ff */
[----:B------:R-:W-:Y:S01]  /*ac70*/  SHF.L.U32 R112, R92, 0x10, RZ ;  /* 0x000000105c707819 */ /* 0x000fe200000006ff */
[C---:B------:R-:W-:Y:S01]  /*ac80*/  IMAD R9, R70.reuse, R9, RZ ;  /* 0x0000000946097224 */ /* 0x040fe200078e02ff */
[----:B------:R-:W-:Y:S01]  /*ac90*/  I2IP.S8.S32.SAT R161, R7, R3, RZ ;  /* 0x0000000307a17239 */ /* 0x000fe200000014ff */
[C---:B------:R-:W-:Y:S01]  /*aca0*/  IMAD R10, R70.reuse, R10, RZ ;  /* 0x0000000a460a7224 */ /* 0x040fe200078e02ff */
[----:B------:R-:W-:Y:S01]  /*acb0*/  MOV R3, R134 ;  /* 0x0000008600037202 */ /* 0x000fe20000000f00 */
[C---:B------:R-:W-:Y:S01]  /*acc0*/  IMAD R7, R70.reuse, R20, RZ ;  /* 0x0000001446077224 */ /* 0x040fe200078e02ff */
[----:B------:R-:W-:Y:S01]  /*acd0*/  PRMT R110, R93, 0x8880, RZ ;  /* 0x000088805d6e7816 */ /* 0x000fe200000000ff */
[----:B------:R-:W-:Y:S01]  /*ace0*/  IMAD R11, R70, R11, RZ ;  /* 0x0000000b460b7224 */ /* 0x000fe200078e02ff */
[----:B------:R-:W-:Y:S01]  /*acf0*/  SHF.R.S32.HI R89, RZ, 0x18, R92 ;  /* 0x00000018ff597819 */ /* 0x000fe2000001145c */
[-C--:B------:R-:W-:Y:S01]  /*ad00*/  IMAD R8, R3, R72.reuse, R8 ;  /* 0x0000004803087224 */ /* 0x080fe200078e0208 */
[----:B------:R-:W-:Y:S01]  /*ad10*/  MOV R3, R131 ;  /* 0x0000008300037202 */ /* 0x000fe20000000f00 */
[----:B------:R-:W-:Y:S01]  /*ad20*/  IMAD R9, R4, R72, R9 ;  /* 0x0000004804097224 */ /* 0x000fe200078e0209 */
[----:B------:R-:W-:Y:S01]  /*ad30*/  SHF.R.S32.HI R4, RZ, 0x18, R130 ;  /* 0x00000018ff047819 */ /* 0x000fe20000011482 */
[C---:B------:R-:W-:Y:S01]  /*ad40*/  IMAD R20, R70.reuse, R25, RZ ;  /* 0x0000001946147224 */ /* 0x040fe200078e02ff */
[----:B------:R-:W-:Y:S01]  /*ad50*/  SHF.L.U32 R109, R93, 0x10, RZ ;  /* 0x000000105d6d7819 */ /* 0x000fe200000006ff */
[----:B------:R-:W-:Y:S01]  /*ad60*/  IMAD R25, R70, R30, RZ ;  /* 0x0000001e46197224 */ /* 0x000fe200078e02ff */
[----:B------:R-:W-:Y:S01]  /*ad70*/  PRMT R107, R94, 0x8880, RZ ;  /* 0x000088805e6b7816 */ /* 0x000fe200000000ff */
[C---:B------:R-:W-:Y:S01]  /*ad80*/  IMAD R12, R70.reuse, R12, RZ ;  /* 0x0000000c460c7224 */ /* 0x040fe200078e02ff */
[----:B------:R-:W-:Y:S01]  /*ad90*/  SHF.R.S32.HI R91, RZ, 0x18, R93 ;  /* 0x00000018ff5b7819 */ /* 0x000fe2000001145d */
[----:B------:R-:W-:Y:S01]  /*ada0*/  IMAD R6, R70, R19, RZ ;  /* 0x0000001346067224 */ /* 0x000fe200078e02ff */
[----:B------:R-:W-:Y:S01]  /*adb0*/  SHF.L.U32 R105, R94, 0x10, RZ ;  /* 0x000000105e697819 */ /* 0x000fe200000006ff */
[C---:B------:R-:W-:Y:S01]  /*adc0*/  IMAD R30, R70.reuse, R35, RZ ;  /* 0x00000023461e7224 */ /* 0x040fe200078e02ff */
[C---:B------:R-:W-:Y:S01]  /*add0*/  PRMT R101, R95.reuse, 0x8880, RZ ;  /* 0x000088805f657816 */ /* 0x040fe200000000ff */
[C---:B------:R-:W-:Y:S01]  /*ade0*/  IMAD R19, R70.reuse, R24, RZ ;  /* 0x0000001846137224 */ /* 0x040fe200078e02ff */
[----:B------:R-:W-:Y:S01]  /*adf0*/  SHF.R.S32.HI R93, RZ, 0x18, R94 ;  /* 0x00000018ff5d7819 */ /* 0x000fe2000001145e */
[C---:B------:R-:W-:Y:S01]  /*ae00*/  IMAD R35, R70.reuse, R40, RZ ;  /* 0x0000002846237224 */ /* 0x040fe200078e02ff */
[----:B------:R-:W-:Y:S01]  /*ae10*/  SHF.L.U32 R100, R95, 0x10, RZ ;  /* 0x000000105f647819 */ /* 0x000fe200000006ff */
[----:B------:R-:W-:Y:S01]  /*ae20*/  IMAD R13, R70, R13, RZ ;  /* 0x0000000d460d7224 */ /* 0x000fe200078e02ff */
[----:B------:R-:W-:Y:S01]  /*ae30*/  PRMT R106, R96, 0x8880, RZ ;  /* 0x00008880606a7816 */ /* 0x000fe200000000ff */
[C---:B------:R-:W-:Y:S01]  /*ae40*/  IMAD R24, R70.reuse, R29, RZ ;  /* 0x0000001d46187224 */ /* 0x040fe200078e02ff */
[----:B------:R-:W-:Y:S01]  /*ae50*/  SHF.R.S32.HI R73, RZ, 0x18, R96 ;  /* 0x00000018ff497819 */ /* 0x000fe20000011460 */
[C---:B------:R-:W-:Y:S01]  /*ae60*/  IMAD R40, R70.reuse, R45, RZ ;  /* 0x0000002d46287224 */ /* 0x040fe200078e02ff */
[----:B------:R-:W-:Y:S01]  /*ae70*/  SHF.L.U32 R90, R97, 0x10, RZ ;  /* 0x00000010615a7819 */ /* 0x000fe200000006ff */
[C---:B------:R-:W-:Y:S01]  /*ae80*/  IMAD R29, R70.reuse, R34, RZ ;  /* 0x00000022461d7224 */ /* 0x040fe200078e02ff */
[----:B------:R-:W-:Y:S01]  /*ae90*/  SHF.R.S32.HI R75, RZ, 0x18, R97 ;  /* 0x00000018ff4b7819 */ /* 0x000fe20000011461 */
[C---:B------:R-:W-:Y:S01]  /*aea0*/  IMAD R45, R70.reuse, R50, RZ ;  /* 0x00000032462d7224 */ /* 0x040fe200078e02ff */
[C---:B------:R-:W-:Y:S01]  /*aeb0*/  PRMT R80, R99.reuse, 0x8880, RZ ;  /* 0x0000888063507816 */ /* 0x040fe200000000ff */
[C---:B------:R-:W-:Y:S01]  /*aec0*/  IMAD R14, R70.reuse, R14, RZ ;  /* 0x0000000e460e7224 */ /* 0x040fe200078e02ff */
[----:B------:R-:W-:Y:S01]  /*aed0*/  SHF.L.U32 R76, R99, 0x10, RZ ;  /* 0x00000010634c7819 */ /* 0x000fe200000006ff */
[C---:B------:R-:W-:Y:S01]  /*aee0*/  IMAD R34, R70.reuse, R39, RZ ;  /* 0x0000002746227224 */ /* 0x040fe200078e02ff */
[----:B------:R-:W-:Y:S01]  /*aef0*/  SHF.L.U32 R132, R81, 0x8, RZ ;  /* 0x0000000851847819 */ /* 0x000fe200000006ff */
[C---:B------:R-:W-:Y:S01]  /*af00*/  IMAD R50, R70.reuse, R55, RZ ;  /* 0x0000003746327224 */ /* 0x040fe200078e02ff */
[----:B------:R-:W-:Y:S01]  /*af10*/  SHF.R.S32.HI R81, RZ, 0x18, R84 ;  /* 0x00000018ff517819 */ /* 0x000fe20000011454 */
[C---:B------:R-:W-:Y:S01]  /*af20*/  IMAD R39, R70.reuse, R44, RZ ;  /* 0x0000002c46277224 */ /* 0x040fe200078e02ff */
[----:B------:R-:W-:Y:S01]  /*af30*/  SHF.R.S32.HI R5, RZ, 0x18, R132 ;  /* 0x00000018ff057819 */ /* 0x000fe20000011484 */
[----:B------:R-:W-:Y:S01]  /*af40*/  IMAD R55, R70, R60, RZ ;  /* 0x0000003c46377224 */ /* 0x000fe200078e02ff */
[----:B------:R-:W-:Y:S01]  /*af50*/  SHF.L.U32 R84, R98, 0x10, RZ ;  /* 0x0000001062547819 */ /* 0x000fe200000006ff */
[----:B------:R-:W-:Y:S01]  /*af60*/  IMAD R15, R70, R15, RZ ;  /* 0x0000000f460f7224 */ /* 0x000fe200078e02ff */
[----:B------:R-:W-:Y:S01]  /*af70*/  SHF.L.U32 R129, R82, 0x8, RZ ;  /* 0x0000000852817819 */ /* 0x000fe200000006ff */
[-C--:B------:R-:W-:Y:S01]  /*af80*/  IMAD R10, R5, R72.reuse, R10 ;  /* 0x00000048050a7224 */ /* 0x080fe200078e020a */
[----:B------:R-:W-:Y:S01]  /*af90*/  SHF.L.U32 R126, R83, 0x8, RZ ;  /* 0x00000008537e7819 */ /* 0x000fe200000006ff */
[-C--:B------:R-:W-:Y:S01]  /*afa0*/  IMAD R11, R77, R72.reuse, R11 ;  /* 0x000000484d0b7224 */ /* 0x080fe200078e020b */
[----:B------:R-:W-:Y:S01]  /*afb0*/  SHF.R.S32.HI R5, RZ, 0x18, R129 ;  /* 0x00000018ff057819 */ /* 0x000fe20000011481 */
[-C--:B------:R-:W-:Y:S01]  /*afc0*/  IMAD R12, R3, R72.reuse, R12 ;  /* 0x00000048030c7224 */ /* 0x080fe200078e020c */
[----:B------:R-:W-:Y:S01]  /*afd0*/  SHF.R.S32.HI R83, RZ, 0x18, R85 ;  /* 0x00000018ff537819 */ /* 0x000fe20000011455 */
[----:B------:R-:W-:Y:S01]  /*afe0*/  IMAD R13, R4, R72, R13 ;  /* 0x00000048040d7224 */ /* 0x000fe200078e020d */
[----:B------:R-:W-:Y:S01]  /*aff0*/  SHF.L.U32 R120, R85, 0x8, RZ ;  /* 0x0000000855787819 */ /* 0x000fe200000006ff */
[C---:B------:R-:W-:Y:S01]  /*b000*/  IMAD R44, R70.reuse, R49, RZ ;  /* 0x00000031462c7224 */ /* 0x040fe200078e02ff */
[----:B------:R-:W-:Y:S01]  /*b010*/  SHF.R.S32.HI R85, RZ, 0x18, R86 ;  /* 0x00000018ff557819 */ /* 0x000fe20000011456 */
[C---:B------:R-:W-:Y:S01]  /*b020*/  IMAD R60, R70.reuse, R65, RZ ;  /* 0x00000041463c7224 */ /* 0x040fe200078e02ff */
[----:B------:R-:W-:Y:S01]  /*b030*/  I2IP.S8.S32.SAT R65, R11, R10, RZ ;  /* 0x0000000a0b417239 */ /* 0x000fe200000014ff */
[C---:B------:R-:W-:Y:S01]  /*b040*/  IMAD R49, R70.reuse, R54, RZ ;  /* 0x0000003646317224 */ /* 0x040fe200078e02ff */
[----:B------:R-:W-:Y:S01]  /*b050*/  SHF.R.S32.HI R11, RZ, 0x18, R127 ;  /* 0x00000018ff0b7819 */ /* 0x000fe2000001147f */
[----:B------:R-:W-:Y:S01]  /*b060*/  IMAD R14, R5, R72, R14 ;  /* 0x00000048050e7224 */ /* 0x000fe200078e020e */
[----:B------:R-:W-:Y:S01]  /*b070*/  I2IP.S8.S32.SAT R65, R9, R8, R65 ;  /* 0x0000000809417239 */ /* 0x000fe20000001441 */
[C---:B------:R-:W-:Y:S01]  /*b080*/  IMAD R3, R70.reuse, R16, RZ ;  /* 0x0000001046037224 */ /* 0x040fe200078e02ff */
[----:B------:R-:W-:Y:S01]  /*b090*/  SHF.R.S32.HI R9, RZ, 0x18, R124 ;  /* 0x00000018ff097819 */ /* 0x000fe2000001147c */
[----:B------:R-:W-:Y:S01]  /*b0a0*/  IMAD R54, R70, R59, RZ ;  /* 0x0000003b46367224 */ /* 0x000fe200078e02ff */
[----:B------:R-:W-:Y:S01]  /*b0b0*/  SHF.R.S32.HI R8, RZ, 0x18, R123 ;  /* 0x00000018ff087819 */ /* 0x000fe2000001147b */
[----:B------:R-:W-:Y:S01]  /*b0c0*/  IMAD.MOV.U32 R10, RZ, RZ, R128 ;  /* 0x000000ffff0a7224 */ /* 0x000fe200078e0080 */
[----:B------:R-:W-:Y:S01]  /*b0d0*/  SHF.L.U32 R117, R86, 0x8, RZ ;  /* 0x0000000856757819 */ /* 0x000fe200000006ff */
[----:B------:R-:W-:Y:S01]  /*b0e0*/  IMAD R59, R70, R64, RZ ;  /* 0x00000040463b7224 */ /* 0x000fe200078e02ff */
[----:B------:R-:W-:Y:S01]  /*b0f0*/  I2IP.S8.S32.SAT R64, R2, R0, R161 ;  /* 0x0000000002407239 */ /* 0x000fe200000014a1 */
[----:B------:R-:W-:Y:S01]  /*b100*/  IMAD R15, R78, R72, R15 ;  /* 0x000000484e0f7224 */ /* 0x000fe200078e020f */
[----:B------:R-:W-:Y:S01]  /*b110*/  MOV R2, R125 ;  /* 0x0000007d00027202 */ /* 0x000fe20000000f00 */
[C---:B------:R-:W-:Y:S01]  /*b120*/  IMAD R4, R70.reuse, R17, RZ ;  /* 0x0000001146047224 */ /* 0x040fe200078e02ff */
        /* <DEDUP_REMOVED lines=8> */
[----:B------:R-:W-:Y:S01]  /*b1b0*/  MOV R0, R122 ;  /* 0x0000007a00007202 */ /* 0x000fe20000000f00 */
[----:B------:R-:W-:Y:S01]  /*b1c0*/  IMAD R16, R70, R21, RZ ;  /* 0x0000001546107224 */ /* 0x000fe200078e02ff */
[----:B------:R-:W-:Y:S01]  /*b1d0*/  SHF.R.S32.HI R87, RZ, 0x18, R87 ;  /* 0x00000018ff577819 */ /* 0x000fe20000011457 */
[----:B------:R-:W-:Y:S01]  /*b1e0*/  IMAD R6, R79, R72, R6 ;  /* 0x000000484f067224 */ /* 0x000fe200078e0206 */
[----:B------:R-:W-:Y:S01]  /*b1f0*/  SHF.L.U32 R111, R92, 0x8, RZ ;  /* 0x000000085c6f7819 */ /* 0x000fe200000006ff */
[----:B------:R-:W-:Y:S01]  /*b200*/  IMAD R17, R70, R22, RZ ;  /* 0x0000001646117224 */ /* 0x000fe200078e02ff */
[----:B------:R-:W-:Y:S01]  /*b210*/  PRMT R92, R97, 0x8880, RZ ;  /* 0x00008880615c7816 */ /* 0x000fe200000000ff */
[-C--:B------:R-:W-:Y:S01]  /*b220*/  IMAD R7, R2, R72.reuse, R7 ;  /* 0x0000004802077224 */ /* 0x080fe200078e0207 */
[----:B------:R-:W-:Y:S01]  /*b230*/  I2IP.S8.S32.SAT R5, R6, R5, RZ ;  /* 0x0000000506057239 */ /* 0x000fe200000014ff */
[----:B------:R-:W-:Y:S01]  /*b240*/  IMAD R18, R70, R23, RZ ;  /* 0x0000001746127224 */ /* 0x000fe200078e02ff */
[----:B------:R-:W-:Y:S01]  /*b250*/  SHF.R.S32.HI R2, RZ, 0x18, R120 ;  /* 0x00000018ff027819 */ /* 0x000fe20000011478 */
[-C--:B------:R-:W-:Y:S01]  /*b260*/  IMAD R16, R9, R72.reuse, R16 ;  /* 0x0000004809107224 */ /* 0x080fe200078e0210 */
[----:B------:R-:W-:Y:S01]  /*b270*/  SHF.R.S32.HI R9, RZ, 0x18, R121 ;  /* 0x00000018ff097819 */ /* 0x000fe20000011479 */
[----:B------:R-:W-:Y:S01]  /*b280*/  IMAD R17, R8, R72, R17 ;  /* 0x0000004808117224 */ /* 0x000fe200078e0211 */
[----:B------:R-:W-:Y:S01]  /*b290*/  SHF.L.U32 R102, R94, 0x8, RZ ;  /* 0x000000085e667819 */ /* 0x000fe200000006ff */
[C---:B------:R-:W-:Y:S01]  /*b2a0*/  IMAD R22, R70.reuse, R27, RZ ;  /* 0x0000001b46167224 */ /* 0x040fe200078e02ff */
[----:B------:R-:W-:Y:S01]  /*b2b0*/  SHF.L.U32 R94, R95, 0x8, RZ ;  /* 0x000000085f5e7819 */ /* 0x000fe200000006ff */
[----:B------:R-:W-:Y:S01]  /*b2c0*/  IMAD R27, R70, R32, RZ ;  /* 0x00000020461b7224 */ /* 0x000fe200078e02ff */
[----:B------:R-:W-:Y:S01]  /*b2d0*/  SHF.R.S32.HI R95, RZ, 0x18, R95 ;  /* 0x00000018ff5f7819 */ /* 0x000fe2000001145f */
[----:B------:R-:W-:Y:S01]  /*b2e0*/  IMAD R18, R81, R72, R18 ;  /* 0x0000004851127224 */ /* 0x000fe200078e0212 */
[----:B------:R-:W-:Y:S01]  /*b2f0*/  SHF.L.U32 R103, R96, 0x8, RZ ;  /* 0x0000000860677819 */ /* 0x000fe200000006ff */
[C---:B------:R-:W-:Y:S01]  /*b300*/  IMAD R32, R70.reuse, R37, RZ ;  /* 0x0000002546207224 */ /* 0x040fe200078e02ff */
[----:B------:R-:W-:Y:S01]  /*b310*/  SHF.L.U32 R88, R97, 0x8, RZ ;  /* 0x0000000861587819 */ /* 0x000fe200000006ff */
[----:B------:R-:W-:Y:S01]  /*b320*/  IMAD R21, R70, R26, RZ ;  /* 0x0000001a46157224 */ /* 0x000fe200078e02ff */
[----:B------:R-:W-:Y:S01]  /*b330*/  I2IP.S8.S32.SAT R17, R18, R17, RZ ;  /* 0x0000001112117239 */ /* 0x000fe200000014ff */
[----:B------:R-:W-:Y:S01]  /*b340*/  IMAD R37, R70, R42, RZ ;  /* 0x0000002a46257224 */ /* 0x000fe200078e02ff */
[----:B------:R-:W-:Y:S01]  /*b350*/  SHF.R.S32.HI R97, RZ, 0x18, R98 ;  /* 0x00000018ff617819 */ /* 0x000fe20000011462 */
[----:B------:R-:W-:Y:S01]  /*b360*/  IMAD R19, R0, R72, R19 ;  /* 0x0000004800137224 */ /* 0x000fe200078e0213 */
[----:B------:R-:W-:Y:S01]  /*b370*/  I2IP.S8.S32.SAT R16, R16, R7, R17 ;  /* 0x0000000710107239 */ /* 0x000fe20000001411 */
[C---:B------:R-:W-:Y:S01]  /*b380*/  IMAD R42, R70.reuse, R47, RZ ;  /* 0x0000002f462a7224 */ /* 0x040fe200078e02ff */
[----:B------:R-:W-:Y:S01]  /*b390*/  MOV R0, R119 ;  /* 0x0000007700007202 */ /* 0x000fe20000000f00 */
[C---:B------:R-:W-:Y:S01]  /*b3a0*/  IMAD R47, R70.reuse, R52, RZ ;  /* 0x00000034462f7224 */ /* 0x040fe200078e02ff */
[----:B------:R-:W-:Y:S01]  /*b3b0*/  SHF.L.U32 R74, R99, 0x8, RZ ;  /* 0x00000008634a7819 */ /* 0x000fe200000006ff */
[----:B------:R-:W-:Y:S01]  /*b3c0*/  IMAD R20, R9, R72, R20 ;  /* 0x0000004809147224 */ /* 0x000fe200078e0214 */
[----:B------:R-:W-:Y:S01]  /*b3d0*/  SHF.R.S32.HI R99, RZ, 0x18, R99 ;  /* 0x00000018ff637819 */ /* 0x000fe20000011463 */
[----:B------:R-:W-:Y:S01]  /*b3e0*/  IMAD R52, R70, R57, RZ ;  /* 0x0000003946347224 */ /* 0x000fe200078e02ff */
[----:B------:R-:W-:Y:S01]  /*b3f0*/  IADD3 R68, PT, PT, R68, 0x1, RZ ;  /* 0x0000000144447810 */ /* 0x000fe20007ffe0ff */
[C---:B------:R-:W-:Y:S02]  /*b400*/  IMAD R23, R70.reuse, R28, RZ ;  /* 0x0000001c46177224 */ /* 0x040fe400078e02ff */
[----:B------:R-:W-:Y:S02]  /*b410*/  IMAD R57, R70, R62, RZ ;  /* 0x0000003e46397224 */ /* 0x000fe400078e02ff */
[----:B------:R-:W-:Y:S01]  /*b420*/  IMAD R21, R2, R72, R21 ;  /* 0x0000004802157224 */ /* 0x000fe200078e0215 */
[----:B------:R-:W-:Y:S01]  /*b430*/  MOV R2, R116 ;  /* 0x0000007400027202 */ /* 0x000fe20000000f00 */
[----:B------:R-:W-:Y:S01]  /*b440*/  IMAD R62, R70, R67, RZ ;  /* 0x00000043463e7224 */ /* 0x000fe200078e02ff */
[----:B------:R-:W-:Y:S01]  /*b450*/  I2IP.S8.S32.SAT R67, R4, R3, R5 ;  /* 0x0000000304437239 */ /* 0x000fe20000001405 */
[-C--:B------:R-:W-:Y:S01]  /*b460*/  IMAD R22, R83, R72.reuse, R22 ;  /* 0x0000004853167224 */ /* 0x080fe200078e0216 */
[----:B------:R-:W-:Y:S01]  /*b470*/  SHF.R.S32.HI R3, RZ, 0x18, R118 ;  /* 0x00000018ff037819 */ /* 0x000fe20000011476 */
[-C--:B------:R-:W-:Y:S01]  /*b480*/  IMAD R23, R0, R72.reuse, R23 ;  /* 0x0000004800177224 */ /* 0x080fe200078e0217 */
[----:B------:R-:W-:Y:S01]  /*b490*/  SHF.R.S32.HI R0, RZ, 0x18, R117 ;  /* 0x00000018ff007819 */ /* 0x000fe20000011475 */
[----:B------:R-:W-:Y:S01]  /*b4a0*/  IMAD R26, R70, R31, RZ ;  /* 0x0000001f461a7224 */ /* 0x000fe200078e02ff */
[----:B------:R-:W-:Y:S01]  /*b4b0*/  I2IP.S8.S32.SAT R17, R22, R21, RZ ;  /* 0x0000001516117239 */ /* 0x000fe200000014ff */
[-C--:B------:R-:W-:Y:S01]  /*b4c0*/  IMAD R24, R3, R72.reuse, R24 ;  /* 0x0000004803187224 */ /* 0x080fe200078e0218 */
[----:B------:R-:W-:Y:S01]  /*b4d0*/  SHF.R.S32.HI R3, RZ, 0x18, R115 ;  /* 0x00000018ff037819 */ /* 0x000fe20000011473 */
[-C--:B------:R-:W-:Y:S01]  /*b4e0*/  IMAD R25, R0, R72.reuse, R25 ;  /* 0x0000004800197224 */ /* 0x080fe200078e0219 */
[----:B------:R-:W-:Y:S01]  /*b4f0*/  I2IP.S8.S32.SAT R17, R20, R19, R17 ;  /* 0x0000001314117239 */ /* 0x000fe20000001411 */
[----:B------:R-:W-:Y:S01]  /*b500*/  IMAD R28, R70, R33, RZ ;  /* 0x00000021461c7224 */ /* 0x000fe200078e02ff */
[----:B------:R-:W-:Y:S01]  /*b510*/  SHF.R.S32.HI R4, RZ, 0x18, R114 ;  /* 0x00000018ff047819 */ /* 0x000fe20000011472 */
[-C--:B------:R-:W-:Y:S02]  /*b520*/  IMAD R26, R85, R72.reuse, R26 ;  /* 0x00000048551a7224 */ /* 0x080fe400078e021a */
[----:B------:R-:W-:Y:S01]  /*b530*/  IMAD R27, R2, R72, R27 ;  /* 0x00000048021b7224 */ /* 0x000fe200078e021b */
[----:B------:R-:W-:Y:S01]  /*b540*/  MOV R2, R110 ;  /* 0x0000006e00027202 */ /* 0x000fe20000000f00 */
[----:B------:R-:W-:Y:S01]  /*b550*/  IMAD R28, R3, R72, R28 ;  /* 0x00000048031c7224 */ /* 0x000fe200078e021c */
[----:B------:R-:W-:Y:S01]  /*b560*/  I2IP.S8.S32.SAT R18, R26, R25, RZ ;  /* 0x000000191a127239 */ /* 0x000fe200000014ff */
[----:B------:R-:W-:Y:S01]  /*b570*/  IMAD R31, R70, R36, RZ ;  /* 0x00000024461f7224 */ /* 0x000fe200078e02ff */
[----:B------:R-:W-:Y:S01]  /*b580*/  SHF.R.S32.HI R3, RZ, 0x18, R112 ;  /* 0x00000018ff037819 */ /* 0x000fe20000011470 */
[-C--:B------:R-:W-:Y:S01]  /*b590*/  IMAD R29, R4, R72.reuse, R29 ;  /* 0x00000048041d7224 */ /* 0x080fe200078e021d */
[----:B------:R-:W-:Y:S01]  /*b5a0*/  I2IP.S8.S32.SAT R18, R24, R23, R18 ;  /* 0x0000001718127239 */ /* 0x000fe20000001412 */
[----:B------:R-:W-:Y:S01]  /*b5b0*/  IMAD.MOV.U32 R0, RZ, RZ, R113 ;  /* 0x000000ffff007224 */ /* 0x000fe200078e0071 */
[----:B------:R-:W-:Y:S01]  /*b5c0*/  SHF.R.S32.HI R4, RZ, 0x18, R108 ;  /* 0x00000018ff047819 */ /* 0x000fe2000001146c */
[-C--:B------:R-:W-:Y:S02]  /*b5d0*/  IMAD R30, R87, R72.reuse, R30 ;  /* 0x00000048571e7224 */ /* 0x080fe400078e021e */
[----:B------:R-:W-:Y:S01]  /*b5e0*/  IMAD R31, R0, R72, R31 ;  /* 0x00000048001f7224 */ /* 0x000fe200078e021f */
        /* <DEDUP_REMOVED lines=8> */
[----:B------:R-:W-:Y:S01]  /*b670*/  MOV R0, R107 ;  /* 0x0000006b00007202 */ /* 0x000fe20000000f00 */
[-C--:B------:R-:W-:Y:S02]  /*b680*/  IMAD R34, R89, R72.reuse, R34 ;  /* 0x0000004859227224 */ /* 0x080fe400078e0222 */
[-C--:B------:R-:W-:Y:S01]  /*b690*/  IMAD R35, R2, R72.reuse, R35 ;  /* 0x0000004802237224 */ /* 0x080fe200078e0223 */
[----:B------:R-:W-:Y:S01]  /*b6a0*/  MOV R2, R101 ;  /* 0x0000006500027202 */ /* 0x000fe20000000f00 */
[----:B------:R-:W-:Y:S01]  /*b6b0*/  IMAD R38, R70, R43, RZ ;  /* 0x0000002b46267224 */ /* 0x000fe200078e02ff */
[----:B------:R-:W-:Y:S01]  /*b6c0*/  I2IP.S8.S32.SAT R33, R34, R33, RZ ;  /* 0x0000002122217239 */ /* 0x000fe200000014ff */
[-C--:B------:R-:W-:Y:S01]  /*b6d0*/  IMAD R36, R3, R72.reuse, R36 ;  /* 0x0000004803247224 */ /* 0x080fe200078e0224 */
[----:B------:R-:W-:Y:S01]  /*b6e0*/  SHF.R.S32.HI R3, RZ, 0x18, R105 ;  /* 0x00000018ff037819 */ /* 0x000fe20000011469 */
[-C--:B------:R-:W-:Y:S01]  /*b6f0*/  IMAD R37, R4, R72.reuse, R37 ;  /* 0x0000004804257224 */ /* 0x080fe200078e0225 */
[----:B------:R-:W-:Y:S01]  /*b700*/  I2IP.S8.S32.SAT R32, R32, R31, R33 ;  /* 0x0000001f20207239 */ /* 0x000fe20000001421 */
        /* <DEDUP_REMOVED lines=8> */
[----:B------:R-:W-:Y:S01]  /*b790*/  IMAD R43, R70, R48, RZ ;  /* 0x00000030462b7224 */ /* 0x000fe200078e02ff */
[----:B------:R-:W-:Y:S01]  /*b7a0*/  I2IP.S8.S32.SAT R33, R36, R35, R37 ;  /* 0x0000002324217239 */ /* 0x000fe20000001425 */
[----:B------:R-:W-:Y:S01]  /*b7b0*/  IMAD R41, R0, R72, R41 ;  /* 0x0000004800297224 */ /* 0x000fe200078e0229 */
[----:B------:R-:W-:Y:S01]  /*b7c0*/  MOV R0, R106 ;  /* 0x0000006a00007202 */ /* 0x000fe20000000f00 */
[-C--:B------:R-:W-:Y:S02]  /*b7d0*/  IMAD R42, R93, R72.reuse, R42 ;  /* 0x000000485d2a7224 */ /* 0x080fe400078e022a */
        /* <DEDUP_REMOVED lines=11> */
[-C--:B------:R-:W-:Y:S02]  /*b890*/  IMAD R47, R0, R72.reuse, R47 ;  /* 0x00000048002f7224 */ /* 0x080fe400078e022f */
[----:B------:R-:W-:Y:S01]  /*b8a0*/  IMAD R48, R3, R72, R48 ;  /* 0x0000004803307224 */ /* 0x000fe200078e0230 */
[----:B------:R-:W-:Y:S01]  /*b8b0*/  SHF.R.S32.HI R3, RZ, 0x18, R90 ;  /* 0x00000018ff037819 */ /* 0x000fe2000001145a */
[----:B------:R-:W-:Y:S01]  /*b8c0*/  IMAD R51, R70, R56, RZ ;  /* 0x0000003846337224 */ /* 0x000fe200078e02ff */
[----:B------:R-:W-:Y:S01]  /*b8d0*/  I2IP.S8.S32.SAT R35, R46, R45, RZ ;  /* 0x0000002d2e237239 */ /* 0x000fe200000014ff */
[-C--:B------:R-:W-:Y:S01]  /*b8e0*/  IMAD R49, R2, R72.reuse, R49 ;  /* 0x0000004802317224 */ /* 0x080fe200078e0231 */
[----:B------:R-:W-:Y:S01]  /*b8f0*/  SHF.R.S32.HI R2, RZ, 0x18, R88 ;  /* 0x00000018ff027819 */ /* 0x000fe20000011458 */
[----:B------:R-:W-:Y:S01]  /*b900*/  IMAD.MOV.U32 R0, RZ, RZ, R92 ;  /* 0x000000ffff007224 */ /* 0x000fe200078e005c */
[----:B------:R-:W-:Y:S01]  /*b910*/  I2IP.S8.S32.SAT R35, R44, R43, R35 ;  /* 0x0000002b2c237239 */ /* 0x000fe20000001423 */
[-C--:B------:R-:W-:Y:S02]  /*b920*/  IMAD R50, R73, R72.reuse, R50 ;  /* 0x0000004849327224 */ /* 0x080fe400078e0232 */
[----:B------:R-:W-:Y:S01]  /*b930*/  IMAD R51, R0, R72, R51 ;  /* 0x0000004800337224 */ /* 0x000fe200078e0233 */
[----:B------:R-:W-:Y:S01]  /*b940*/  MOV R0, R86 ;  /* 0x0000005600007202 */ /* 0x000fe20000000f00 */
[----:B------:R-:W-:Y:S01]  /*b950*/  IMAD R53, R70, R58, RZ ;  /* 0x0000003a46357224 */ /* 0x000fe200078e02ff */
[----:B------:R-:W-:Y:S01]  /*b960*/  I2IP.S8.S32.SAT R49, R50, R49, RZ ;  /* 0x0000003132317239 */ /* 0x000fe200000014ff */
[-C--:B------:R-:W-:Y:S01]  /*b970*/  IMAD R52, R3, R72.reuse, R52 ;  /* 0x0000004803347224 */ /* 0x080fe200078e0234 */
[----:B------:R-:W-:Y:S01]  /*b980*/  SHF.R.S32.HI R3, RZ, 0x18, R84 ;  /* 0x00000018ff037819 */ /* 0x000fe20000011454 */
[----:B------:R-:W-:Y:S01]  /*b990*/  IMAD R53, R2, R72, R53 ;  /* 0x0000004802357224 */ /* 0x000fe200078e0235 */
[----:B------:R-:W-:Y:S01]  /*b9a0*/  MOV R2, R80 ;  /* 0x0000005000027202 */ /* 0x000fe20000000f00 */
[----:B------:R-:W-:Y:S01]  /*b9b0*/  IMAD.SHL.U32 R82, R98, 0x100, RZ ;  /* 0x0000010062527824 */ /* 0x000fe200078e00ff */
[----:B------:R-:W-:Y:S01]  /*b9c0*/  I2IP.S8.S32.SAT R48, R48, R47, R49 ;  /* 0x0000002f30307239 */ /* 0x000fe20000001431 */
[----:B------:R-:W-:Y:S02]  /*b9d0*/  IMAD R54, R75, R72, R54 ;  /* 0x000000484b367224 */ /* 0x000fe400078e0236 */
[C---:B------:R-:W-:Y:S02]  /*b9e0*/  IMAD R56, R70.reuse, R61, RZ ;  /* 0x0000003d46387224 */ /* 0x040fe400078e02ff */
[----:B------:R-:W-:Y:S01]  /*b9f0*/  IMAD R61, R70, R66, RZ ;  /* 0x00000042463d7224 */ /* 0x000fe200078e02ff */
[----:B------:R-:W-:Y:S01]  /*ba00*/  I2IP.S8.S32.SAT R66, R13, R12, R14 ;  /* 0x0000000c0d427239 */ /* 0x000fe2000000140e */
[-C--:B------:R-:W-:Y:S01]  /*ba10*/  IMAD R55, R0, R72.reuse, R55 ;  /* 0x0000004800377224 */ /* 0x080fe200078e0237 */
[----:B------:R-:W-:Y:S01]  /*ba20*/  SHF.R.S32.HI R0, RZ, 0x18, R82 ;  /* 0x00000018ff007819 */ /* 0x000fe20000011452 */
[-C--:B------:R-:W-:Y:S01]  /*ba30*/  IMAD R56, R3, R72.reuse, R56 ;  /* 0x0000004803387224 */ /* 0x080fe200078e0238 */
[----:B------:R-:W-:Y:S01]  /*ba40*/  I2IP.S8.S32.SAT R49, R54, R53, RZ ;  /* 0x0000003536317239 */ /* 0x000fe200000014ff */
[----:B------:R1:W-:Y:S01]  /*ba50*/  STS.128 [R135+UR44+0xa200], R64 ;  /* 0x00a2004087007988 */ /* 0x0003e20008000c2c */
[----:B------:R-:W-:Y:S01]  /*ba60*/  IMAD R58, R70, R63, RZ ;  /* 0x0000003f463a7224 */ /* 0x000fe200078e02ff */
[----:B------:R-:W-:Y:S01]  /*ba70*/  SHF.R.S32.HI R3, RZ, 0x18, R76 ;  /* 0x00000018ff037819 */ /* 0x000fe2000001144c */
[-C--:B------:R-:W-:Y:S01]  /*ba80*/  IMAD R57, R0, R72.reuse, R57 ;  /* 0x0000004800397224 */ /* 0x080fe200078e0239 */
[----:B------:R-:W-:Y:S01]  /*ba90*/  I2IP.S8.S32.SAT R49, R52, R51, R49 ;  /* 0x0000003334317239 */ /* 0x000fe20000001431 */
[-C--:B------:R-:W-:Y:S02]  /*baa0*/  IMAD R58, R97, R72.reuse, R58 ;  /* 0x00000048613a7224 */ /* 0x080fe400078e023a */
[-C--:B------:R-:W-:Y:S01]  /*bab0*/  IMAD R59, R2, R72.reuse, R59 ;  /* 0x00000048023b7224 */ /* 0x080fe200078e023b */
[----:B------:R1:W-:Y:S01]  /*bac0*/  STS.128 [R159+0xa200], R16 ;  /* 0x00a200109f007388 */ /* 0x0003e20000000c00 */
[-C--:B------:R-:W-:Y:S01]  /*bad0*/  IMAD R60, R3, R72.reuse, R60 ;  /* 0x00000048033c7224 */ /* 0x080fe200078e023c */
[----:B------:R-:W-:Y:S01]  /*bae0*/  I2IP.S8.S32.SAT R50, R58, R57, RZ ;  /* 0x000000393a327239 */ /* 0x000fe200000014ff */
[-C--:B------:R-:W-:Y:S02]  /*baf0*/  IMAD R61, R4, R72.reuse, R61 ;  /* 0x00000048043d7224 */ /* 0x080fe400078e023d */
[----:B------:R-:W-:Y:S01]  /*bb00*/  IMAD R62, R99, R72, R62 ;  /* 0x00000048633e7224 */ /* 0x000fe200078e023e */
[----:B------:R-:W-:Y:S02]  /*bb10*/  I2IP.S8.S32.SAT R50, R56, R55, R50 ;  /* 0x0000003738327239 */ /* 0x000fe40000001432 */
[----:B------:R1:W-:Y:S02]  /*bb20*/  STS.128 [R158+0xa200], R32 ;  /* 0x00a200209e007388 */ /* 0x0003e40000000c00 */
        /* <DEDUP_REMOVED lines=20> */
.L_x_140:
[----:B------:R-:W-:Y:S05]  /*bc70*/  BSYNC.RECONVERGENT B0 ;  /* 0x0000000000007941 */ /* 0x000fea0003800200 */
.L_x_139:
[----:B------:R-:W-:Y:S01]  /*bc80*/  R2UR UR5, R142 ;  /* 0x000000008e0572ca */ /* 0x000fe200000e0000 */
[----:B------:R-:W-:Y:S01]  /*bc90*/  BAR.SYNC.DEFER_BLOCKING 0x1, 0x80 ;  /* 0x0042000000007b1d */ /* 0x000fe20000010000 */
[----:B------:R-:W-:Y:S01]  /*bca0*/  R2UR UR4, R143 ;  /* 0x000000008f0472ca */ /* 0x000fe200000e0000 */
[----:B------:R-:W-:Y:S01]  /*bcb0*/  UISETP.NE.AND UP0, UPT, UR46, URZ, UPT ;  /* 0x000000ff2e00728c */ /* 0x000fe2000bf05270 */
[----:B------:R-:W-:Y:S02]  /*bcc0*/  ISETP.NE.AND P0, PT, R146, 0x2, PT ;  /* 0x000000029200780c */ /* 0x000fe40003f05270 */
[----:B------:R-:W-:Y:S02]  /*bcd0*/  ISETP.NE.AND P1, PT, R68, 0x2, PT ;  /* 0x000000024400780c */ /* 0x000fe40003f25270 */
[----:B------:R-:W-:Y:S02]  /*bce0*/  SEL R0, RZ, 0x1, P0 ;  /* 0x00000001ff007807 */ /* 0x000fe40000000000 */
[----:B------:R-:W-:Y:S02]  /*bcf0*/  SEL R3, RZ, 0x1, P1 ;  /* 0x00000001ff037807 */ /* 0x000fe40000800000 */
[----:B------:R-:W-:Y:S01]  /*bd00*/  LOP3.LUT R149, R149, R0, RZ, 0x3c, !PT ;  /* 0x0000000095957212 */ /* 0x000fe200078e3cff */
[----:B------:R-:W-:Y:S01]  /*bd10*/  UIADD3 UR20, UPT, UPT, UR37, UR5, URZ ;  /* 0x0000000525147290 */ /* 0x000fe2000fffe0ff */
[----:B------:R-:W-:Y:S01]  /*bd20*/  LOP3.LUT R150, R150, R3, RZ, 0x3c, !PT ;  /* 0x0000000396967212 */ /* 0x000fe200078e3cff */
[----:B------:R-:W-:Y:S01]  /*bd30*/  UIADD3 UR16, UPT, UPT, UR38, UR4, URZ ;  /* 0x0000000426107290 */ /* 0x000fe2000fffe0ff */
[----:B------:R-:W-:Y:S02]  /*bd40*/  SEL R146, R146, RZ, P0 ;  /* 0x000000ff92927207 */ /* 0x000fe40000000000 */
[----:B------:R-:W-:Y:S01]  /*bd50*/  SEL R68, R68, RZ, P1 ;  /* 0x000000ff44447207 */ /* 0x000fe20000800000 */
[----:B------:R-:W-:Y:S01]  /*bd60*/  UMOV UR36, UR59 ;  /* 0x0000003b00247c82 */ /* 0x000fe20008000000 */
[----:B------:R-:W-:Y:S07]  /*bd70*/  BRA.U UP0, `(.L_x_141) ;  /* 0xffffff9900487547 */ /* 0x000fee000b83ffff */
[----:B------:R-:W-:Y:S05]  /*bd80*/  EXIT ;  /* 0x000000000000794d */ /* 0x000fea0003800000 */
.L_x_24:
[----:B--2---:R2:W3:Y:S02]  /*bd90*/  SYNCS.PHASECHK.TRANS64.TRYWAIT P0, [R3+URZ+0xf0], R2 ;  /* 0x0000f002030075a7 */ /* 0x0044e400080011ff */
[----:B---3--:R-:W-:Y:S05]  /*bda0*/  @!P0 NANOSLEEP.SYNCS 0x989680 ;  /* 0x009896800000895d */ /* 0x008fea0003900000 */
[----:B------:R-:W3:Y:S02]  /*bdb0*/  @!P0 SYNCS.PHASECHK.TRANS64 P0, [R3+URZ+0xf0], R2 ;  /* 0x0000f002030085a7 */ /* 0x000ee400080010ff */
[----:B---3--:R-:W-:Y:S05]  /*bdc0*/  @!P0 BRA `(.L_x_24) ;  /* 0xfffffffc00f08947 */ /* 0x008fea000383ffff */
[----:B------:R-:W-:Y:S05]  /*bdd0*/  BRA `(.L_x_142) ;  /* 0xffffff5c00107947 */ /* 0x000fea000383ffff */
.L_x_27:
[----:B-1----:R-:W-:-:S07]  /*bde0*/  MOV R0, UR33 ;  /* 0x0000002100007c02 */ /* 0x002fce0008000f00 */
.L_x_143:
[----:B-1----:R1:W2:Y:S02]  /*bdf0*/  SYNCS.PHASECHK.TRANS64.TRYWAIT P0, [R0+URZ+0x28], R3 ;  /* 0x00002803000075a7 */ /* 0x0022a400080011ff */
[----:B--2---:R-:W-:Y:S05]  /*be00*/  @!P0 NANOSLEEP.SYNCS 0x989680 ;  /* 0x009896800000895d */ /* 0x004fea0003900000 */
[----:B------:R-:W2:Y:S02]  /*be10*/  @!P0 SYNCS.PHASECHK.TRANS64 P0, [R0+URZ+0x28], R3 ;  /* 0x00002803000085a7 */ /* 0x000ea400080010ff */
[----:B--2---:R-:W-:Y:S05]  /*be20*/  @!P0 BRA `(.L_x_143) ;  /* 0xfffffffc00f08947 */ /* 0x004fea000383ffff */
[----:B------:R-:W-:Y:S05]  /*be30*/  BRA `(.L_x_26) ;  /* 0xffffff5c00687947 */ /* 0x000fea000383ffff */
.L_x_34:
[----:B-1----:R-:W-:-:S07]  /*be40*/  MOV R0, UR17 ;  /* 0x0000001100007c02 */ /* 0x002fce0008000f00 */
.L_x_144:
[----:B-1----:R1:W2:Y:S02]  /*be50*/  SYNCS.PHASECHK.TRANS64.TRYWAIT P0, [R0+URZ+0x28], R3 ;  /* 0x00002803000075a7 */ /* 0x0022a400080011ff */
[----:B--2---:R-:W-:Y:S05]  /*be60*/  @!P0 NANOSLEEP.SYNCS 0x989680 ;  /* 0x009896800000895d */ /* 0x004fea0003900000 */
[----:B------:R-:W2:Y:S02]  /*be70*/  @!P0 SYNCS.PHASECHK.TRANS64 P0, [R0+URZ+0x28], R3 ;  /* 0x00002803000085a7 */ /* 0x000ea400080010ff */
[----:B--2---:R-:W-:Y:S05]  /*be80*/  @!P0 BRA `(.L_x_144) ;  /* 0xfffffffc00f08947 */ /* 0x004fea000383ffff */
[----:B------:R-:W-:Y:S05]  /*be90*/  BRA `(.L_x_33) ;  /* 0xffffff6000287947 */ /* 0x000fea000383ffff */
.L_x_39:
[----:B-1----:R1:W2:Y:S02]  /*bea0*/  SYNCS.PHASECHK.TRANS64.TRYWAIT P0, [R3+URZ+0xa0], R0 ;  /* 0x0000a000030075a7 */ /* 0x0022a400080011ff */
[----:B--2---:R-:W-:Y:S05]  /*beb0*/  @!P0 NANOSLEEP.SYNCS 0x989680 ;  /* 0x009896800000895d */ /* 0x004fea0003900000 */
[----:B------:R-:W2:Y:S02]  /*bec0*/  @!P0 SYNCS.PHASECHK.TRANS64 P0, [R3+URZ+0xa0], R0 ;  /* 0x0000a000030085a7 */ /* 0x000ea400080010ff */
[----:B--2---:R-:W-:Y:S05]  /*bed0*/  @!P0 BRA `(.L_x_39) ;  /* 0xfffffffc00f08947 */ /* 0x004fea000383ffff */
[----:B------:R-:W-:Y:S05]  /*bee0*/  BRA `(.L_x_145) ;  /* 0xffffff6000d07947 */ /* 0x000fea000383ffff */
.L_x_43:
[----:B-1----:R-:W-:-:S07]  /*bef0*/  MOV R0, UR4 ;  /* 0x0000000400007c02 */ /* 0x002fce0008000f00 */
.L_x_146:
[----:B-1----:R1:W2:Y:S02]  /*bf00*/  SYNCS.PHASECHK.TRANS64.TRYWAIT P0, [R0+URZ], R3 ;  /* 0x00000003000075a7 */ /* 0x0022a400080011ff */
[----:B--2---:R-:W-:Y:S05]  /*bf10*/  @!P0 NANOSLEEP.SYNCS 0x989680 ;  /* 0x009896800000895d */ /* 0x004fea0003900000 */
[----:B------:R-:W2:Y:S02]  /*bf20*/  @!P0 SYNCS.PHASECHK.TRANS64 P0, [R0+URZ], R3 ;  /* 0x00000003000085a7 */ /* 0x000ea400080010ff */
[----:B--2---:R-:W-:Y:S05]  /*bf30*/  @!P0 BRA `(.L_x_146) ;  /* 0xfffffffc00f08947 */ /* 0x004fea000383ffff */
[----:B------:R-:W-:Y:S05]  /*bf40*/  BRA `(.L_x_147) ;  /* 0xffffff68007c7947 */ /* 0x000fea000383ffff */
.L_x_44:
[----:B------:R-:W-:-:S07]  /*bf50*/  MOV R0, UR5 ;  /* 0x0000000500007c02 */ /* 0x000fce0008000f00 */
.L_x_148:
[----:B-1----:R1:W2:Y:S02]  /*bf60*/  SYNCS.PHASECHK.TRANS64.TRYWAIT P0, [R0+URZ], R3 ;  /* 0x00000003000075a7 */ /* 0x0022a400080011ff */
[----:B--2---:R-:W-:Y:S05]  /*bf70*/  @!P0 NANOSLEEP.SYNCS 0x989680 ;  /* 0x009896800000895d */ /* 0x004fea0003900000 */
[----:B------:R-:W2:Y:S02]  /*bf80*/  @!P0 SYNCS.PHASECHK.TRANS64 P0, [R0+URZ], R3 ;  /* 0x00000003000085a7 */ /* 0x000ea400080010ff */
[----:B--2---:R-:W-:Y:S05]  /*bf90*/  @!P0 BRA `(.L_x_148) ;  /* 0xfffffffc00f08947 */ /* 0x004fea000383ffff */
[----:B------:R-:W-:Y:S05]  /*bfa0*/  BRA `(.L_x_149) ;  /* 0xffffff6800887947 */ /* 0x000fea000383ffff */
.L_x_45:
[----:B------:R-:W-:-:S07]  /*bfb0*/  MOV R0, UR5 ;  /* 0x0000000500007c02 */ /* 0x000fce0008000f00 */
.L_x_150:
[----:B-1----:R1:W2:Y:S02]  /*bfc0*/  SYNCS.PHASECHK.TRANS64.TRYWAIT P0, [R0+URZ], R3 ;  /* 0x00000003000075a7 */ /* 0x0022a400080011ff */
[----:B--2---:R-:W-:Y:S05]  /*bfd0*/  @!P0 NANOSLEEP.SYNCS 0x989680 ;  /* 0x009896800000895d */ /* 0x004fea0003900000 */
[----:B------:R-:W2:Y:S02]  /*bfe0*/  @!P0 SYNCS.PHASECHK.TRANS64 P0, [R0+URZ], R3 ;  /* 0x00000003000085a7 */ /* 0x000ea400080010ff */
[----:B--2---:R-:W-:Y:S05]  /*bff0*/  @!P0 BRA `(.L_x_150) ;  /* 0xfffffffc00f08947 */ /* 0x004fea000383ffff */
[----:B------:R-:W-:Y:S05]  /*c000*/  BRA `(.L_x_151) ;  /* 0xffffff6800947947 */ /* 0x000fea000383ffff */
.L_x_46:
[----:B------:R-:W-:-:S07]  /*c010*/  MOV R0, UR5 ;  /* 0x0000000500007c02 */ /* 0x000fce0008000f00 */
.L_x_152:
[----:B-1----:R1:W2:Y:S02]  /*c020*/  SYNCS.PHASECHK.TRANS64.TRYWAIT P0, [R0+URZ], R3 ;  /* 0x00000003000075a7 */ /* 0x0022a400080011ff */
[----:B--2---:R-:W-:Y:S05]  /*c030*/  @!P0 NANOSLEEP.SYNCS 0x989680 ;  /* 0x009896800000895d */ /* 0x004fea0003900000 */
[----:B------:R-:W2:Y:S02]  /*c040*/  @!P0 SYNCS.PHASECHK.TRANS64 P0, [R0+URZ], R3 ;  /* 0x00000003000085a7 */ /* 0x000ea400080010ff */
[----:B--2---:R-:W-:Y:S05]  /*c050*/  @!P0 BRA `(.L_x_152) ;  /* 0xfffffffc00f08947 */ /* 0x004fea000383ffff */
[----:B------:R-:W-:Y:S05]  /*c060*/  BRA `(.L_x_153) ;  /* 0xffffff6800a07947 */ /* 0x000fea000383ffff */
.L_x_49:
[----:B-1----:R1:W2:Y:S02]  /*c070*/  SYNCS.PHASECHK.TRANS64.TRYWAIT P0, [R0+URZ+0xe0], R5 ;  /* 0x0000e005000075a7 */ /* 0x0022a400080011ff */
[----:B--2---:R-:W-:Y:S05]  /*c080*/  @!P0 NANOSLEEP.SYNCS 0x989680 ;  /* 0x009896800000895d */ /* 0x004fea0003900000 */
[----:B------:R-:W2:Y:S02]  /*c090*/  @!P0 SYNCS.PHASECHK.TRANS64 P0, [R0+URZ+0xe0], R5 ;  /* 0x0000e005000085a7 */ /* 0x000ea400080010ff */
[----:B--2---:R-:W-:Y:S05]  /*c0a0*/  @!P0 BRA `(.L_x_49) ;  /* 0xfffffffc00f08947 */ /* 0x004fea000383ffff */
[----:B------:R-:W-:Y:S05]  /*c0b0*/  BRA `(.L_x_154) ;  /* 0xffffff6800fc7947 */ /* 0x000fea000383ffff */
.L_x_50:
[----:B------:R-:W-:-:S07]  /*c0c0*/  MOV R0, UR4 ;  /* 0x0000000400007c02 */ /* 0x000fce0008000f00 */
.L_x_155:
[----:B-1----:R1:W2:Y:S02]  /*c0d0*/  SYNCS.PHASECHK.TRANS64.TRYWAIT P0, [R0+URZ+0xb0], R7 ;  /* 0x0000b007000075a7 */ /* 0x0022a400080011ff */
[----:B--2---:R-:W-:Y:S05]  /*c0e0*/  @!P0 NANOSLEEP.SYNCS 0x989680 ;  /* 0x009896800000895d */ /* 0x004fea0003900000 */
[----:B------:R-:W2:Y:S02]  /*c0f0*/  @!P0 SYNCS.PHASECHK.TRANS64 P0, [R0+URZ+0xb0], R7 ;  /* 0x0000b007000085a7 */ /* 0x000ea400080010ff */
[----:B--2---:R-:W-:Y:S05]  /*c100*/  @!P0 BRA `(.L_x_155) ;  /* 0xfffffffc00f08947 */ /* 0x004fea000383ffff */
[----:B------:R-:W-:Y:S05]  /*c110*/  BRA `(.L_x_156) ;  /* 0xffffff6c000c7947 */ /* 0x000fea000383ffff */
.L_x_51:
[----:B-1----:R1:W2:Y:S02]  /*c120*/  SYNCS.PHASECHK.TRANS64.TRYWAIT P1, [R0+URZ+0xa0], R5 ;  /* 0x0000a005000075a7 */ /* 0x0022a400080211ff */
[----:B--2---:R-:W-:Y:S05]  /*c130*/  @!P1 NANOSLEEP.SYNCS 0x989680 ;  /* 0x009896800000995d */ /* 0x004fea0003900000 */
[----:B------:R-:W2:Y:S02]  /*c140*/  @!P1 SYNCS.PHASECHK.TRANS64 P1, [R0+URZ+0xa0], R5 ;  /* 0x0000a005000095a7 */ /* 0x000ea400080210ff */
[----:B--2---:R-:W-:Y:S05]  /*c150*/  @!P1 BRA `(.L_x_51) ;  /* 0xfffffffc00f09947 */ /* 0x004fea000383ffff */
[----:B------:R-:W-:Y:S05]  /*c160*/  BRA `(.L_x_157) ;  /* 0xffffff6c003c7947 */ /* 0x000fea000383ffff */
.L_x_54:
[----:B------:R-:W-:-:S07]  /*c170*/  MOV R0, UR4 ;  /* 0x0000000400007c02 */ /* 0x000fce0008000f00 */
.L_x_158:
[----:B-1----:R1:W2:Y:S02]  /*c180*/  SYNCS.PHASECHK.TRANS64.TRYWAIT P0, [R0+URZ+0xb0], R3 ;  /* 0x0000b003000075a7 */ /* 0x0022a400080011ff */
[----:B--2---:R-:W-:Y:S05]  /*c190*/  @!P0 NANOSLEEP.SYNCS 0x989680 ;  /* 0x009896800000895d */ /* 0x004fea0003900000 */
[----:B------:R-:W2:Y:S02]  /*c1a0*/  @!P0 SYNCS.PHASECHK.TRANS64 P0, [R0+URZ+0xb0], R3 ;  /* 0x0000b003000085a7 */ /* 0x000ea400080010ff */
[----:B--2---:R-:W-:Y:S05]  /*c1b0*/  @!P0 BRA `(.L_x_158) ;  /* 0xfffffffc00f08947 */ /* 0x004fea000383ffff */
[----:B------:R-:W-:Y:S05]  /*c1c0*/  BRA `(.L_x_53) ;  /* 0xffffff6c00907947 */ /* 0x000fea000383ffff */
.L_x_63:
[----:B-1----:R-:W-:-:S04]  /*c1d0*/  MOV R5, UR5 ;  /* 0x0000000500057c02 */ /* 0x002fc80008000f00 */
[----:B------:R1:W2:Y:S03]  /*c1e0*/  SYNCS.PHASECHK.TRANS64.TRYWAIT P0, [R5+URZ+0x8], R6 ;  /* 0x00000806050075a7 */ /* 0x0002a600080011ff */
[----:B--2---:R-:W-:Y:S05]  /*c1f0*/  @!P0 NANOSLEEP.SYNCS 0x989680 ;  /* 0x009896800000895d */ /* 0x004fea0003900000 */
[----:B------:R-:W2:Y:S02]  /*c200*/  @!P0 SYNCS.PHASECHK.TRANS64 P0, [R5+URZ+0x8], R6 ;  /* 0x00000806050085a7 */ /* 0x000ea400080010ff */
[----:B--2---:R-:W-:Y:S05]  /*c210*/  @!P0 BRA `(.L_x_63) ;  /* 0xfffffffc00ec8947 */ /* 0x004fea000383ffff */
[----:B------:R-:W-:Y:S05]  /*c220*/  BRA `(.L_x_62) ;  /* 0xffffff7000447947 */ /* 0x000fea000383ffff */
.L_x_65:
[----:B------:R-:W-:Y:S01]  /*c230*/  BSSY B0, `(.L_x_159) ;  /* 0x0000006000007945 */ /* 0x000fe20003800000 */
[----:B------:R-:W-:-:S07]  /*c240*/  MOV R15, 0xffffffff ;  /* 0xffffffff000f7802 */ /* 0x000fce0000000f00 */
[----:B-1---5:R-:W-:Y:S05]  /*c250*/  WARPSYNC.COLLECTIVE R15, `(.L_x_160) ;  /* 0x000000000f0c7348 */ /* 0x022fea0003c00000 */
[----:B------:R-:W-:Y:S02]  /*c260*/  ELECT P6, UR79, PT ;  /* 0x00000000004f782f */ /* 0x000fe400038c0000 */
[----:B------:R-:W-:Y:S01]  /*c270*/  MOV R14, UR79 ;  /* 0x0000004f000e7c02 */ /* 0x000fe20008000f00 */
[----:B-1---5:R-:W-:Y:S10]  /*c280*/  ENDCOLLECTIVE ;  /* 0x000000000000791b */ /* 0x022ff40003800000 */
.L_x_160:
[----:B------:R-:W-:Y:S05]  /*c290*/  BSYNC B0 ;  /* 0x0000000000007941 */ /* 0x000fea0003800000 */
.L_x_159:
[----:B------:R-:W-:Y:S01]  /*c2a0*/  PLOP3.LUT P0, PT, P6, PT, PT, 0x80, 0x8 ;  /* 0x000000000008781c */ /* 0x000fe2000370f070 */
[----:B------:R-:W-:-:S12]  /*c2b0*/  BRA `(.L_x_161) ;  /* 0xffffff7000707947 */ /* 0x000fd8000383ffff */
.L_x_67:
[----:B-1----:R-:W-:-:S04]  /*c2c0*/  MOV R3, UR5 ;  /* 0x0000000500037c02 */ /* 0x002fc80008000f00 */
[----:B------:R1:W2:Y:S03]  /*c2d0*/  SYNCS.PHASECHK.TRANS64.TRYWAIT P0, [R3+URZ+0x8], R4 ;  /* 0x00000804030075a7 */ /* 0x0002a600080011ff */
[----:B--2---:R-:W-:Y:S05]  /*c2e0*/  @!P0 NANOSLEEP.SYNCS 0x989680 ;  /* 0x009896800000895d */ /* 0x004fea0003900000 */
[----:B------:R-:W2:Y:S02]  /*c2f0*/  @!P0 SYNCS.PHASECHK.TRANS64 P0, [R3+URZ+0x8], R4 ;  /* 0x00000804030085a7 */ /* 0x000ea400080010ff */
[----:B--2---:R-:W-:Y:S05]  /*c300*/  @!P0 BRA `(.L_x_67) ;  /* 0xfffffffc00ec8947 */ /* 0x004fea000383ffff */
[----:B------:R-:W-:Y:S05]  /*c310*/  BRA `(.L_x_66) ;  /* 0xffffff7000747947 */ /* 0x000fea000383ffff */
.L_x_68:
[----:B-1----:R1:W2:Y:S02]  /*c320*/  SYNCS.PHASECHK.TRANS64.TRYWAIT P0, [R0+URZ+0xa0], R5 ;  /* 0x0000a005000075a7 */ /* 0x0022a400080011ff */
[----:B--2---:R-:W-:Y:S05]  /*c330*/  @!P0 NANOSLEEP.SYNCS 0x989680 ;  /* 0x009896800000895d */ /* 0x004fea0003900000 */
[----:B------:R-:W2:Y:S02]  /*c340*/  @!P0 SYNCS.PHASECHK.TRANS64 P0, [R0+URZ+0xa0], R5 ;  /* 0x0000a005000085a7 */ /* 0x000ea400080010ff */
[----:B--2---:R-:W-:Y:S05]  /*c350*/  @!P0 BRA `(.L_x_68) ;  /* 0xfffffffc00f08947 */ /* 0x004fea000383ffff */
[----:B------:R-:W-:Y:S05]  /*c360*/  BRA `(.L_x_162) ;  /* 0xffffff7400507947 */ /* 0x000fea000383ffff */
.L_x_70:
[----:B------:R-:W-:-:S07]  /*c370*/  MOV R0, UR23 ;  /* 0x0000001700007c02 */ /* 0x000fce0008000f00 */
.L_x_163:
[----:B-1----:R1:W2:Y:S02]  /*c380*/  SYNCS.PHASECHK.TRANS64.TRYWAIT P0, [R0+URZ+0xd0], R5 ;  /* 0x0000d005000075a7 */ /* 0x0022a400080011ff */
[----:B--2---:R-:W-:Y:S05]  /*c390*/  @!P0 NANOSLEEP.SYNCS 0x989680 ;  /* 0x009896800000895d */ /* 0x004fea0003900000 */
[----:B------:R-:W2:Y:S02]  /*c3a0*/  @!P0 SYNCS.PHASECHK.TRANS64 P0, [R0+URZ+0xd0], R5 ;  /* 0x0000d005000085a7 */ /* 0x000ea400080010ff */
[----:B--2---:R-:W-:Y:S05]  /*c3b0*/  @!P0 BRA `(.L_x_163) ;  /* 0xfffffffc00f08947 */ /* 0x004fea000383ffff */
[----:B------:R-:W-:Y:S05]  /*c3c0*/  BRA `(.L_x_164) ;  /* 0xffffff74009c7947 */ /* 0x000fea000383ffff */
.L_x_73:
[----:B------:R-:W-:Y:S07]  /*c3d0*/  MOV R0, UR5 ;  /* 0x0000000500007c02 */ /* 0x000fee0008000f00 */
.L_x_165:
[----:B-1----:R1:W2:Y:S02]  /*c3e0*/  SYNCS.PHASECHK.TRANS64.TRYWAIT P0, [R0+URZ], R5 ;  /* 0x00000005000075a7 */ /* 0x0022a400080011ff */
[----:B--2---:R-:W-:Y:S05]  /*c3f0*/  @!P0 NANOSLEEP.SYNCS 0x989680 ;  /* 0x009896800000895d */ /* 0x004fea0003900000 */
[----:B------:R-:W2:Y:S02]  /*c400*/  @!P0 SYNCS.PHASECHK.TRANS64 P0, [R0+URZ], R5 ;  /* 0x00000005000085a7 */ /* 0x000ea400080010ff */
[----:B--2---:R-:W-:Y:S05]  /*c410*/  @!P0 BRA `(.L_x_165) ;  /* 0xfffffffc00f08947 */ /* 0x004fea000383ffff */
[----:B------:R-:W-:Y:S05]  /*c420*/  BRA `(.L_x_72) ;  /* 0xffffff7400b07947 */ /* 0x000fea000383ffff */
.L_x_77:
[----:B-1----:R-:W-:-:S07]  /*c430*/  MOV R0, UR4 ;  /* 0x0000000400007c02 */ /* 0x002fce0008000f00 */
.L_x_166:
[----:B-1----:R1:W2:Y:S02]  /*c440*/  SYNCS.PHASECHK.TRANS64.TRYWAIT P0, [R0+URZ], R3 ;  /* 0x00000003000075a7 */ /* 0x0022a400080011ff */
[----:B--2---:R-:W-:Y:S05]  /*c450*/  @!P0 NANOSLEEP.SYNCS 0x989680 ;  /* 0x009896800000895d */ /* 0x004fea0003900000 */
[----:B------:R-:W2:Y:S02]  /*c460*/  @!P0 SYNCS.PHASECHK.TRANS64 P0, [R0+URZ], R3 ;  /* 0x00000003000085a7 */ /* 0x000ea400080010ff */
[----:B--2---:R-:W-:Y:S05]  /*c470*/  @!P0 BRA `(.L_x_166) ;  /* 0xfffffffc00f08947 */ /* 0x004fea000383ffff */
[----:B------:R-:W-:Y:S05]  /*c480*/  BRA `(.L_x_167) ;  /* 0xffffff78007c7947 */ /* 0x000fea000383ffff */
.L_x_80:
[----:B------:R-:W-:-:S07]  /*c490*/  MOV R0, UR17 ;  /* 0x0000001100007c02 */ /* 0x000fce0008000f00 */
.L_x_168:
[----:B-1----:R1:W2:Y:S02]  /*c4a0*/  SYNCS.PHASECHK.TRANS64.TRYWAIT P1, [R0+URZ+0x100], R3 ;  /* 0x00010003000075a7 */ /* 0x0022a400080211ff */
[----:B--2---:R-:W-:Y:S05]  /*c4b0*/  @!P1 NANOSLEEP.SYNCS 0x989680 ;  /* 0x009896800000995d */ /* 0x004fea0003900000 */
[----:B------:R-:W2:Y:S02]  /*c4c0*/  @!P1 SYNCS.PHASECHK.TRANS64 P1, [R0+URZ+0x100], R3 ;  /* 0x00010003000095a7 */ /* 0x000ea400080210ff */
[----:B--2---:R-:W-:Y:S05]  /*c4d0*/  @!P1 BRA `(.L_x_168) ;  /* 0xfffffffc00f09947 */ /* 0x004fea000383ffff */
[----:B------:R-:W-:Y:S05]  /*c4e0*/  BRA `(.L_x_169) ;  /* 0xffffff7800c87947 */ /* 0x000fea000383ffff */
.L_x_85:
[----:B--2---:R2:W3:Y:S02]  /*c4f0*/  SYNCS.PHASECHK.TRANS64.TRYWAIT P0, [R12+URZ+0xa0], R9 ;  /* 0x0000a0090c0075a7 */ /* 0x0044e400080011ff */
[----:B---3--:R-:W-:Y:S05]  /*c500*/  @!P0 NANOSLEEP.SYNCS 0x989680 ;  /* 0x009896800000895d */ /* 0x008fea0003900000 */
[----:B------:R-:W3:Y:S02]  /*c510*/  @!P0 SYNCS.PHASECHK.TRANS64 P0, [R12+URZ+0xa0], R9 ;  /* 0x0000a0090c0085a7 */ /* 0x000ee400080010ff */
[----:B---3--:R-:W-:Y:S05]  /*c520*/  @!P0 BRA `(.L_x_85) ;  /* 0xfffffffc00f08947 */ /* 0x008fea000383ffff */
[----:B------:R-:W-:Y:S05]  /*c530*/  BRA `(.L_x_170) ;  /* 0xffffff7c00f07947 */ /* 0x000fea000383ffff */
.L_x_88:
[----:B------:R-:W-:Y:S07]  /*c540*/  MOV R0, UR21 ;  /* 0x0000001500007c02 */ /* 0x000fee0008000f00 */
.L_x_171:
[----:B--2---:R2:W3:Y:S02]  /*c550*/  SYNCS.PHASECHK.TRANS64.TRYWAIT P2, [R0+URZ+0x98], R11 ;  /* 0x0000980b000075a7 */ /* 0x0044e400080411ff */
[----:B---3--:R-:W-:Y:S05]  /*c560*/  @!P2 NANOSLEEP.SYNCS 0x989680 ;  /* 0x009896800000a95d */ /* 0x008fea0003900000 */
[----:B------:R-:W3:Y:S02]  /*c570*/  @!P2 SYNCS.PHASECHK.TRANS64 P2, [R0+URZ+0x98], R11 ;  /* 0x0000980b0000a5a7 */ /* 0x000ee400080410ff */
[----:B---3--:R-:W-:Y:S05]  /*c580*/  @!P2 BRA `(.L_x_171) ;  /* 0xfffffffc00f0a947 */ /* 0x008fea000383ffff */
[----:B------:R-:W-:Y:S05]  /*c590*/  BRA `(.L_x_87) ;  /* 0xffffff8400587947 */ /* 0x000fea000383ffff */
.L_x_91:
[----:B--2---:R-:W-:Y:S07]  /*c5a0*/  MOV R0, UR21 ;  /* 0x0000001500007c02 */ /* 0x004fee0008000f00 */
.L_x_172:
[----:B--2---:R2:W3:Y:S02]  /*c5b0*/  SYNCS.PHASECHK.TRANS64.TRYWAIT P0, [R0+URZ+0x70], R9 ;  /* 0x00007009000075a7 */ /* 0x0044e400080011ff */
[----:B---3--:R-:W-:Y:S05]  /*c5c0*/  @!P0 NANOSLEEP.SYNCS 0x989680 ;  /* 0x009896800000895d */ /* 0x008fea0003900000 */
[----:B------:R-:W3:Y:S02]  /*c5d0*/  @!P0 SYNCS.PHASECHK.TRANS64 P0, [R0+URZ+0x70], R9 ;  /* 0x00007009000085a7 */ /* 0x000ee400080010ff */
[----:B---3--:R-:W-:Y:S05]  /*c5e0*/  @!P0 BRA `(.L_x_172) ;  /* 0xfffffffc00f08947 */ /* 0x008fea000383ffff */
[----:B------:R-:W-:Y:S05]  /*c5f0*/  BRA `(.L_x_173) ;  /* 0xffffff8400b47947 */ /* 0x000fea000383ffff */
.L_x_92:
[----:B------:R-:W-:Y:S07]  /*c600*/  MOV R0, UR21 ;  /* 0x0000001500007c02 */ /* 0x000fee0008000f00 */
.L_x_174:
[----:B--2---:R2:W3:Y:S02]  /*c610*/  SYNCS.PHASECHK.TRANS64.TRYWAIT P0, [R0+URZ+0x78], R9 ;  /* 0x00007809000075a7 */ /* 0x0044e400080011ff */
[----:B---3--:R-:W-:Y:S05]  /*c620*/  @!P0 NANOSLEEP.SYNCS 0x989680 ;  /* 0x009896800000895d */ /* 0x008fea0003900000 */
[----:B------:R-:W3:Y:S02]  /*c630*/  @!P0 SYNCS.PHASECHK.TRANS64 P0, [R0+URZ+0x78], R9 ;  /* 0x00007809000085a7 */ /* 0x000ee400080010ff */
[----:B---3--:R-:W-:Y:S05]  /*c640*/  @!P0 BRA `(.L_x_174) ;  /* 0xfffffffc00f08947 */ /* 0x008fea000383ffff */
[----:B------:R-:W-:Y:S05]  /*c650*/  BRA `(.L_x_175) ;  /* 0xffffff8400f07947 */ /* 0x000fea000383ffff */
.L_x_93:
[----:B------:R-:W-:Y:S07]  /*c660*/  MOV R0, UR21 ;  /* 0x0000001500007c02 */ /* 0x000fee0008000f00 */
.L_x_176:
[----:B--2---:R2:W3:Y:S02]  /*c670*/  SYNCS.PHASECHK.TRANS64.TRYWAIT P0, [R0+URZ+0x80], R9 ;  /* 0x00008009000075a7 */ /* 0x0044e400080011ff */
[----:B---3--:R-:W-:Y:S05]  /*c680*/  @!P0 NANOSLEEP.SYNCS 0x989680 ;  /* 0x009896800000895d */ /* 0x008fea0003900000 */
[----:B------:R-:W3:Y:S02]  /*c690*/  @!P0 SYNCS.PHASECHK.TRANS64 P0, [R0+URZ+0x80], R9 ;  /* 0x00008009000085a7 */ /* 0x000ee400080010ff */
[----:B---3--:R-:W-:Y:S05]  /*c6a0*/  @!P0 BRA `(.L_x_176) ;  /* 0xfffffffc00f08947 */ /* 0x008fea000383ffff */
[----:B------:R-:W-:Y:S05]  /*c6b0*/  BRA `(.L_x_177) ;  /* 0xffffff8800387947 */ /* 0x000fea000383ffff */
.L_x_94:
[----:B------:R-:W-:Y:S07]  /*c6c0*/  MOV R0, UR21 ;  /* 0x0000001500007c02 */ /* 0x000fee0008000f00 */
.L_x_178:
[----:B--2---:R2:W3:Y:S02]  /*c6d0*/  SYNCS.PHASECHK.TRANS64.TRYWAIT P0, [R0+URZ+0x88], R9 ;  /* 0x00008809000075a7 */ /* 0x0044e400080011ff */
[----:B---3--:R-:W-:Y:S05]  /*c6e0*/  @!P0 NANOSLEEP.SYNCS 0x989680 ;  /* 0x009896800000895d */ /* 0x008fea0003900000 */
[----:B------:R-:W3:Y:S02]  /*c6f0*/  @!P0 SYNCS.PHASECHK.TRANS64 P0, [R0+URZ+0x88], R9 ;  /* 0x00008809000085a7 */ /* 0x000ee400080010ff */
[----:B---3--:R-:W-:Y:S05]  /*c700*/  @!P0 BRA `(.L_x_178) ;  /* 0xfffffffc00f08947 */ /* 0x008fea000383ffff */
[----:B------:R-:W-:Y:S05]  /*c710*/  BRA `(.L_x_179) ;  /* 0xffffff88007c7947 */ /* 0x000fea000383ffff */
.L_x_96:
[----:B------:R-:W-:-:S07]  /*c720*/  MOV R0, UR21 ;  /* 0x0000001500007c02 */ /* 0x000fce0008000f00 */
.L_x_180:
[----:B---3--:R3:W4:Y:S02]  /*c730*/  SYNCS.PHASECHK.TRANS64.TRYWAIT P0, [R0+URZ+0x70], R3 ;  /* 0x00007003000075a7 */ /* 0x00872400080011ff */
[----:B----4-:R-:W-:Y:S05]  /*c740*/  @!P0 NANOSLEEP.SYNCS 0x989680 ;  /* 0x009896800000895d */ /* 0x010fea0003900000 */
[----:B------:R-:W4:Y:S02]  /*c750*/  @!P0 SYNCS.PHASECHK.TRANS64 P0, [R0+URZ+0x70], R3 ;  /* 0x00007003000085a7 */ /* 0x000f2400080010ff */
[----:B----4-:R-:W-:Y:S05]  /*c760*/  @!P0 BRA `(.L_x_180) ;  /* 0xfffffffc00f08947 */ /* 0x010fea000383ffff */
[----:B------:R-:W-:Y:S05]  /*c770*/  BRA `(.L_x_181) ;  /* 0xffffff8800f47947 */ /* 0x000fea000383ffff */
.L_x_97:
[----:B---3--:R-:W-:-:S07]  /*c780*/  MOV R0, UR21 ;  /* 0x0000001500007c02 */ /* 0x008fce0008000f00 */
.L_x_182:
[----:B---3--:R3:W4:Y:S02]  /*c790*/  SYNCS.PHASECHK.TRANS64.TRYWAIT P0, [R0+URZ+0x78], R3 ;  /* 0x00007803000075a7 */ /* 0x00872400080011ff */
[----:B----4-:R-:W-:Y:S05]  /*c7a0*/  @!P0 NANOSLEEP.SYNCS 0x989680 ;  /* 0x009896800000895d */ /* 0x010fea0003900000 */
[----:B------:R-:W4:Y:S02]  /*c7b0*/  @!P0 SYNCS.PHASECHK.TRANS64 P0, [R0+URZ+0x78], R3 ;  /* 0x00007803000085a7 */ /* 0x000f2400080010ff */
[----:B----4-:R-:W-:Y:S05]  /*c7c0*/  @!P0 BRA `(.L_x_182) ;  /* 0xfffffffc00f08947 */ /* 0x010fea000383ffff */
[----:B------:R-:W-:Y:S05]  /*c7d0*/  BRA `(.L_x_183) ;  /* 0xffffff8800e47947 */ /* 0x000fea000383ffff */
.L_x_98:
[----:B---3--:R-:W-:-:S07]  /*c7e0*/  MOV R0, UR21 ;  /* 0x0000001500007c02 */ /* 0x008fce0008000f00 */
.L_x_184:
[----:B---3--:R3:W4:Y:S02]  /*c7f0*/  SYNCS.PHASECHK.TRANS64.TRYWAIT P0, [R0+URZ+0x80], R3 ;  /* 0x00008003000075a7 */ /* 0x00872400080011ff */
[----:B----4-:R-:W-:Y:S05]  /*c800*/  @!P0 NANOSLEEP.SYNCS 0x989680 ;  /* 0x009896800000895d */ /* 0x010fea0003900000 */
[----:B------:R-:W4:Y:S02]  /*c810*/  @!P0 SYNCS.PHASECHK.TRANS64 P0, [R0+URZ+0x80], R3 ;  /* 0x00008003000085a7 */ /* 0x000f2400080010ff */
[----:B----4-:R-:W-:Y:S05]  /*c820*/  @!P0 BRA `(.L_x_184) ;  /* 0xfffffffc00f08947 */ /* 0x010fea000383ffff */
[----:B------:R-:W-:Y:S05]  /*c830*/  BRA `(.L_x_185) ;  /* 0xffffff8800d47947 */ /* 0x000fea000383ffff */
.L_x_100:
[----:B-1----:R1:W2:Y:S02]  /*c840*/  SYNCS.PHASECHK.TRANS64.TRYWAIT P0, [R3+URZ+0xa0], R0 ;  /* 0x0000a000030075a7 */ /* 0x0022a400080011ff */
[----:B--2---:R-:W-:Y:S05]  /*c850*/  @!P0 NANOSLEEP.SYNCS 0x989680 ;  /* 0x009896800000895d */ /* 0x004fea0003900000 */
[----:B------:R-:W2:Y:S02]  /*c860*/  @!P0 SYNCS.PHASECHK.TRANS64 P0, [R3+URZ+0xa0], R0 ;  /* 0x0000a000030085a7 */ /* 0x000ea400080010ff */
[----:B--2---:R-:W-:Y:S05]  /*c870*/  @!P0 BRA `(.L_x_100) ;  /* 0xfffffffc00f08947 */ /* 0x004fea000383ffff */
[----:B------:R-:W-:Y:S05]  /*c880*/  BRA `(.L_x_186) ;  /* 0xffffff8c00987947 */ /* 0x000fea000383ffff */
.L_x_111:
[----:B-1----:R1:W2:Y:S02]  /*c890*/  SYNCS.PHASECHK.TRANS64.TRYWAIT P1, [R3+URZ+0x50], R0 ;  /* 0x00005000030075a7 */ /* 0x0022a400080211ff */
[----:B--2---:R-:W-:Y:S05]  /*c8a0*/  @!P1 NANOSLEEP.SYNCS 0x989680 ;  /* 0x009896800000995d */ /* 0x004fea0003900000 */
[----:B------:R-:W2:Y:S02]  /*c8b0*/  @!P1 SYNCS.PHASECHK.TRANS64 P1, [R3+URZ+0x50], R0 ;  /* 0x00005000030095a7 */ /* 0x000ea400080210ff */
[----:B--2---:R-:W-:Y:S05]  /*c8c0*/  @!P1 BRA `(.L_x_111) ;  /* 0xfffffffc00f09947 */ /* 0x004fea000383ffff */
[----:B------:R-:W-:Y:S05]  /*c8d0*/  BRA `(.L_x_110) ;  /* 0xffffff9c001c7947 */ /* 0x000fea000383ffff */
.L_x_113:
[----:B--2---:R2:W4:Y:S02]  /*c8e0*/  SYNCS.PHASECHK.TRANS64.TRYWAIT P0, [R145+URZ+0xc0], R2 ;  /* 0x0000c002910075a7 */ /* 0x00452400080011ff */
[----:B----4-:R-:W-:Y:S05]  /*c8f0*/  @!P0 NANOSLEEP.SYNCS 0x989680 ;  /* 0x009896800000895d */ /* 0x010fea0003900000 */
[----:B------:R-:W4:Y:S02]  /*c900*/  @!P0 SYNCS.PHASECHK.TRANS64 P0, [R145+URZ+0xc0], R2 ;  /* 0x0000c002910085a7 */ /* 0x000f2400080010ff */
[----:B----4-:R-:W-:Y:S05]  /*c910*/  @!P0 BRA `(.L_x_113) ;  /* 0xfffffffc00f08947 */ /* 0x010fea000383ffff */
[----:B------:R-:W-:Y:S05]  /*c920*/  BRA `(.L_x_112) ;  /* 0xffffff9c00787947 */ /* 0x000fea000383ffff */
.L_x_121:
[----:B--2---:R2:W3:Y:S02]  /*c930*/  SYNCS.PHASECHK.TRANS64.TRYWAIT P0, [R107+URZ+0x50], R0 ;  /* 0x000050006b0075a7 */ /* 0x0044e400080011ff */
[----:B---3--:R-:W-:Y:S05]  /*c940*/  @!P0 NANOSLEEP.SYNCS 0x989680 ;  /* 0x009896800000895d */ /* 0x008fea0003900000 */
[----:B------:R-:W3:Y:S02]  /*c950*/  @!P0 SYNCS.PHASECHK.TRANS64 P0, [R107+URZ+0x50], R0 ;  /* 0x000050006b0085a7 */ /* 0x000ee400080010ff */
[----:B---3--:R-:W-:Y:S05]  /*c960*/  @!P0 BRA `(.L_x_121) ;  /* 0xfffffffc00f08947 */ /* 0x008fea000383ffff */
[----:B------:R-:W-:Y:S05]  /*c970*/  BRA `(.L_x_120) ;  /* 0xffffffb0007c7947 */ /* 0x000fea000383ffff */
.L_x_129:
[----:B--2---:R2:W3:Y:S02]  /*c980*/  SYNCS.PHASECHK.TRANS64.TRYWAIT P0, [R0+URZ+0x50], R7 ;  /* 0x00005007000075a7 */ /* 0x0044e400080011ff */
[----:B---3--:R-:W-:Y:S05]  /*c990*/  @!P0 NANOSLEEP.SYNCS 0x989680 ;  /* 0x009896800000895d */ /* 0x008fea0003900000 */
[----:B------:R-:W3:Y:S02]  /*c9a0*/  @!P0 SYNCS.PHASECHK.TRANS64 P0, [R0+URZ+0x50], R7 ;  /* 0x00005007000085a7 */ /* 0x000ee400080010ff */
[----:B---3--:R-:W-:Y:S05]  /*c9b0*/  @!P0 BRA `(.L_x_129) ;  /* 0xfffffffc00f08947 */ /* 0x008fea000383ffff */
[----:B------:R-:W-:Y:S05]  /*c9c0*/  BRA `(.L_x_128) ;  /* 0xffffffc400d07947 */ /* 0x000fea000383ffff */
.L_x_137:
[----:B--2---:R2:W3:Y:S02]  /*c9d0*/  SYNCS.PHASECHK.TRANS64.TRYWAIT P0, [R0+URZ+0x50], R5 ;  /* 0x00005005000075a7 */ /* 0x0044e400080011ff */
[----:B---3--:R-:W-:Y:S05]  /*c9e0*/  @!P0 NANOSLEEP.SYNCS 0x989680 ;  /* 0x009896800000895d */ /* 0x008fea0003900000 */
[----:B------:R-:W3:Y:S02]  /*c9f0*/  @!P0 SYNCS.PHASECHK.TRANS64 P0, [R0+URZ+0x50], R5 ;  /* 0x00005005000085a7 */ /* 0x000ee400080010ff */
[----:B---3--:R-:W-:Y:S05]  /*ca00*/  @!P0 BRA `(.L_x_137) ;  /* 0xfffffffc00f08947 */ /* 0x008fea000383ffff */
[----:B------:R-:W-:Y:S05]  /*ca10*/  BRA `(.L_x_136) ;  /* 0xffffffdc00307947 */ /* 0x000fea000383ffff */
        .weak           $__internal_0_$__cuda_sm10x_tcgen05_guardrail_trap_col_being_dealloced_not_returned_by_alloc
        .type           $__internal_0_$__cuda_sm10x_tcgen05_guardrail_trap_col_being_dealloced_not_returned_by_alloc,@function
        .size           $__internal_0_$__cuda_sm10x_tcgen05_guardrail_trap_col_being_dealloced_not_returned_by_alloc,($__internal_1_$__cuda_sm10x_tcgen05_guardrail_trap_phase_invalid_during_alloc - $__internal_0_$__cuda_sm10x_tcgen05_guardrail_trap_col_being_dealloced_not_returned_by_alloc)
$__internal_0_$__cuda_sm10x_tcgen05_guardrail_trap_col_being_dealloced_not_returned_by_alloc:
[----:B------:R-:W-:Y:S05]  /*ca20*/  BPT.TRAP 0x1 ;  /* 0x000000040000795c */ /* 0x000fea0000300000 */
[----:B------:R-:W-:-:S04]  /*ca30*/  HFMA2 R3, -RZ, RZ, 0, 0 ;  /* 0x00000000ff037431 */ /* 0x000fc800000001ff */
[----:B------:R-:W-:Y:S05]  /*ca40*/  RET.REL.NODEC R2 `(_ZN7cutlass13device_kernelINS_4gemm6kernel13GemmUniversalIN4cute5tupleIJiiiiEEENS1_10collective13CollectiveMmaINS1_35MainloopSm100TmaUmmaWarpSpecializedILi5ELi2ELi2ENS5_IJNS4_1CILi2EEESB_NSA_ILi1EEEEEEEENS5_IJNSA_ILi256EEESF_NSA_ILi64EEEEEEaNS5_IJlSC_lEEEaSI_NS4_8TiledMMAINS4_8MMA_AtomIJNS4_21SM100_MMA_S8_2x1SM_SSIaaiLi256ELi256ELNS4_4UMMA5MajorE0ELSN_0ELNSM_8SaturateE0EEEEEENS4_6LayoutINS5_IJSC_SC_SC_EEENS5_IJNSA_ILi0EEEST_ST_EEEEENS5_IJNS4_10UnderscoreESW_SW_EEEEENS4_28SM100_TMA_2SM_LOAD_MULTICASTENS4_14ComposedLayoutINS4_7SwizzleILi2ELi4ELi3EEENS4_18smem_ptr_flag_bitsILi8EEENSR_INS5_IJNSA_ILi8EEESG_EEENS5_IJSG_SC_EEEEEEEvNS4_8identityENS4_18SM100_TMA_2SM_LOADES19_vS1A_EENS_8epilogue10collective18CollectiveEpilogueINS1D_23Sm100TmaWarpSpecializedILi4ELi2ELi64ELb0ELb0EEEJNS5_IJNSA_ILi128EEESF_SG_EEENS5_IJNSR_IS1I_SC_EENSR_ISG_SC_EEEEEaSI_aSI_NS1D_6fusion15FusionCallbacksIS1H_NS1N_17LinearCombinationIaiaiLNS_15FloatRoundStyleE2EEES1J_S1M_JEEENS4_5SM1004TMEM4LOAD26SM100_TMEM_LOAD_32dp32b64xENS4_13SM90_TMA_LOADES19_NS4_39AutoVectorizingCopyWithAssumedAlignmentILi128EEENS4_14SM90_TMA_STOREES19_S1Z_S1Z_EEEvvEEEEvNT_6ParamsE) ;  /* 0xffffff34026c7950 */ /* 0x000fea0003c3ffff */
        .weak           $__internal_1_$__cuda_sm10x_tcgen05_guardrail_trap_phase_invalid_during_alloc
        .type           $__internal_1_$__cuda_sm10x_tcgen05_guardrail_trap_phase_invalid_during_alloc,@function
        .size           $__internal_1_$__cuda_sm10x_tcgen05_guardrail_trap_phase_invalid_during_alloc,($__internal_2_$__cuda_sm10x_tcgen05_guardrail_trap_unallocated_columns_being_dealloced - $__internal_1_$__cuda_sm10x_tcgen05_guardrail_trap_phase_invalid_during_alloc)
$__internal_1_$__cuda_sm10x_tcgen05_guardrail_trap_phase_invalid_during_alloc:
[----:B------:R-:W-:Y:S05]  /*ca50*/  BPT.TRAP 0x1 ;  /* 0x000000040000795c */ /* 0x000fea0000300000 */
[----:B------:R-:W-:-:S04]  /*ca60*/  MOV R5, 0x0 ;  /* 0x0000000000057802 */ /* 0x000fc80000000f00 */
[----:B------:R-:W-:Y:S05]  /*ca70*/  RET.REL.NODEC R4 `(_ZN7cutlass13device_kernelINS_4gemm6kernel13GemmUniversalIN4cute5tupleIJiiiiEEENS1_10collective13CollectiveMmaINS1_35MainloopSm100TmaUmmaWarpSpecializedILi5ELi2ELi2ENS5_IJNS4_1CILi2EEESB_NSA_ILi1EEEEEEEENS5_IJNSA_ILi256EEESF_NSA_ILi64EEEEEEaNS5_IJlSC_lEEEaSI_NS4_8TiledMMAINS4_8MMA_AtomIJNS4_21SM100_MMA_S8_2x1SM_SSIaaiLi256ELi256ELNS4_4UMMA5MajorE0ELSN_0ELNSM_8SaturateE0EEEEEENS4_6LayoutINS5_IJSC_SC_SC_EEENS5_IJNSA_ILi0EEEST_ST_EEEEENS5_IJNS4_10UnderscoreESW_SW_EEEEENS4_28SM100_TMA_2SM_LOAD_MULTICASTENS4_14ComposedLayoutINS4_7SwizzleILi2ELi4ELi3EEENS4_18smem_ptr_flag_bitsILi8EEENSR_INS5_IJNSA_ILi8EEESG_EEENS5_IJSG_SC_EEEEEEEvNS4_8identityENS4_18SM100_TMA_2SM_LOADES19_vS1A_EENS_8epilogue10collective18CollectiveEpilogueINS1D_23Sm100TmaWarpSpecializedILi4ELi2ELi64ELb0ELb0EEEJNS5_IJNSA_ILi128EEESF_SG_EEENS5_IJNSR_IS1I_SC_EENSR_ISG_SC_EEEEEaSI_aSI_NS1D_6fusion15FusionCallbacksIS1H_NS1N_17LinearCombinationIaiaiLNS_15FloatRoundStyleE2EEES1J_S1M_JEEENS4_5SM1004TMEM4LOAD26SM100_TMEM_LOAD_32dp32b64xENS4_13SM90_TMA_LOADES19_NS4_39AutoVectorizingCopyWithAssumedAlignmentILi128EEENS4_14SM90_TMA_STOREES19_S1Z_S1Z_EEEvvEEEEvNT_6ParamsE) ;  /* 0xffffff3404607950 */ /* 0x000fea0003c3ffff */
        .weak           $__internal_2_$__cuda_sm10x_tcgen05_guardrail_trap_unallocated_columns_being_dealloced
        .type           $__internal_2_$__cuda_sm10x_tcgen05_guardrail_trap_unallocated_columns_being_dealloced,@function
        .size           $__internal_2_$__cuda_sm10x_tcgen05_guardrail_trap_unallocated_columns_being_dealloced,(.L_x_188 - $__internal_2_$__cuda_sm10x_tcgen05_guardrail_trap_unallocated_columns_being_dealloced)
$__internal_2_$__cuda_sm10x_tcgen05_guardrail_trap_unallocated_columns_being_dealloced:
[----:B------:R-:W-:Y:S05]  /*ca80*/  BPT.TRAP 0x1 ;  /* 0x000000040000795c */ /* 0x000fea0000300000 */
[----:B------:R-:W-:-:S04]  /*ca90*/  HFMA2 R3, -RZ, RZ, 0, 0 ;  /* 0x00000000ff037431 */ /* 0x000fc800000001ff */
[----:B------:R-:W-:Y:S05]  /*caa0*/  RET.REL.NODEC R2 `(_ZN7cutlass13device_kernelINS_4gemm6kernel13GemmUniversalIN4cute5tupleIJiiiiEEENS1_10collective13CollectiveMmaINS1_35MainloopSm100TmaUmmaWarpSpecializedILi5ELi2ELi2ENS5_IJNS4_1CILi2EEESB_NSA_ILi1EEEEEEEENS5_IJNSA_ILi256EEESF_NSA_ILi64EEEEEEaNS5_IJlSC_lEEEaSI_NS4_8TiledMMAINS4_8MMA_AtomIJNS4_21SM100_MMA_S8_2x1SM_SSIaaiLi256ELi256ELNS4_4UMMA5MajorE0ELSN_0ELNSM_8SaturateE0EEEEEENS4_6LayoutINS5_IJSC_SC_SC_EEENS5_IJNSA_ILi0EEEST_ST_EEEEENS5_IJNS4_10UnderscoreESW_SW_EEEEENS4_28SM100_TMA_2SM_LOAD_MULTICASTENS4_14ComposedLayoutINS4_7SwizzleILi2ELi4ELi3EEENS4_18smem_ptr_flag_bitsILi8EEENSR_INS5_IJNSA_ILi8EEESG_EEENS5_IJSG_SC_EEEEEEEvNS4_8identityENS4_18SM100_TMA_2SM_LOADES19_vS1A_EENS_8epilogue10collective18CollectiveEpilogueINS1D_23Sm100TmaWarpSpecializedILi4ELi2ELi64ELb0ELb0EEEJNS5_IJNSA_ILi128EEESF_SG_EEENS5_IJNSR_IS1I_SC_EENSR_ISG_SC_EEEEEaSI_aSI_NS1D_6fusion15FusionCallbacksIS1H_NS1N_17LinearCombinationIaiaiLNS_15FloatRoundStyleE2EEES1J_S1M_JEEENS4_5SM1004TMEM4LOAD26SM100_TMEM_LOAD_32dp32b64xENS4_13SM90_TMA_LOADES19_NS4_39AutoVectorizingCopyWithAssumedAlignmentILi128EEENS4_14SM90_TMA_STOREES19_S1Z_S1Z_EEEvvEEEEvNT_6ParamsE) ;  /* 0xffffff3402547950 */ /* 0x000fea0003c3ffff */
.L_x_187:
[----:B------:R-:W-:-:S00]  /*cab0*/  BRA `(.L_x_187) ;  /* 0xfffffffc00fc7947 */ /* 0x000fc0000383ffff */
[----:B------:R-:W-:-:S00]  /*cac0*/  NOP ;  /* 0x0000000000007918 */ /* 0x000fc00000000000 */
        /* <DEDUP_REMOVED lines=11> */
.L_x_188:


//--------------------- .nv.global.init           --------------------------
	.section	.nv.global.init,"aw",@progbits
.nv.global.init:
	.type		$str$27,@object
	.size		$str$27,($str$28 - $str$27)
$str$27:
        /*0000*/ 	.byte	0x28, 0x61, 0x64, 0x64, 0x72, 0x65, 0x73, 0x73, 0x20, 0x26, 0x20, 0x6d, 0x61, 0x73, 0x6b, 0x29
        /*0010*/ 	.byte	0x20, 0x3d, 0x3d, 0x20, 0x30, 0x00
	.type		$str$28,@object
	.size		$str$28,($str$26 - $str$28)
$str$28:
        /*0016*/ 	.byte	0x2f, 0x74, 0x6d, 0x70, 0x2f, 0x63, 0x75, 0x74, 0x6c, 0x61, 0x73, 0x73, 0x5f, 0x73, 0x77, 0x65
        /*0026*/ 	.byte	0x65, 0x70, 0x5f, 0x73, 0x72, 0x63, 0x2f, 0x69, 0x6e, 0x63, 0x6c, 0x75, 0x64, 0x65, 0x2f, 0x63
        /*0036*/ 	.byte	0x75, 0x74, 0x65, 0x2f, 0x70, 0x6f, 0x69, 0x6e, 0x74, 0x65, 0x72, 0x5f, 0x66, 0x6c, 0x61, 0x67
        /*0046*/ 	.byte	0x67, 0x65, 0x64, 0x2e, 0x68, 0x70, 0x70, 0x00
	.type		$str$26,@object
	.size		$str$26,($str$25 - $str$26)
$str$26:
        /*004e*/ 	.byte	0x2f, 0x74, 0x6d, 0x70, 0x2f, 0x63, 0x75, 0x74, 0x6c, 0x61, 0x73, 0x73, 0x5f, 0x73, 0x77, 0x65
        /*005e*/ 	.byte	0x65, 0x70, 0x5f, 0x73, 0x72, 0x63, 0x2f, 0x69, 0x6e, 0x63, 0x6c, 0x75, 0x64, 0x65, 0x2f, 0x63
        /*006e*/ 	.byte	0x75, 0x74, 0x65, 0x2f, 0x61, 0x74, 0x6f, 0x6d, 0x2f, 0x63, 0x6f, 0x70, 0x79, 0x5f, 0x74, 0x72
        /*007e*/ 	.byte	0x61, 0x69, 0x74, 0x73, 0x5f, 0x73, 0x6d, 0x31, 0x30, 0x30, 0x2e, 0x68, 0x70, 0x70, 0x00
	.type		$str$25,@object
	.size		$str$25,(__unnamed_1 - $str$25)
$str$25:
        /*008d*/ 	.byte	0x28, 0x28, 0x75, 0x69, 0x6e, 0x74, 0x33, 0x32, 0x5f, 0x74, 0x28, 0x74, 0x68, 0x72, 0x65, 0x61
        /*009d*/ 	.byte	0x64, 0x49, 0x64, 0x78, 0x2e, 0x78, 0x29, 0x20, 0x2f, 0x20, 0x33, 0x32, 0x29, 0x20, 0x25, 0x20
        /*00ad*/ 	.byte	0x34, 0x29, 0x20, 0x3d, 0x3d, 0x20, 0x28, 0x28, 0x28, 0x74, 0x6d, 0x65, 0x6d, 0x5f, 0x61, 0x64
        /*00bd*/ 	.byte	0x64, 0x72, 0x20, 0x3e, 0x3e, 0x20, 0x31, 0x36, 0x29, 0x20, 0x2f, 0x20, 0x33, 0x32, 0x29, 0x20
        /*00cd*/ 	.byte	0x25, 0x20, 0x34, 0x29, 0x00
	.type		__unnamed_1,@object
	.size		__unnamed_1,(__unnamed_2 - __unnamed_1)
__unnamed_1:
        /*00d2*/ 	.byte	0x61, 0x75, 0x74, 0x6f, 0x20, 0x63, 0x75, 0x74, 0x65, 0x3a, 0x3a, 0x61, 0x73, 0x5f, 0x70, 0x6f
        /* <DEDUP_REMOVED lines=24> */
        /*0262*/ 	.byte	0x5d, 0x00
	.type		__unnamed_2,@object
	.size		__unnamed_2,(__unnamed_3 - __unnamed_2)
__unnamed_2:
        /* <DEDUP_REMOVED lines=26> */
	.type		__unnamed_3,@object
	.size		__unnamed_3,(.L_3 - __unnamed_3)
__unnamed_3:
        /* <DEDUP_REMOVED lines=42> */
        /*0696*/ 	.byte	0x43, 0x3c, 0x30, 0x3e, 0x3e, 0x3e, 0x3e, 0x5d, 0x00
.L_3:


//--------------------- .nv.shared._ZN7cutlass13device_kernelINS_4gemm6kernel13GemmUniversalIN4cute5tupleIJiiiiEEENS1_10collective13CollectiveMmaINS1_35MainloopSm100TmaUmmaWarpSpecializedILi5ELi2ELi2ENS5_IJNS4_1CILi2EEESB_NSA_ILi1EEEEEEEENS5_IJNSA_ILi256EEESF_NSA_ILi64EEEEEEaNS5_IJlSC_lEEEaSI_NS4_8TiledMMAINS4_8MMA_AtomIJNS4_21SM100_MMA_S8_2x1SM_SSIaaiLi256ELi256ELNS4_4UMMA5MajorE0ELSN_0ELNSM_8SaturateE0EEEEEENS4_6LayoutINS5_IJSC_SC_SC_EEENS5_IJNSA_ILi0EEEST_ST_EEEEENS5_IJNS4_10UnderscoreESW_SW_EEEEENS4_28SM100_TMA_2SM_LOAD_MULTICASTENS4_14ComposedLayoutINS4_7SwizzleILi2ELi4ELi3EEENS4_18smem_ptr_flag_bitsILi8EEENSR_INS5_IJNSA_ILi8EEESG_EEENS5_IJSG_SC_EEEEEEEvNS4_8identityENS4_18SM100_TMA_2SM_LOADES19_vS1A_EENS_8epilogue10collective18CollectiveEpilogueINS1D_23Sm100TmaWarpSpecializedILi4ELi2ELi64ELb0ELb0EEEJNS5_IJNSA_ILi128EEESF_SG_EEENS5_IJNSR_IS1I_SC_EENSR_ISG_SC_EEEEEaSI_aSI_NS1D_6fusion15FusionCallbacksIS1H_NS1N_17LinearCombinationIaiaiLNS_15FloatRoundStyleE2EEES1J_S1M_JEEENS4_5SM1004TMEM4LOAD26SM100_TMEM_LOAD_32dp32b64xENS4_13SM90_TMA_LOADES19_NS4_39AutoVectorizingCopyWithAssumedAlignmentILi128EEENS4_14SM90_TMA_STOREES19_S1Z_S1Z_EEEvvEEEEvNT_6ParamsE --------------------------
	.section	.nv.shared._ZN7cutlass13device_kernelINS_4gemm6kernel13GemmUniversalIN4cute5tupleIJiiiiEEENS1_10collective13CollectiveMmaINS1_35MainloopSm100TmaUmmaWarpSpecializedILi5ELi2ELi2ENS5_IJNS4_1CILi2EEESB_NSA_ILi1EEEEEEEENS5_IJNSA_ILi256EEESF_NSA_ILi64EEEEEEaNS5_IJlSC_lEEEaSI_NS4_8TiledMMAINS4_8MMA_AtomIJNS4_21SM100_MMA_S8_2x1SM_SSIaaiLi256ELi256ELNS4_4UMMA5MajorE0ELSN_0ELNSM_8SaturateE0EEEEEENS4_6LayoutINS5_IJSC_SC_SC_EEENS5_IJNSA_ILi0EEEST_ST_EEEEENS5_IJNS4_10UnderscoreESW_SW_EEEEENS4_28SM100_TMA_2SM_LOAD_MULTICASTENS4_14ComposedLayoutINS4_7SwizzleILi2ELi4ELi3EEENS4_18smem_ptr_flag_bitsILi8EEENSR_INS5_IJNSA_ILi8EEESG_EEENS5_IJSG_SC_EEEEEEEvNS4_8identityENS4_18SM100_TMA_2SM_LOADES19_vS1A_EENS_8epilogue10collective18CollectiveEpilogueINS1D_23Sm100TmaWarpSpecializedILi4ELi2ELi64ELb0ELb0EEEJNS5_IJNSA_ILi128EEESF_SG_EEENS5_IJNSR_IS1I_SC_EENSR_ISG_SC_EEEEEaSI_aSI_NS1D_6fusion15FusionCallbacksIS1H_NS1N_17LinearCombinationIaiaiLNS_15FloatRoundStyleE2EEES1J_S1M_JEEENS4_5SM1004TMEM4LOAD26SM100_TMEM_LOAD_32dp32b64xENS4_13SM90_TMA_LOADES19_NS4_39AutoVectorizingCopyWithAssumedAlignmentILi128EEENS4_14SM90_TMA_STOREES19_S1Z_S1Z_EEEvvEEEEvNT_6ParamsE,"aw",@nobits
	.sectionflags	@""
	.align	16
	.zero		1024


//--------------------- .nv.shared.reserved.0     --------------------------
	.section	.nv.shared.reserved.0,"aw",@nobits
	.weak		__nv_reservedSMEM_offset_0_alias
	.size		__nv_reservedSMEM_offset_0_alias, 0, 64
	.other		__nv_reservedSMEM_offset_0_alias,@"STO_CUDA_RESERVED_SHARED STV_DEFAULT"
__nv_reservedSMEM_offset_0_alias:
	.zero		0
.nv.shared.reserved.0:
	.zero		64
	.weak		__nv_reservedSMEM_tcgen05_partition
	.type		__nv_reservedSMEM_tcgen05_partition,@object
	.size		__nv_reservedSMEM_tcgen05_partition,(.L_0 - __nv_reservedSMEM_tcgen05_partition)
__nv_reservedSMEM_tcgen05_partition:
	.zero		32
.L_0:


//--------------------- .nv.global                --------------------------
	.section	.nv.global,"aw",@nobits
.nv.global:
	.type		_ZN39_INTERNAL_d96c6c9d_4_k_cu_f94346da_99224cute1_E,@object
	.size		_ZN39_INTERNAL_d96c6c9d_4_k_cu_f94346da_99224cute1_E,(_ZN39_INTERNAL_d96c6c9d_4_k_cu_f94346da_99224cuda3std3__45__cpo6cbeginE - _ZN39_INTERNAL_d96c6c9d_4_k_cu_f94346da_99224cute1_E)
_ZN39_INTERNAL_d96c6c9d_4_k_cu_f94346da_99224cute1_E:
	.zero		1
	.type		_ZN39_INTERNAL_d96c6c9d_4_k_cu_f94346da_99224cuda3std3__45__cpo6cbeginE,@object
	.size		_ZN39_INTERNAL_d96c6c9d_4_k_cu_f94346da_99224cuda3std3__45__cpo6cbeginE,(_ZN39_INTERNAL_d96c6c9d_4_k_cu_f94346da_99224cuda3std3__48in_placeE - _ZN39_INTERNAL_d96c6c9d_4_k_cu_f94346da_99224cuda3std3__45__cpo6cbeginE)
_ZN39_INTERNAL_d96c6c9d_4_k_cu_f94346da_99224cuda3std3__45__cpo6cbeginE:
	.zero		1
	.type		_ZN39_INTERNAL_d96c6c9d_4_k_cu_f94346da_99224cuda3std3__48in_placeE,@object
	.size		_ZN39_INTERNAL_d96c6c9d_4_k_cu_f94346da_99224cuda3std3__48in_placeE,(_ZN39_INTERNAL_d96c6c9d_4_k_cu_f94346da_99224cuda3std6ranges3__45__cpo9iter_moveE - _ZN39_INTERNAL_d96c6c9d_4_k_cu_f94346da_99224cuda3std3__48in_placeE)
_ZN39_INTERNAL_d96c6c9d_4_k_cu_f94346da_99224cuda3std3__48in_placeE:
	.zero		1
	.type		_ZN39_INTERNAL_d96c6c9d_4_k_cu_f94346da_99224cuda3std6ranges3__45__cpo9iter_moveE,@object
	.size		_ZN39_INTERNAL_d96c6c9d_4_k_cu_f94346da_99224cuda3std6ranges3__45__cpo9iter_moveE,(_ZN39_INTERNAL_d96c6c9d_4_k_cu_f94346da_99224cuda3std3__45__cpo5beginE - _ZN39_INTERNAL_d96c6c9d_4_k_cu_f94346da_99224cuda3std6ranges3__45__cpo9iter_moveE)
_ZN39_INTERNAL_d96c6c9d_4_k_cu_f94346da_99224cuda3std6ranges3__45__cpo9iter_moveE:
	.zero		1
	.type		_ZN39_INTERNAL_d96c6c9d_4_k_cu_f94346da_99224cuda3std3__45__cpo5beginE,@object
	.size		_ZN39_INTERNAL_d96c6c9d_4_k_cu_f94346da_99224cuda3std3__45__cpo5beginE,(_ZN39_INTERNAL_d96c6c9d_4_k_cu_f94346da_99224cuda3std3__441_GLOBAL__N__d96c6c9d_4_k_cu_f94346da_99226ignoreE - _ZN39_INTERNAL_d96c6c9d_4_k_cu_f94346da_99224cuda3std3__45__cpo5beginE)
_ZN39_INTERNAL_d96c6c9d_4_k_cu_f94346da_99224cuda3std3__45__cpo5beginE:
	.zero		1
	.type		_ZN39_INTERNAL_d96c6c9d_4_k_cu_f94346da_99224cuda3std3__441_GLOBAL__N__d96c6c9d_4_k_cu_f94346da_99226ignoreE,@object
	.size		_ZN39_INTERNAL_d96c6c9d_4_k_cu_f94346da_99224cuda3std3__441_GLOBAL__N__d96c6c9d_4_k_cu_f94346da_99226ignoreE,(_ZN39_INTERNAL_d96c6c9d_4_k_cu_f94346da_99224cute7productE - _ZN39_INTERNAL_d96c6c9d_4_k_cu_f94346da_99224cuda3std3__441_GLOBAL__N__d96c6c9d_4_k_cu_f94346da_99226ignoreE)
_ZN39_INTERNAL_d96c6c9d_4_k_cu_f94346da_99224cuda3std3__441_GLOBAL__N__d96c6c9d_4_k_cu_f94346da_99226ignoreE:
	.zero		1
	.type		_ZN39_INTERNAL_d96c6c9d_4_k_cu_f94346da_99224cute7productE,@object
	.size		_ZN39_INTERNAL_d96c6c9d_4_k_cu_f94346da_99224cute7productE,(_ZN39_INTERNAL_d96c6c9d_4_k_cu_f94346da_99224cuda3std3__45__cpo3endE - _ZN39_INTERNAL_d96c6c9d_4_k_cu_f94346da_99224cute7productE)
_ZN39_INTERNAL_d96c6c9d_4_k_cu_f94346da_99224cute7productE:
	.zero		1
	.type		_ZN39_INTERNAL_d96c6c9d_4_k_cu_f94346da_99224cuda3std3__45__cpo3endE,@object
	.size		_ZN39_INTERNAL_d96c6c9d_4_k_cu_f94346da_99224cuda3std3__45__cpo3endE,(_ZN39_INTERNAL_d96c6c9d_4_k_cu_f94346da_99224cuda3std3__419piecewise_constructE - _ZN39_INTERNAL_d96c6c9d_4_k_cu_f94346da_99224cuda3std3__45__cpo3endE)
_ZN39_INTERNAL_d96c6c9d_4_k_cu_f94346da_99224cuda3std3__45__cpo3endE:
	.zero		1
	.type		_ZN39_INTERNAL_d96c6c9d_4_k_cu_f94346da_99224cuda3std3__419piecewise_constructE,@object
	.size		_ZN39_INTERNAL_d96c6c9d_4_k_cu_f94346da_99224cuda3std3__419piecewise_constructE,(_ZN39_INTERNAL_d96c6c9d_4_k_cu_f94346da_99224cuda3std3__45__cpo4cendE - _ZN39_INTERNAL_d96c6c9d_4_k_cu_f94346da_99224cuda3std3__419piecewise_constructE)
_ZN39_INTERNAL_d96c6c9d_4_k_cu_f94346da_99224cuda3std3__419piecewise_constructE:
	.zero		1
	.type		_ZN39_INTERNAL_d96c6c9d_4_k_cu_f94346da_99224cuda3std3__45__cpo4cendE,@object
	.size		_ZN39_INTERNAL_d96c6c9d_4_k_cu_f94346da_99224cuda3std3__45__cpo4cendE,(_ZN39_INTERNAL_d96c6c9d_4_k_cu_f94346da_99224cuda3std6ranges3__45__cpo4swapE - _ZN39_INTERNAL_d96c6c9d_4_k_cu_f94346da_99224cuda3std3__45__cpo4cendE)
_ZN39_INTERNAL_d96c6c9d_4_k_cu_f94346da_99224cuda3std3__45__cpo4cendE:
	.zero		1
	.type		_ZN39_INTERNAL_d96c6c9d_4_k_cu_f94346da_99224cuda3std6ranges3__45__cpo4swapE,@object
	.size		_ZN39_INTERNAL_d96c6c9d_4_k_cu_f94346da_99224cuda3std6ranges3__45__cpo4swapE,(.L_11 - _ZN39_INTERNAL_d96c6c9d_4_k_cu_f94346da_99224cuda3std6ranges3__45__cpo4swapE)
_ZN39_INTERNAL_d96c6c9d_4_k_cu_f94346da_99224cuda3std6ranges3__45__cpo4swapE:
	.zero		1
.L_11:


//--------------------- .nv.constant0._ZN7cutlass13device_kernelINS_4gemm6kernel13GemmUniversalIN4cute5tupleIJiiiiEEENS1_10collective13CollectiveMmaINS1_35MainloopSm100TmaUmmaWarpSpecializedILi5ELi2ELi2ENS5_IJNS4_1CILi2EEESB_NSA_ILi1EEEEEEEENS5_IJNSA_ILi256EEESF_NSA_ILi64EEEEEEaNS5_IJlSC_lEEEaSI_NS4_8TiledMMAINS4_8MMA_AtomIJNS4_21SM100_MMA_S8_2x1SM_SSIaaiLi256ELi256ELNS4_4UMMA5MajorE0ELSN_0ELNSM_8SaturateE0EEEEEENS4_6LayoutINS5_IJSC_SC_SC_EEENS5_IJNSA_ILi0EEEST_ST_EEEEENS5_IJNS4_10UnderscoreESW_SW_EEEEENS4_28SM100_TMA_2SM_LOAD_MULTICASTENS4_14ComposedLayoutINS4_7SwizzleILi2ELi4ELi3EEENS4_18smem_ptr_flag_bitsILi8EEENSR_INS5_IJNSA_ILi8EEESG_EEENS5_IJSG_SC_EEEEEEEvNS4_8identityENS4_18SM100_TMA_2SM_LOADES19_vS1A_EENS_8epilogue10collective18CollectiveEpilogueINS1D_23Sm100TmaWarpSpecializedILi4ELi2ELi64ELb0ELb0EEEJNS5_IJNSA_ILi128EEESF_SG_EEENS5_IJNSR_IS1I_SC_EENSR_ISG_SC_EEEEEaSI_aSI_NS1D_6fusion15FusionCallbacksIS1H_NS1N_17LinearCombinationIaiaiLNS_15FloatRoundStyleE2EEES1J_S1M_JEEENS4_5SM1004TMEM4LOAD26SM100_TMEM_LOAD_32dp32b64xENS4_13SM90_TMA_LOADES19_NS4_39AutoVectorizingCopyWithAssumedAlignmentILi128EEENS4_14SM90_TMA_STOREES19_S1Z_S1Z_EEEvvEEEEvNT_6ParamsE --------------------------
	.section	.nv.constant0._ZN7cutlass13device_kernelINS_4gemm6kernel13GemmUniversalIN4cute5tupleIJiiiiEEENS1_10collective13CollectiveMmaINS1_35MainloopSm100TmaUmmaWarpSpecializedILi5ELi2ELi2ENS5_IJNS4_1CILi2EEESB_NSA_ILi1EEEEEEEENS5_IJNSA_ILi256EEESF_NSA_ILi64EEEEEEaNS5_IJlSC_lEEEaSI_NS4_8TiledMMAINS4_8MMA_AtomIJNS4_21SM100_MMA_S8_2x1SM_SSIaaiLi256ELi256ELNS4_4UMMA5MajorE0ELSN_0ELNSM_8SaturateE0EEEEEENS4_6LayoutINS5_IJSC_SC_SC_EEENS5_IJNSA_ILi0EEEST_ST_EEEEENS5_IJNS4_10UnderscoreESW_SW_EEEEENS4_28SM100_TMA_2SM_LOAD_MULTICASTENS4_14ComposedLayoutINS4_7SwizzleILi2ELi4ELi3EEENS4_18smem_ptr_flag_bitsILi8EEENSR_INS5_IJNSA_ILi8EEESG_EEENS5_IJSG_SC_EEEEEEEvNS4_8identityENS4_18SM100_TMA_2SM_LOADES19_vS1A_EENS_8epilogue10collective18CollectiveEpilogueINS1D_23Sm100TmaWarpSpecializedILi4ELi2ELi64ELb0ELb0EEEJNS5_IJNSA_ILi128EEESF_SG_EEENS5_IJNSR_IS1I_SC_EENSR_ISG_SC_EEEEEaSI_aSI_NS1D_6fusion15FusionCallbacksIS1H_NS1N_17LinearCombinationIaiaiLNS_15FloatRoundStyleE2EEES1J_S1M_JEEENS4_5SM1004TMEM4LOAD26SM100_TMEM_LOAD_32dp32b64xENS4_13SM90_TMA_LOADES19_NS4_39AutoVectorizingCopyWithAssumedAlignmentILi128EEENS4_14SM90_TMA_STOREES19_S1Z_S1Z_EEEvvEEEEvNT_6ParamsE,"a",@progbits
	.sectionflags	@""
	.align	4
.nv.constant0._ZN7cutlass13device_kernelINS_4gemm6kernel13GemmUniversalIN4cute5tupleIJiiiiEEENS1_10collective13CollectiveMmaINS1_35MainloopSm100TmaUmmaWarpSpecializedILi5ELi2ELi2ENS5_IJNS4_1CILi2EEESB_NSA_ILi1EEEEEEEENS5_IJNSA_ILi256EEESF_NSA_ILi64EEEEEEaNS5_IJlSC_lEEEaSI_NS4_8TiledMMAINS4_8MMA_AtomIJNS4_21SM100_MMA_S8_2x1SM_SSIaaiLi256ELi256ELNS4_4UMMA5MajorE0ELSN_0ELNSM_8SaturateE0EEEEEENS4_6LayoutINS5_IJSC_SC_SC_EEENS5_IJNSA_ILi0EEEST_ST_EEEEENS5_IJNS4_10UnderscoreESW_SW_EEEEENS4_28SM100_TMA_2SM_LOAD_MULTICASTENS4_14ComposedLayoutINS4_7SwizzleILi2ELi4ELi3EEENS4_18smem_ptr_flag_bitsILi8EEENSR_INS5_IJNSA_ILi8EEESG_EEENS5_IJSG_SC_EEEEEEEvNS4_8identityENS4_18SM100_TMA_2SM_LOADES19_vS1A_EENS_8epilogue10collective18CollectiveEpilogueINS1D_23Sm100TmaWarpSpecializedILi4ELi2ELi64ELb0ELb0EEEJNS5_IJNSA_ILi128EEESF_SG_EEENS5_IJNSR_IS1I_SC_EENSR_ISG_SC_EEEEEaSI_aSI_NS1D_6fusion15FusionCallbacksIS1H_NS1N_17LinearCombinationIaiaiLNS_15FloatRoundStyleE2EEES1J_S1M_JEEENS4_5SM1004TMEM4LOAD26SM100_TMEM_LOAD_32dp32b64xENS4_13SM90_TMA_LOADES19_NS4_39AutoVectorizingCopyWithAssumedAlignmentILi128EEENS4_14SM90_TMA_STOREES19_S1Z_S1Z_EEEvvEEEEvNT_6ParamsE:
	.zero		2944


//--------------------- SYMBOLS --------------------------

	.type		.nv.reservedSmem.offset0,@object
	.size		.nv.reservedSmem.offset0,0x4
	.type		.nv.reservedSmem.cap,@object
	.size		.nv.reservedSmem.cap,0x4
	.type		__assertfail,@function
